//
// Generated by NVIDIA NVVM Compiler
//
// Compiler Build ID: CL-36424714
// Cuda compilation tools, release 13.0, V13.0.88
// Based on NVVM 20.0.0
//

.version 9.0
.target sm_100
.address_size 64

	// .globl	relu
.func  (.param .b64 func_retval0) __internal_accurate_pow
(
	.param .b64 __internal_accurate_pow_param_0
)
;

.visible .entry relu(
	.param .u32 relu_param_0,
	.param .u32 relu_param_1,
	.param .f32 relu_param_2,
	.param .f32 relu_param_3,
	.param .u64 .ptr .align 1 relu_param_4,
	.param .u64 .ptr .align 1 relu_param_5
)
{
	.reg .pred 	%p<5>;
	.reg .b32 	%r<14>;
	.reg .b32 	%f<6>;
	.reg .b64 	%rd<11>;

	ld.param.u32 	%r4, [relu_param_0];
	ld.param.u32 	%r5, [relu_param_1];
	ld.param.f32 	%f2, [relu_param_2];
	ld.param.f32 	%f3, [relu_param_3];
	ld.param.u64 	%rd2, [relu_param_4];
	ld.param.u64 	%rd3, [relu_param_5];
	cvta.to.global.u64 	%rd1, %rd3;
	mov.u32 	%r7, %ctaid.x;
	mov.u32 	%r8, %ntid.x;
	mov.u32 	%r9, %tid.x;
	mad.lo.s32 	%r1, %r7, %r8, %r9;
	mov.u32 	%r10, %ctaid.y;
	mov.u32 	%r11, %ntid.y;
	mov.u32 	%r12, %tid.y;
	mad.lo.s32 	%r13, %r10, %r11, %r12;
	setp.ge.s32 	%p1, %r1, %r4;
	setp.ge.s32 	%p2, %r13, %r5;
	or.pred  	%p3, %p1, %p2;
	@%p3 bra 	$L__BB0_4;
	cvta.to.global.u64 	%rd4, %rd2;
	mad.lo.s32 	%r3, %r13, %r4, %r1;
	mul.wide.s32 	%rd5, %r3, 4;
	add.s64 	%rd6, %rd4, %rd5;
	ld.global.f32 	%f1, [%rd6];
	setp.ltu.f32 	%p4, %f1, 0f00000000;
	@%p4 bra 	$L__BB0_3;
	mul.f32 	%f4, %f2, %f1;
	add.s64 	%rd8, %rd1, %rd5;
	st.global.f32 	[%rd8], %f4;
	bra.uni 	$L__BB0_4;
$L__BB0_3:
	mul.f32 	%f5, %f3, %f1;
	add.s64 	%rd10, %rd1, %rd5;
	st.global.f32 	[%rd10], %f5;
$L__BB0_4:
	ret;

}
	// .globl	reluDer
.visible .entry reluDer(
	.param .u32 reluDer_param_0,
	.param .u32 reluDer_param_1,
	.param .f32 reluDer_param_2,
	.param .f32 reluDer_param_3,
	.param .u64 .ptr .align 1 reluDer_param_4,
	.param .u64 .ptr .align 1 reluDer_param_5
)
{
	.reg .pred 	%p<5>;
	.reg .b32 	%r<14>;
	.reg .b32 	%f<4>;
	.reg .b64 	%rd<11>;

	ld.param.u32 	%r4, [reluDer_param_0];
	ld.param.u32 	%r5, [reluDer_param_1];
	ld.param.f32 	%f1, [reluDer_param_2];
	ld.param.f32 	%f2, [reluDer_param_3];
	ld.param.u64 	%rd2, [reluDer_param_4];
	ld.param.u64 	%rd3, [reluDer_param_5];
	cvta.to.global.u64 	%rd1, %rd3;
	mov.u32 	%r7, %ctaid.x;
	mov.u32 	%r8, %ntid.x;
	mov.u32 	%r9, %tid.x;
	mad.lo.s32 	%r1, %r7, %r8, %r9;
	mov.u32 	%r10, %ctaid.y;
	mov.u32 	%r11, %ntid.y;
	mov.u32 	%r12, %tid.y;
	mad.lo.s32 	%r13, %r10, %r11, %r12;
	setp.ge.s32 	%p1, %r1, %r4;
	setp.ge.s32 	%p2, %r13, %r5;
	or.pred  	%p3, %p1, %p2;
	@%p3 bra 	$L__BB1_4;
	cvta.to.global.u64 	%rd4, %rd2;
	mad.lo.s32 	%r3, %r13, %r4, %r1;
	mul.wide.s32 	%rd5, %r3, 4;
	add.s64 	%rd6, %rd4, %rd5;
	ld.global.f32 	%f3, [%rd6];
	setp.ltu.f32 	%p4, %f3, 0f00000000;
	@%p4 bra 	$L__BB1_3;
	add.s64 	%rd8, %rd1, %rd5;
	st.global.f32 	[%rd8], %f1;
	bra.uni 	$L__BB1_4;
$L__BB1_3:
	add.s64 	%rd10, %rd1, %rd5;
	st.global.f32 	[%rd10], %f2;
$L__BB1_4:
	ret;

}
	// .globl	sigmoid
.visible .entry sigmoid(
	.param .u32 sigmoid_param_0,
	.param .u32 sigmoid_param_1,
	.param .f32 sigmoid_param_2,
	.param .u64 .ptr .align 1 sigmoid_param_3,
	.param .u64 .ptr .align 1 sigmoid_param_4
)
{
	.reg .pred 	%p<4>;
	.reg .b32 	%r<16>;
	.reg .b32 	%f<18>;
	.reg .b64 	%rd<8>;
	.reg .b64 	%fd<4>;

	ld.param.u32 	%r3, [sigmoid_param_0];
	ld.param.u32 	%r4, [sigmoid_param_1];
	ld.param.f32 	%f1, [sigmoid_param_2];
	ld.param.u64 	%rd1, [sigmoid_param_3];
	ld.param.u64 	%rd2, [sigmoid_param_4];
	mov.u32 	%r6, %ctaid.x;
	mov.u32 	%r7, %ntid.x;
	mov.u32 	%r8, %tid.x;
	mad.lo.s32 	%r1, %r6, %r7, %r8;
	mov.u32 	%r9, %ctaid.y;
	mov.u32 	%r10, %ntid.y;
	mov.u32 	%r11, %tid.y;
	mad.lo.s32 	%r12, %r9, %r10, %r11;
	setp.ge.s32 	%p1, %r1, %r3;
	setp.ge.s32 	%p2, %r12, %r4;
	or.pred  	%p3, %p1, %p2;
	@%p3 bra 	$L__BB2_2;
	cvta.to.global.u64 	%rd3, %rd1;
	cvta.to.global.u64 	%rd4, %rd2;
	mad.lo.s32 	%r13, %r12, %r3, %r1;
	neg.f32 	%f2, %f1;
	mul.wide.s32 	%rd5, %r13, 4;
	add.s64 	%rd6, %rd3, %rd5;
	ld.global.f32 	%f3, [%rd6];
	mul.f32 	%f4, %f3, %f2;
	fma.rn.f32 	%f5, %f4, 0f3BBB989D, 0f3F000000;
	cvt.sat.f32.f32 	%f6, %f5;
	mov.f32 	%f7, 0f4B400001;
	mov.f32 	%f8, 0f437C0000;
	fma.rm.f32 	%f9, %f6, %f8, %f7;
	add.f32 	%f10, %f9, 0fCB40007F;
	neg.f32 	%f11, %f10;
	fma.rn.f32 	%f12, %f4, 0f3FB8AA3B, %f11;
	fma.rn.f32 	%f13, %f4, 0f32A57060, %f12;
	mov.b32 	%r14, %f9;
	shl.b32 	%r15, %r14, 23;
	mov.b32 	%f14, %r15;
	ex2.approx.ftz.f32 	%f15, %f13;
	mul.f32 	%f16, %f15, %f14;
	cvt.f64.f32 	%fd1, %f16;
	add.f64 	%fd2, %fd1, 0d3FF0000000000000;
	rcp.rn.f64 	%fd3, %fd2;
	cvt.rn.f32.f64 	%f17, %fd3;
	add.s64 	%rd7, %rd4, %rd5;
	st.global.f32 	[%rd7], %f17;
$L__BB2_2:
	ret;

}
	// .globl	sigmoidDer
.visible .entry sigmoidDer(
	.param .u32 sigmoidDer_param_0,
	.param .u32 sigmoidDer_param_1,
	.param .f32 sigmoidDer_param_2,
	.param .u64 .ptr .align 1 sigmoidDer_param_3,
	.param .u64 .ptr .align 1 sigmoidDer_param_4
)
{
	.reg .pred 	%p<17>;
	.reg .b32 	%r<34>;
	.reg .b32 	%f<19>;
	.reg .b64 	%rd<9>;
	.reg .b64 	%fd<22>;

	ld.param.u32 	%r7, [sigmoidDer_param_0];
	ld.param.u32 	%r8, [sigmoidDer_param_1];
	ld.param.f32 	%f2, [sigmoidDer_param_2];
	ld.param.u64 	%rd1, [sigmoidDer_param_3];
	ld.param.u64 	%rd2, [sigmoidDer_param_4];
	mov.u32 	%r10, %ctaid.x;
	mov.u32 	%r11, %ntid.x;
	mov.u32 	%r12, %tid.x;
	mad.lo.s32 	%r1, %r10, %r11, %r12;
	mov.u32 	%r13, %ctaid.y;
	mov.u32 	%r14, %ntid.y;
	mov.u32 	%r15, %tid.y;
	mad.lo.s32 	%r16, %r13, %r14, %r15;
	setp.ge.s32 	%p1, %r1, %r7;
	setp.ge.s32 	%p2, %r16, %r8;
	or.pred  	%p3, %p1, %p2;
	@%p3 bra 	$L__BB3_9;
	cvta.to.global.u64 	%rd3, %rd1;
	mad.lo.s32 	%r3, %r16, %r7, %r1;
	neg.f32 	%f3, %f2;
	mul.wide.s32 	%rd4, %r3, 4;
	add.s64 	%rd5, %rd3, %rd4;
	ld.global.f32 	%f4, [%rd5];
	mul.f32 	%f5, %f4, %f3;
	fma.rn.f32 	%f6, %f5, 0f3BBB989D, 0f3F000000;
	cvt.sat.f32.f32 	%f7, %f6;
	mov.f32 	%f8, 0f4B400001;
	mov.f32 	%f9, 0f437C0000;
	fma.rm.f32 	%f10, %f7, %f9, %f8;
	add.f32 	%f11, %f10, 0fCB40007F;
	neg.f32 	%f12, %f11;
	fma.rn.f32 	%f13, %f5, 0f3FB8AA3B, %f12;
	fma.rn.f32 	%f14, %f5, 0f32A57060, %f13;
	mov.b32 	%r17, %f10;
	shl.b32 	%r18, %r17, 23;
	mov.b32 	%f15, %r18;
	ex2.approx.ftz.f32 	%f16, %f14;
	mul.f32 	%f17, %f16, %f15;
	mul.f32 	%f1, %f2, %f17;
	cvt.f64.f32 	%fd9, %f17;
	add.f64 	%fd1, %fd9, 0d3FF0000000000000;
	{
	.reg .b32 %temp; 
	mov.b64 	{%temp, %r4}, %fd1;
	}
	mov.f64 	%fd10, 0d4000000000000000;
	{
	.reg .b32 %temp; 
	mov.b64 	{%temp, %r19}, %fd10;
	}
	and.b32  	%r6, %r19, 2146435072;
	setp.eq.s32 	%p4, %r6, 1062207488;
	abs.f64 	%fd2, %fd1;
	{ // callseq 0, 0
	.param .b64 param0;
	st.param.f64 	[param0], %fd2;
	.param .b64 retval0;
	call.uni (retval0), 
	__internal_accurate_pow, 
	(
	param0
	);
	ld.param.f64 	%fd11, [retval0];
	} // callseq 0
	setp.lt.s32 	%p5, %r4, 0;
	neg.f64 	%fd13, %fd11;
	selp.f64 	%fd14, %fd13, %fd11, %p4;
	selp.f64 	%fd21, %fd14, %fd11, %p5;
	setp.neu.f64 	%p6, %fd1, 0d0000000000000000;
	@%p6 bra 	$L__BB3_3;
	setp.eq.s32 	%p7, %r6, 1062207488;
	selp.b32 	%r20, %r4, 0, %p7;
	setp.lt.s32 	%p8, %r19, 0;
	or.b32  	%r21, %r20, 2146435072;
	selp.b32 	%r22, %r21, %r20, %p8;
	mov.b32 	%r23, 0;
	mov.b64 	%fd21, {%r23, %r22};
$L__BB3_3:
	add.f64 	%fd15, %fd1, 0d4000000000000000;
	{
	.reg .b32 %temp; 
	mov.b64 	{%temp, %r24}, %fd15;
	}
	and.b32  	%r25, %r24, 2146435072;
	setp.ne.s32 	%p9, %r25, 2146435072;
	@%p9 bra 	$L__BB3_8;
	setp.num.f64 	%p10, %fd1, %fd1;
	@%p10 bra 	$L__BB3_6;
	mov.f64 	%fd16, 0d4000000000000000;
	add.rn.f64 	%fd21, %fd1, %fd16;
	bra.uni 	$L__BB3_8;
$L__BB3_6:
	setp.neu.f64 	%p11, %fd2, 0d7FF0000000000000;
	@%p11 bra 	$L__BB3_8;
	setp.lt.s32 	%p12, %r4, 0;
	setp.eq.s32 	%p13, %r6, 1062207488;
	setp.lt.s32 	%p14, %r19, 0;
	selp.b32 	%r27, 0, 2146435072, %p14;
	and.b32  	%r28, %r19, 2147483647;
	setp.ne.s32 	%p15, %r28, 1071644672;
	or.b32  	%r29, %r27, -2147483648;
	selp.b32 	%r30, %r29, %r27, %p15;
	selp.b32 	%r31, %r30, %r27, %p13;
	selp.b32 	%r32, %r31, %r27, %p12;
	mov.b32 	%r33, 0;
	mov.b64 	%fd21, {%r33, %r32};
$L__BB3_8:
	setp.eq.f64 	%p16, %fd1, 0d3FF0000000000000;
	selp.f64 	%fd17, 0d3FF0000000000000, %fd21, %p16;
	cvt.f64.f32 	%fd18, %f1;
	div.rn.f64 	%fd19, %fd18, %fd17;
	cvt.rn.f32.f64 	%f18, %fd19;
	cvta.to.global.u64 	%rd6, %rd2;
	add.s64 	%rd8, %rd6, %rd4;
	st.global.f32 	[%rd8], %f18;
$L__BB3_9:
	ret;

}
	// .globl	tangent
.visible .entry tangent(
	.param .u32 tangent_param_0,
	.param .u32 tangent_param_1,
	.param .f32 tangent_param_2,
	.param .u64 .ptr .align 1 tangent_param_3,
	.param .u64 .ptr .align 1 tangent_param_4
)
{
	.reg .pred 	%p<4>;
	.reg .b32 	%r<16>;
	.reg .b32 	%f<18>;
	.reg .b64 	%rd<8>;
	.reg .b64 	%fd<6>;

	ld.param.u32 	%r3, [tangent_param_0];
	ld.param.u32 	%r4, [tangent_param_1];
	ld.param.f32 	%f1, [tangent_param_2];
	ld.param.u64 	%rd1, [tangent_param_3];
	ld.param.u64 	%rd2, [tangent_param_4];
	mov.u32 	%r6, %ctaid.x;
	mov.u32 	%r7, %ntid.x;
	mov.u32 	%r8, %tid.x;
	mad.lo.s32 	%r1, %r6, %r7, %r8;
	mov.u32 	%r9, %ctaid.y;
	mov.u32 	%r10, %ntid.y;
	mov.u32 	%r11, %tid.y;
	mad.lo.s32 	%r12, %r9, %r10, %r11;
	setp.ge.s32 	%p1, %r1, %r3;
	setp.ge.s32 	%p2, %r12, %r4;
	or.pred  	%p3, %p1, %p2;
	@%p3 bra 	$L__BB4_2;
	cvta.to.global.u64 	%rd3, %rd1;
	cvta.to.global.u64 	%rd4, %rd2;
	mad.lo.s32 	%r13, %r12, %r3, %r1;
	neg.f32 	%f2, %f1;
	mul.wide.s32 	%rd5, %r13, 4;
	add.s64 	%rd6, %rd3, %rd5;
	ld.global.f32 	%f3, [%rd6];
	mul.f32 	%f4, %f3, %f2;
	fma.rn.f32 	%f5, %f4, 0f3BBB989D, 0f3F000000;
	cvt.sat.f32.f32 	%f6, %f5;
	mov.f32 	%f7, 0f4B400001;
	mov.f32 	%f8, 0f437C0000;
	fma.rm.f32 	%f9, %f6, %f8, %f7;
	add.f32 	%f10, %f9, 0fCB40007F;
	neg.f32 	%f11, %f10;
	fma.rn.f32 	%f12, %f4, 0f3FB8AA3B, %f11;
	fma.rn.f32 	%f13, %f4, 0f32A57060, %f12;
	mov.b32 	%r14, %f9;
	shl.b32 	%r15, %r14, 23;
	mov.b32 	%f14, %r15;
	ex2.approx.ftz.f32 	%f15, %f13;
	mul.f32 	%f16, %f15, %f14;
	cvt.f64.f32 	%fd1, %f16;
	add.f64 	%fd2, %fd1, 0d3FF0000000000000;
	mov.f64 	%fd3, 0d4000000000000000;
	div.rn.f64 	%fd4, %fd3, %fd2;
	add.f64 	%fd5, %fd4, 0dBFF0000000000000;
	cvt.rn.f32.f64 	%f17, %fd5;
	add.s64 	%rd7, %rd4, %rd5;
	st.global.f32 	[%rd7], %f17;
$L__BB4_2:
	ret;

}
	// .globl	tangentDer
.visible .entry tangentDer(
	.param .u32 tangentDer_param_0,
	.param .u32 tangentDer_param_1,
	.param .f32 tangentDer_param_2,
	.param .u64 .ptr .align 1 tangentDer_param_3,
	.param .u64 .ptr .align 1 tangentDer_param_4
)
{
	.reg .pred 	%p<17>;
	.reg .b32 	%r<34>;
	.reg .b32 	%f<18>;
	.reg .b64 	%rd<9>;
	.reg .b64 	%fd<24>;

	ld.param.u32 	%r7, [tangentDer_param_0];
	ld.param.u32 	%r8, [tangentDer_param_1];
	ld.param.f32 	%f1, [tangentDer_param_2];
	ld.param.u64 	%rd1, [tangentDer_param_3];
	ld.param.u64 	%rd2, [tangentDer_param_4];
	mov.u32 	%r10, %ctaid.x;
	mov.u32 	%r11, %ntid.x;
	mov.u32 	%r12, %tid.x;
	mad.lo.s32 	%r1, %r10, %r11, %r12;
	mov.u32 	%r13, %ctaid.y;
	mov.u32 	%r14, %ntid.y;
	mov.u32 	%r15, %tid.y;
	mad.lo.s32 	%r16, %r13, %r14, %r15;
	setp.ge.s32 	%p1, %r1, %r7;
	setp.ge.s32 	%p2, %r16, %r8;
	or.pred  	%p3, %p1, %p2;
	@%p3 bra 	$L__BB5_9;
	cvta.to.global.u64 	%rd3, %rd1;
	mad.lo.s32 	%r3, %r16, %r7, %r1;
	neg.f32 	%f2, %f1;
	mul.wide.s32 	%rd4, %r3, 4;
	add.s64 	%rd5, %rd3, %rd4;
	ld.global.f32 	%f3, [%rd5];
	mul.f32 	%f4, %f3, %f2;
	fma.rn.f32 	%f5, %f4, 0f3BBB989D, 0f3F000000;
	cvt.sat.f32.f32 	%f6, %f5;
	mov.f32 	%f7, 0f4B400001;
	mov.f32 	%f8, 0f437C0000;
	fma.rm.f32 	%f9, %f6, %f8, %f7;
	add.f32 	%f10, %f9, 0fCB40007F;
	neg.f32 	%f11, %f10;
	fma.rn.f32 	%f12, %f4, 0f3FB8AA3B, %f11;
	fma.rn.f32 	%f13, %f4, 0f32A57060, %f12;
	mov.b32 	%r17, %f9;
	shl.b32 	%r18, %r17, 23;
	mov.b32 	%f14, %r18;
	ex2.approx.ftz.f32 	%f15, %f13;
	mul.f32 	%f16, %f15, %f14;
	cvt.f64.f32 	%fd10, %f1;
	add.f64 	%fd11, %fd10, %fd10;
	cvt.f64.f32 	%fd12, %f16;
	mul.f64 	%fd1, %fd11, %fd12;
	add.f64 	%fd2, %fd12, 0d3FF0000000000000;
	{
	.reg .b32 %temp; 
	mov.b64 	{%temp, %r4}, %fd2;
	}
	mov.f64 	%fd13, 0d4000000000000000;
	{
	.reg .b32 %temp; 
	mov.b64 	{%temp, %r19}, %fd13;
	}
	and.b32  	%r6, %r19, 2146435072;
	setp.eq.s32 	%p4, %r6, 1062207488;
	abs.f64 	%fd3, %fd2;
	{ // callseq 1, 0
	.param .b64 param0;
	st.param.f64 	[param0], %fd3;
	.param .b64 retval0;
	call.uni (retval0), 
	__internal_accurate_pow, 
	(
	param0
	);
	ld.param.f64 	%fd14, [retval0];
	} // callseq 1
	setp.lt.s32 	%p5, %r4, 0;
	neg.f64 	%fd16, %fd14;
	selp.f64 	%fd17, %fd16, %fd14, %p4;
	selp.f64 	%fd23, %fd17, %fd14, %p5;
	setp.neu.f64 	%p6, %fd2, 0d0000000000000000;
	@%p6 bra 	$L__BB5_3;
	setp.eq.s32 	%p7, %r6, 1062207488;
	selp.b32 	%r20, %r4, 0, %p7;
	setp.lt.s32 	%p8, %r19, 0;
	or.b32  	%r21, %r20, 2146435072;
	selp.b32 	%r22, %r21, %r20, %p8;
	mov.b32 	%r23, 0;
	mov.b64 	%fd23, {%r23, %r22};
$L__BB5_3:
	add.f64 	%fd18, %fd2, 0d4000000000000000;
	{
	.reg .b32 %temp; 
	mov.b64 	{%temp, %r24}, %fd18;
	}
	and.b32  	%r25, %r24, 2146435072;
	setp.ne.s32 	%p9, %r25, 2146435072;
	@%p9 bra 	$L__BB5_8;
	setp.num.f64 	%p10, %fd2, %fd2;
	@%p10 bra 	$L__BB5_6;
	mov.f64 	%fd19, 0d4000000000000000;
	add.rn.f64 	%fd23, %fd2, %fd19;
	bra.uni 	$L__BB5_8;
$L__BB5_6:
	setp.neu.f64 	%p11, %fd3, 0d7FF0000000000000;
	@%p11 bra 	$L__BB5_8;
	setp.lt.s32 	%p12, %r4, 0;
	setp.eq.s32 	%p13, %r6, 1062207488;
	setp.lt.s32 	%p14, %r19, 0;
	selp.b32 	%r27, 0, 2146435072, %p14;
	and.b32  	%r28, %r19, 2147483647;
	setp.ne.s32 	%p15, %r28, 1071644672;
	or.b32  	%r29, %r27, -2147483648;
	selp.b32 	%r30, %r29, %r27, %p15;
	selp.b32 	%r31, %r30, %r27, %p13;
	selp.b32 	%r32, %r31, %r27, %p12;
	mov.b32 	%r33, 0;
	mov.b64 	%fd23, {%r33, %r32};
$L__BB5_8:
	setp.eq.f64 	%p16, %fd2, 0d3FF0000000000000;
	selp.f64 	%fd20, 0d3FF0000000000000, %fd23, %p16;
	div.rn.f64 	%fd21, %fd1, %fd20;
	cvt.rn.f32.f64 	%f17, %fd21;
	cvta.to.global.u64 	%rd6, %rd2;
	add.s64 	%rd8, %rd6, %rd4;
	st.global.f32 	[%rd8], %f17;
$L__BB5_9:
	ret;

}
	// .globl	softmax
.visible .entry softmax(
	.param .u32 softmax_param_0,
	.param .u32 softmax_param_1,
	.param .f32 softmax_param_2,
	.param .u64 .ptr .align 1 softmax_param_3,
	.param .u64 .ptr .align 1 softmax_param_4
)
{
	.reg .pred 	%p<13>;
	.reg .b32 	%r<64>;
	.reg .b32 	%f<227>;
	.reg .b64 	%rd<18>;

	ld.param.u32 	%r16, [softmax_param_0];
	ld.param.u32 	%r18, [softmax_param_1];
	ld.param.f32 	%f13, [softmax_param_2];
	ld.param.u64 	%rd6, [softmax_param_3];
	ld.param.u64 	%rd5, [softmax_param_4];
	cvta.to.global.u64 	%rd1, %rd6;
	mov.u32 	%r19, %ctaid.x;
	mov.u32 	%r20, %ntid.x;
	mov.u32 	%r21, %tid.x;
	mad.lo.s32 	%r1, %r19, %r20, %r21;
	mov.u32 	%r22, %ctaid.y;
	mov.u32 	%r23, %ntid.y;
	mov.u32 	%r24, %tid.y;
	mad.lo.s32 	%r25, %r22, %r23, %r24;
	setp.ge.s32 	%p1, %r1, %r16;
	setp.ge.s32 	%p2, %r25, %r18;
	or.pred  	%p3, %p1, %p2;
	@%p3 bra 	$L__BB6_14;
	mad.lo.s32 	%r3, %r25, %r16, %r1;
	mul.lo.s32 	%r4, %r18, %r16;
	setp.lt.s32 	%p4, %r4, 1;
	mov.f32 	%f226, 0f00000000;
	@%p4 bra 	$L__BB6_13;
	and.b32  	%r5, %r4, 7;
	setp.lt.u32 	%p5, %r4, 8;
	mov.f32 	%f226, 0f00000000;
	mov.b32 	%r62, 0;
	@%p5 bra 	$L__BB6_5;
	and.b32  	%r62, %r4, 2147483640;
	neg.s32 	%r60, %r62;
	add.s64 	%rd17, %rd1, 16;
	mov.f32 	%f226, 0f00000000;
$L__BB6_4:
	.pragma "nounroll";
	ld.global.f32 	%f18, [%rd17+-16];
	mul.f32 	%f19, %f13, %f18;
	fma.rn.f32 	%f20, %f19, 0f3BBB989D, 0f3F000000;
	cvt.sat.f32.f32 	%f21, %f20;
	mov.f32 	%f22, 0f4B400001;
	mov.f32 	%f23, 0f437C0000;
	fma.rm.f32 	%f24, %f21, %f23, %f22;
	add.f32 	%f25, %f24, 0fCB40007F;
	neg.f32 	%f26, %f25;
	fma.rn.f32 	%f27, %f19, 0f3FB8AA3B, %f26;
	fma.rn.f32 	%f28, %f19, 0f32A57060, %f27;
	mov.b32 	%r27, %f24;
	shl.b32 	%r28, %r27, 23;
	mov.b32 	%f29, %r28;
	ex2.approx.ftz.f32 	%f30, %f28;
	fma.rn.f32 	%f31, %f30, %f29, %f226;
	ld.global.f32 	%f32, [%rd17+-12];
	mul.f32 	%f33, %f13, %f32;
	fma.rn.f32 	%f34, %f33, 0f3BBB989D, 0f3F000000;
	cvt.sat.f32.f32 	%f35, %f34;
	fma.rm.f32 	%f36, %f35, %f23, %f22;
	add.f32 	%f37, %f36, 0fCB40007F;
	neg.f32 	%f38, %f37;
	fma.rn.f32 	%f39, %f33, 0f3FB8AA3B, %f38;
	fma.rn.f32 	%f40, %f33, 0f32A57060, %f39;
	mov.b32 	%r29, %f36;
	shl.b32 	%r30, %r29, 23;
	mov.b32 	%f41, %r30;
	ex2.approx.ftz.f32 	%f42, %f40;
	fma.rn.f32 	%f43, %f42, %f41, %f31;
	ld.global.f32 	%f44, [%rd17+-8];
	mul.f32 	%f45, %f13, %f44;
	fma.rn.f32 	%f46, %f45, 0f3BBB989D, 0f3F000000;
	cvt.sat.f32.f32 	%f47, %f46;
	fma.rm.f32 	%f48, %f47, %f23, %f22;
	add.f32 	%f49, %f48, 0fCB40007F;
	neg.f32 	%f50, %f49;
	fma.rn.f32 	%f51, %f45, 0f3FB8AA3B, %f50;
	fma.rn.f32 	%f52, %f45, 0f32A57060, %f51;
	mov.b32 	%r31, %f48;
	shl.b32 	%r32, %r31, 23;
	mov.b32 	%f53, %r32;
	ex2.approx.ftz.f32 	%f54, %f52;
	fma.rn.f32 	%f55, %f54, %f53, %f43;
	ld.global.f32 	%f56, [%rd17+-4];
	mul.f32 	%f57, %f13, %f56;
	fma.rn.f32 	%f58, %f57, 0f3BBB989D, 0f3F000000;
	cvt.sat.f32.f32 	%f59, %f58;
	fma.rm.f32 	%f60, %f59, %f23, %f22;
	add.f32 	%f61, %f60, 0fCB40007F;
	neg.f32 	%f62, %f61;
	fma.rn.f32 	%f63, %f57, 0f3FB8AA3B, %f62;
	fma.rn.f32 	%f64, %f57, 0f32A57060, %f63;
	mov.b32 	%r33, %f60;
	shl.b32 	%r34, %r33, 23;
	mov.b32 	%f65, %r34;
	ex2.approx.ftz.f32 	%f66, %f64;
	fma.rn.f32 	%f67, %f66, %f65, %f55;
	ld.global.f32 	%f68, [%rd17];
	mul.f32 	%f69, %f13, %f68;
	fma.rn.f32 	%f70, %f69, 0f3BBB989D, 0f3F000000;
	cvt.sat.f32.f32 	%f71, %f70;
	fma.rm.f32 	%f72, %f71, %f23, %f22;
	add.f32 	%f73, %f72, 0fCB40007F;
	neg.f32 	%f74, %f73;
	fma.rn.f32 	%f75, %f69, 0f3FB8AA3B, %f74;
	fma.rn.f32 	%f76, %f69, 0f32A57060, %f75;
	mov.b32 	%r35, %f72;
	shl.b32 	%r36, %r35, 23;
	mov.b32 	%f77, %r36;
	ex2.approx.ftz.f32 	%f78, %f76;
	fma.rn.f32 	%f79, %f78, %f77, %f67;
	ld.global.f32 	%f80, [%rd17+4];
	mul.f32 	%f81, %f13, %f80;
	fma.rn.f32 	%f82, %f81, 0f3BBB989D, 0f3F000000;
	cvt.sat.f32.f32 	%f83, %f82;
	fma.rm.f32 	%f84, %f83, %f23, %f22;
	add.f32 	%f85, %f84, 0fCB40007F;
	neg.f32 	%f86, %f85;
	fma.rn.f32 	%f87, %f81, 0f3FB8AA3B, %f86;
	fma.rn.f32 	%f88, %f81, 0f32A57060, %f87;
	mov.b32 	%r37, %f84;
	shl.b32 	%r38, %r37, 23;
	mov.b32 	%f89, %r38;
	ex2.approx.ftz.f32 	%f90, %f88;
	fma.rn.f32 	%f91, %f90, %f89, %f79;
	ld.global.f32 	%f92, [%rd17+8];
	mul.f32 	%f93, %f13, %f92;
	fma.rn.f32 	%f94, %f93, 0f3BBB989D, 0f3F000000;
	cvt.sat.f32.f32 	%f95, %f94;
	fma.rm.f32 	%f96, %f95, %f23, %f22;
	add.f32 	%f97, %f96, 0fCB40007F;
	neg.f32 	%f98, %f97;
	fma.rn.f32 	%f99, %f93, 0f3FB8AA3B, %f98;
	fma.rn.f32 	%f100, %f93, 0f32A57060, %f99;
	mov.b32 	%r39, %f96;
	shl.b32 	%r40, %r39, 23;
	mov.b32 	%f101, %r40;
	ex2.approx.ftz.f32 	%f102, %f100;
	fma.rn.f32 	%f103, %f102, %f101, %f91;
	ld.global.f32 	%f104, [%rd17+12];
	mul.f32 	%f105, %f13, %f104;
	fma.rn.f32 	%f106, %f105, 0f3BBB989D, 0f3F000000;
	cvt.sat.f32.f32 	%f107, %f106;
	fma.rm.f32 	%f108, %f107, %f23, %f22;
	add.f32 	%f109, %f108, 0fCB40007F;
	neg.f32 	%f110, %f109;
	fma.rn.f32 	%f111, %f105, 0f3FB8AA3B, %f110;
	fma.rn.f32 	%f112, %f105, 0f32A57060, %f111;
	mov.b32 	%r41, %f108;
	shl.b32 	%r42, %r41, 23;
	mov.b32 	%f113, %r42;
	ex2.approx.ftz.f32 	%f114, %f112;
	fma.rn.f32 	%f226, %f114, %f113, %f103;
	add.s32 	%r60, %r60, 8;
	add.s64 	%rd17, %rd17, 32;
	setp.ne.s32 	%p6, %r60, 0;
	@%p6 bra 	$L__BB6_4;
$L__BB6_5:
	setp.eq.s32 	%p7, %r5, 0;
	@%p7 bra 	$L__BB6_13;
	and.b32  	%r11, %r4, 3;
	setp.lt.u32 	%p8, %r5, 4;
	@%p8 bra 	$L__BB6_8;
	mul.wide.u32 	%rd7, %r62, 4;
	add.s64 	%rd8, %rd1, %rd7;
	ld.global.f32 	%f116, [%rd8];
	mul.f32 	%f117, %f13, %f116;
	fma.rn.f32 	%f118, %f117, 0f3BBB989D, 0f3F000000;
	cvt.sat.f32.f32 	%f119, %f118;
	mov.f32 	%f120, 0f4B400001;
	mov.f32 	%f121, 0f437C0000;
	fma.rm.f32 	%f122, %f119, %f121, %f120;
	add.f32 	%f123, %f122, 0fCB40007F;
	neg.f32 	%f124, %f123;
	fma.rn.f32 	%f125, %f117, 0f3FB8AA3B, %f124;
	fma.rn.f32 	%f126, %f117, 0f32A57060, %f125;
	mov.b32 	%r43, %f122;
	shl.b32 	%r44, %r43, 23;
	mov.b32 	%f127, %r44;
	ex2.approx.ftz.f32 	%f128, %f126;
	fma.rn.f32 	%f129, %f128, %f127, %f226;
	ld.global.f32 	%f130, [%rd8+4];
	mul.f32 	%f131, %f13, %f130;
	fma.rn.f32 	%f132, %f131, 0f3BBB989D, 0f3F000000;
	cvt.sat.f32.f32 	%f133, %f132;
	fma.rm.f32 	%f134, %f133, %f121, %f120;
	add.f32 	%f135, %f134, 0fCB40007F;
	neg.f32 	%f136, %f135;
	fma.rn.f32 	%f137, %f131, 0f3FB8AA3B, %f136;
	fma.rn.f32 	%f138, %f131, 0f32A57060, %f137;
	mov.b32 	%r45, %f134;
	shl.b32 	%r46, %r45, 23;
	mov.b32 	%f139, %r46;
	ex2.approx.ftz.f32 	%f140, %f138;
	fma.rn.f32 	%f141, %f140, %f139, %f129;
	ld.global.f32 	%f142, [%rd8+8];
	mul.f32 	%f143, %f13, %f142;
	fma.rn.f32 	%f144, %f143, 0f3BBB989D, 0f3F000000;
	cvt.sat.f32.f32 	%f145, %f144;
	fma.rm.f32 	%f146, %f145, %f121, %f120;
	add.f32 	%f147, %f146, 0fCB40007F;
	neg.f32 	%f148, %f147;
	fma.rn.f32 	%f149, %f143, 0f3FB8AA3B, %f148;
	fma.rn.f32 	%f150, %f143, 0f32A57060, %f149;
	mov.b32 	%r47, %f146;
	shl.b32 	%r48, %r47, 23;
	mov.b32 	%f151, %r48;
	ex2.approx.ftz.f32 	%f152, %f150;
	fma.rn.f32 	%f153, %f152, %f151, %f141;
	ld.global.f32 	%f154, [%rd8+12];
	mul.f32 	%f155, %f13, %f154;
	fma.rn.f32 	%f156, %f155, 0f3BBB989D, 0f3F000000;
	cvt.sat.f32.f32 	%f157, %f156;
	fma.rm.f32 	%f158, %f157, %f121, %f120;
	add.f32 	%f159, %f158, 0fCB40007F;
	neg.f32 	%f160, %f159;
	fma.rn.f32 	%f161, %f155, 0f3FB8AA3B, %f160;
	fma.rn.f32 	%f162, %f155, 0f32A57060, %f161;
	mov.b32 	%r49, %f158;
	shl.b32 	%r50, %r49, 23;
	mov.b32 	%f163, %r50;
	ex2.approx.ftz.f32 	%f164, %f162;
	fma.rn.f32 	%f226, %f164, %f163, %f153;
	add.s32 	%r62, %r62, 4;
$L__BB6_8:
	setp.eq.s32 	%p9, %r11, 0;
	@%p9 bra 	$L__BB6_13;
	setp.eq.s32 	%p10, %r11, 1;
	@%p10 bra 	$L__BB6_11;
	mul.wide.u32 	%rd9, %r62, 4;
	add.s64 	%rd10, %rd1, %rd9;
	ld.global.f32 	%f166, [%rd10];
	mul.f32 	%f167, %f13, %f166;
	fma.rn.f32 	%f168, %f167, 0f3BBB989D, 0f3F000000;
	cvt.sat.f32.f32 	%f169, %f168;
	mov.f32 	%f170, 0f4B400001;
	mov.f32 	%f171, 0f437C0000;
	fma.rm.f32 	%f172, %f169, %f171, %f170;
	add.f32 	%f173, %f172, 0fCB40007F;
	neg.f32 	%f174, %f173;
	fma.rn.f32 	%f175, %f167, 0f3FB8AA3B, %f174;
	fma.rn.f32 	%f176, %f167, 0f32A57060, %f175;
	mov.b32 	%r51, %f172;
	shl.b32 	%r52, %r51, 23;
	mov.b32 	%f177, %r52;
	ex2.approx.ftz.f32 	%f178, %f176;
	fma.rn.f32 	%f179, %f178, %f177, %f226;
	ld.global.f32 	%f180, [%rd10+4];
	mul.f32 	%f181, %f13, %f180;
	fma.rn.f32 	%f182, %f181, 0f3BBB989D, 0f3F000000;
	cvt.sat.f32.f32 	%f183, %f182;
	fma.rm.f32 	%f184, %f183, %f171, %f170;
	add.f32 	%f185, %f184, 0fCB40007F;
	neg.f32 	%f186, %f185;
	fma.rn.f32 	%f187, %f181, 0f3FB8AA3B, %f186;
	fma.rn.f32 	%f188, %f181, 0f32A57060, %f187;
	mov.b32 	%r53, %f184;
	shl.b32 	%r54, %r53, 23;
	mov.b32 	%f189, %r54;
	ex2.approx.ftz.f32 	%f190, %f188;
	fma.rn.f32 	%f226, %f190, %f189, %f179;
	add.s32 	%r62, %r62, 2;
$L__BB6_11:
	and.b32  	%r55, %r4, 1;
	setp.eq.b32 	%p11, %r55, 1;
	not.pred 	%p12, %p11;
	@%p12 bra 	$L__BB6_13;
	mul.wide.u32 	%rd11, %r62, 4;
	add.s64 	%rd12, %rd1, %rd11;
	ld.global.f32 	%f191, [%rd12];
	mul.f32 	%f192, %f13, %f191;
	fma.rn.f32 	%f193, %f192, 0f3BBB989D, 0f3F000000;
	cvt.sat.f32.f32 	%f194, %f193;
	mov.f32 	%f195, 0f4B400001;
	mov.f32 	%f196, 0f437C0000;
	fma.rm.f32 	%f197, %f194, %f196, %f195;
	add.f32 	%f198, %f197, 0fCB40007F;
	neg.f32 	%f199, %f198;
	fma.rn.f32 	%f200, %f192, 0f3FB8AA3B, %f199;
	fma.rn.f32 	%f201, %f192, 0f32A57060, %f200;
	mov.b32 	%r56, %f197;
	shl.b32 	%r57, %r56, 23;
	mov.b32 	%f202, %r57;
	ex2.approx.ftz.f32 	%f203, %f201;
	fma.rn.f32 	%f226, %f203, %f202, %f226;
$L__BB6_13:
	mul.wide.s32 	%rd13, %r3, 4;
	add.s64 	%rd14, %rd1, %rd13;
	ld.global.f32 	%f204, [%rd14];
	mul.f32 	%f205, %f13, %f204;
	fma.rn.f32 	%f206, %f205, 0f3BBB989D, 0f3F000000;
	cvt.sat.f32.f32 	%f207, %f206;
	mov.f32 	%f208, 0f4B400001;
	mov.f32 	%f209, 0f437C0000;
	fma.rm.f32 	%f210, %f207, %f209, %f208;
	add.f32 	%f211, %f210, 0fCB40007F;
	neg.f32 	%f212, %f211;
	fma.rn.f32 	%f213, %f205, 0f3FB8AA3B, %f212;
	fma.rn.f32 	%f214, %f205, 0f32A57060, %f213;
	mov.b32 	%r58, %f210;
	shl.b32 	%r59, %r58, 23;
	mov.b32 	%f215, %r59;
	ex2.approx.ftz.f32 	%f216, %f214;
	mul.f32 	%f217, %f216, %f215;
	div.rn.f32 	%f218, %f217, %f226;
	cvta.to.global.u64 	%rd15, %rd5;
	add.s64 	%rd16, %rd15, %rd13;
	st.global.f32 	[%rd16], %f218;
$L__BB6_14:
	ret;

}
	// .globl	softmaxDer
.visible .entry softmaxDer(
	.param .u32 softmaxDer_param_0,
	.param .u32 softmaxDer_param_1,
	.param .f32 softmaxDer_param_2,
	.param .u64 .ptr .align 1 softmaxDer_param_3,
	.param .u64 .ptr .align 1 softmaxDer_param_4
)
{
	.reg .pred 	%p<13>;
	.reg .b32 	%r<64>;
	.reg .b32 	%f<231>;
	.reg .b64 	%rd<18>;

	ld.param.u32 	%r16, [softmaxDer_param_0];
	ld.param.u32 	%r18, [softmaxDer_param_1];
	ld.param.f32 	%f13, [softmaxDer_param_2];
	ld.param.u64 	%rd6, [softmaxDer_param_3];
	ld.param.u64 	%rd5, [softmaxDer_param_4];
	cvta.to.global.u64 	%rd1, %rd6;
	mov.u32 	%r19, %ctaid.x;
	mov.u32 	%r20, %ntid.x;
	mov.u32 	%r21, %tid.x;
	mad.lo.s32 	%r1, %r19, %r20, %r21;
	mov.u32 	%r22, %ctaid.y;
	mov.u32 	%r23, %ntid.y;
	mov.u32 	%r24, %tid.y;
	mad.lo.s32 	%r25, %r22, %r23, %r24;
	setp.ge.s32 	%p1, %r1, %r16;
	setp.ge.s32 	%p2, %r25, %r18;
	or.pred  	%p3, %p1, %p2;
	@%p3 bra 	$L__BB7_14;
	mad.lo.s32 	%r3, %r25, %r16, %r1;
	mul.lo.s32 	%r4, %r18, %r16;
	setp.lt.s32 	%p4, %r4, 1;
	mov.f32 	%f230, 0f00000000;
	@%p4 bra 	$L__BB7_13;
	and.b32  	%r5, %r4, 7;
	setp.lt.u32 	%p5, %r4, 8;
	mov.f32 	%f230, 0f00000000;
	mov.b32 	%r62, 0;
	@%p5 bra 	$L__BB7_5;
	and.b32  	%r62, %r4, 2147483640;
	neg.s32 	%r60, %r62;
	add.s64 	%rd17, %rd1, 16;
	mov.f32 	%f230, 0f00000000;
$L__BB7_4:
	.pragma "nounroll";
	ld.global.f32 	%f18, [%rd17+-16];
	mul.f32 	%f19, %f13, %f18;
	fma.rn.f32 	%f20, %f19, 0f3BBB989D, 0f3F000000;
	cvt.sat.f32.f32 	%f21, %f20;
	mov.f32 	%f22, 0f4B400001;
	mov.f32 	%f23, 0f437C0000;
	fma.rm.f32 	%f24, %f21, %f23, %f22;
	add.f32 	%f25, %f24, 0fCB40007F;
	neg.f32 	%f26, %f25;
	fma.rn.f32 	%f27, %f19, 0f3FB8AA3B, %f26;
	fma.rn.f32 	%f28, %f19, 0f32A57060, %f27;
	mov.b32 	%r27, %f24;
	shl.b32 	%r28, %r27, 23;
	mov.b32 	%f29, %r28;
	ex2.approx.ftz.f32 	%f30, %f28;
	fma.rn.f32 	%f31, %f30, %f29, %f230;
	ld.global.f32 	%f32, [%rd17+-12];
	mul.f32 	%f33, %f13, %f32;
	fma.rn.f32 	%f34, %f33, 0f3BBB989D, 0f3F000000;
	cvt.sat.f32.f32 	%f35, %f34;
	fma.rm.f32 	%f36, %f35, %f23, %f22;
	add.f32 	%f37, %f36, 0fCB40007F;
	neg.f32 	%f38, %f37;
	fma.rn.f32 	%f39, %f33, 0f3FB8AA3B, %f38;
	fma.rn.f32 	%f40, %f33, 0f32A57060, %f39;
	mov.b32 	%r29, %f36;
	shl.b32 	%r30, %r29, 23;
	mov.b32 	%f41, %r30;
	ex2.approx.ftz.f32 	%f42, %f40;
	fma.rn.f32 	%f43, %f42, %f41, %f31;
	ld.global.f32 	%f44, [%rd17+-8];
	mul.f32 	%f45, %f13, %f44;
	fma.rn.f32 	%f46, %f45, 0f3BBB989D, 0f3F000000;
	cvt.sat.f32.f32 	%f47, %f46;
	fma.rm.f32 	%f48, %f47, %f23, %f22;
	add.f32 	%f49, %f48, 0fCB40007F;
	neg.f32 	%f50, %f49;
	fma.rn.f32 	%f51, %f45, 0f3FB8AA3B, %f50;
	fma.rn.f32 	%f52, %f45, 0f32A57060, %f51;
	mov.b32 	%r31, %f48;
	shl.b32 	%r32, %r31, 23;
	mov.b32 	%f53, %r32;
	ex2.approx.ftz.f32 	%f54, %f52;
	fma.rn.f32 	%f55, %f54, %f53, %f43;
	ld.global.f32 	%f56, [%rd17+-4];
	mul.f32 	%f57, %f13, %f56;
	fma.rn.f32 	%f58, %f57, 0f3BBB989D, 0f3F000000;
	cvt.sat.f32.f32 	%f59, %f58;
	fma.rm.f32 	%f60, %f59, %f23, %f22;
	add.f32 	%f61, %f60, 0fCB40007F;
	neg.f32 	%f62, %f61;
	fma.rn.f32 	%f63, %f57, 0f3FB8AA3B, %f62;
	fma.rn.f32 	%f64, %f57, 0f32A57060, %f63;
	mov.b32 	%r33, %f60;
	shl.b32 	%r34, %r33, 23;
	mov.b32 	%f65, %r34;
	ex2.approx.ftz.f32 	%f66, %f64;
	fma.rn.f32 	%f67, %f66, %f65, %f55;
	ld.global.f32 	%f68, [%rd17];
	mul.f32 	%f69, %f13, %f68;
	fma.rn.f32 	%f70, %f69, 0f3BBB989D, 0f3F000000;
	cvt.sat.f32.f32 	%f71, %f70;
	fma.rm.f32 	%f72, %f71, %f23, %f22;
	add.f32 	%f73, %f72, 0fCB40007F;
	neg.f32 	%f74, %f73;
	fma.rn.f32 	%f75, %f69, 0f3FB8AA3B, %f74;
	fma.rn.f32 	%f76, %f69, 0f32A57060, %f75;
	mov.b32 	%r35, %f72;
	shl.b32 	%r36, %r35, 23;
	mov.b32 	%f77, %r36;
	ex2.approx.ftz.f32 	%f78, %f76;
	fma.rn.f32 	%f79, %f78, %f77, %f67;
	ld.global.f32 	%f80, [%rd17+4];
	mul.f32 	%f81, %f13, %f80;
	fma.rn.f32 	%f82, %f81, 0f3BBB989D, 0f3F000000;
	cvt.sat.f32.f32 	%f83, %f82;
	fma.rm.f32 	%f84, %f83, %f23, %f22;
	add.f32 	%f85, %f84, 0fCB40007F;
	neg.f32 	%f86, %f85;
	fma.rn.f32 	%f87, %f81, 0f3FB8AA3B, %f86;
	fma.rn.f32 	%f88, %f81, 0f32A57060, %f87;
	mov.b32 	%r37, %f84;
	shl.b32 	%r38, %r37, 23;
	mov.b32 	%f89, %r38;
	ex2.approx.ftz.f32 	%f90, %f88;
	fma.rn.f32 	%f91, %f90, %f89, %f79;
	ld.global.f32 	%f92, [%rd17+8];
	mul.f32 	%f93, %f13, %f92;
	fma.rn.f32 	%f94, %f93, 0f3BBB989D, 0f3F000000;
	cvt.sat.f32.f32 	%f95, %f94;
	fma.rm.f32 	%f96, %f95, %f23, %f22;
	add.f32 	%f97, %f96, 0fCB40007F;
	neg.f32 	%f98, %f97;
	fma.rn.f32 	%f99, %f93, 0f3FB8AA3B, %f98;
	fma.rn.f32 	%f100, %f93, 0f32A57060, %f99;
	mov.b32 	%r39, %f96;
	shl.b32 	%r40, %r39, 23;
	mov.b32 	%f101, %r40;
	ex2.approx.ftz.f32 	%f102, %f100;
	fma.rn.f32 	%f103, %f102, %f101, %f91;
	ld.global.f32 	%f104, [%rd17+12];
	mul.f32 	%f105, %f13, %f104;
	fma.rn.f32 	%f106, %f105, 0f3BBB989D, 0f3F000000;
	cvt.sat.f32.f32 	%f107, %f106;
	fma.rm.f32 	%f108, %f107, %f23, %f22;
	add.f32 	%f109, %f108, 0fCB40007F;
	neg.f32 	%f110, %f109;
	fma.rn.f32 	%f111, %f105, 0f3FB8AA3B, %f110;
	fma.rn.f32 	%f112, %f105, 0f32A57060, %f111;
	mov.b32 	%r41, %f108;
	shl.b32 	%r42, %r41, 23;
	mov.b32 	%f113, %r42;
	ex2.approx.ftz.f32 	%f114, %f112;
	fma.rn.f32 	%f230, %f114, %f113, %f103;
	add.s32 	%r60, %r60, 8;
	add.s64 	%rd17, %rd17, 32;
	setp.ne.s32 	%p6, %r60, 0;
	@%p6 bra 	$L__BB7_4;
$L__BB7_5:
	setp.eq.s32 	%p7, %r5, 0;
	@%p7 bra 	$L__BB7_13;
	and.b32  	%r11, %r4, 3;
	setp.lt.u32 	%p8, %r5, 4;
	@%p8 bra 	$L__BB7_8;
	mul.wide.u32 	%rd7, %r62, 4;
	add.s64 	%rd8, %rd1, %rd7;
	ld.global.f32 	%f116, [%rd8];
	mul.f32 	%f117, %f13, %f116;
	fma.rn.f32 	%f118, %f117, 0f3BBB989D, 0f3F000000;
	cvt.sat.f32.f32 	%f119, %f118;
	mov.f32 	%f120, 0f4B400001;
	mov.f32 	%f121, 0f437C0000;
	fma.rm.f32 	%f122, %f119, %f121, %f120;
	add.f32 	%f123, %f122, 0fCB40007F;
	neg.f32 	%f124, %f123;
	fma.rn.f32 	%f125, %f117, 0f3FB8AA3B, %f124;
	fma.rn.f32 	%f126, %f117, 0f32A57060, %f125;
	mov.b32 	%r43, %f122;
	shl.b32 	%r44, %r43, 23;
	mov.b32 	%f127, %r44;
	ex2.approx.ftz.f32 	%f128, %f126;
	fma.rn.f32 	%f129, %f128, %f127, %f230;
	ld.global.f32 	%f130, [%rd8+4];
	mul.f32 	%f131, %f13, %f130;
	fma.rn.f32 	%f132, %f131, 0f3BBB989D, 0f3F000000;
	cvt.sat.f32.f32 	%f133, %f132;
	fma.rm.f32 	%f134, %f133, %f121, %f120;
	add.f32 	%f135, %f134, 0fCB40007F;
	neg.f32 	%f136, %f135;
	fma.rn.f32 	%f137, %f131, 0f3FB8AA3B, %f136;
	fma.rn.f32 	%f138, %f131, 0f32A57060, %f137;
	mov.b32 	%r45, %f134;
	shl.b32 	%r46, %r45, 23;
	mov.b32 	%f139, %r46;
	ex2.approx.ftz.f32 	%f140, %f138;
	fma.rn.f32 	%f141, %f140, %f139, %f129;
	ld.global.f32 	%f142, [%rd8+8];
	mul.f32 	%f143, %f13, %f142;
	fma.rn.f32 	%f144, %f143, 0f3BBB989D, 0f3F000000;
	cvt.sat.f32.f32 	%f145, %f144;
	fma.rm.f32 	%f146, %f145, %f121, %f120;
	add.f32 	%f147, %f146, 0fCB40007F;
	neg.f32 	%f148, %f147;
	fma.rn.f32 	%f149, %f143, 0f3FB8AA3B, %f148;
	fma.rn.f32 	%f150, %f143, 0f32A57060, %f149;
	mov.b32 	%r47, %f146;
	shl.b32 	%r48, %r47, 23;
	mov.b32 	%f151, %r48;
	ex2.approx.ftz.f32 	%f152, %f150;
	fma.rn.f32 	%f153, %f152, %f151, %f141;
	ld.global.f32 	%f154, [%rd8+12];
	mul.f32 	%f155, %f13, %f154;
	fma.rn.f32 	%f156, %f155, 0f3BBB989D, 0f3F000000;
	cvt.sat.f32.f32 	%f157, %f156;
	fma.rm.f32 	%f158, %f157, %f121, %f120;
	add.f32 	%f159, %f158, 0fCB40007F;
	neg.f32 	%f160, %f159;
	fma.rn.f32 	%f161, %f155, 0f3FB8AA3B, %f160;
	fma.rn.f32 	%f162, %f155, 0f32A57060, %f161;
	mov.b32 	%r49, %f158;
	shl.b32 	%r50, %r49, 23;
	mov.b32 	%f163, %r50;
	ex2.approx.ftz.f32 	%f164, %f162;
	fma.rn.f32 	%f230, %f164, %f163, %f153;
	add.s32 	%r62, %r62, 4;
$L__BB7_8:
	setp.eq.s32 	%p9, %r11, 0;
	@%p9 bra 	$L__BB7_13;
	setp.eq.s32 	%p10, %r11, 1;
	@%p10 bra 	$L__BB7_11;
	mul.wide.u32 	%rd9, %r62, 4;
	add.s64 	%rd10, %rd1, %rd9;
	ld.global.f32 	%f166, [%rd10];
	mul.f32 	%f167, %f13, %f166;
	fma.rn.f32 	%f168, %f167, 0f3BBB989D, 0f3F000000;
	cvt.sat.f32.f32 	%f169, %f168;
	mov.f32 	%f170, 0f4B400001;
	mov.f32 	%f171, 0f437C0000;
	fma.rm.f32 	%f172, %f169, %f171, %f170;
	add.f32 	%f173, %f172, 0fCB40007F;
	neg.f32 	%f174, %f173;
	fma.rn.f32 	%f175, %f167, 0f3FB8AA3B, %f174;
	fma.rn.f32 	%f176, %f167, 0f32A57060, %f175;
	mov.b32 	%r51, %f172;
	shl.b32 	%r52, %r51, 23;
	mov.b32 	%f177, %r52;
	ex2.approx.ftz.f32 	%f178, %f176;
	fma.rn.f32 	%f179, %f178, %f177, %f230;
	ld.global.f32 	%f180, [%rd10+4];
	mul.f32 	%f181, %f13, %f180;
	fma.rn.f32 	%f182, %f181, 0f3BBB989D, 0f3F000000;
	cvt.sat.f32.f32 	%f183, %f182;
	fma.rm.f32 	%f184, %f183, %f171, %f170;
	add.f32 	%f185, %f184, 0fCB40007F;
	neg.f32 	%f186, %f185;
	fma.rn.f32 	%f187, %f181, 0f3FB8AA3B, %f186;
	fma.rn.f32 	%f188, %f181, 0f32A57060, %f187;
	mov.b32 	%r53, %f184;
	shl.b32 	%r54, %r53, 23;
	mov.b32 	%f189, %r54;
	ex2.approx.ftz.f32 	%f190, %f188;
	fma.rn.f32 	%f230, %f190, %f189, %f179;
	add.s32 	%r62, %r62, 2;
$L__BB7_11:
	and.b32  	%r55, %r4, 1;
	setp.eq.b32 	%p11, %r55, 1;
	not.pred 	%p12, %p11;
	@%p12 bra 	$L__BB7_13;
	mul.wide.u32 	%rd11, %r62, 4;
	add.s64 	%rd12, %rd1, %rd11;
	ld.global.f32 	%f191, [%rd12];
	mul.f32 	%f192, %f13, %f191;
	fma.rn.f32 	%f193, %f192, 0f3BBB989D, 0f3F000000;
	cvt.sat.f32.f32 	%f194, %f193;
	mov.f32 	%f195, 0f4B400001;
	mov.f32 	%f196, 0f437C0000;
	fma.rm.f32 	%f197, %f194, %f196, %f195;
	add.f32 	%f198, %f197, 0fCB40007F;
	neg.f32 	%f199, %f198;
	fma.rn.f32 	%f200, %f192, 0f3FB8AA3B, %f199;
	fma.rn.f32 	%f201, %f192, 0f32A57060, %f200;
	mov.b32 	%r56, %f197;
	shl.b32 	%r57, %r56, 23;
	mov.b32 	%f202, %r57;
	ex2.approx.ftz.f32 	%f203, %f201;
	fma.rn.f32 	%f230, %f203, %f202, %f230;
$L__BB7_13:
	mul.wide.s32 	%rd13, %r3, 4;
	add.s64 	%rd14, %rd1, %rd13;
	ld.global.f32 	%f204, [%rd14];
	mul.f32 	%f205, %f13, %f204;
	fma.rn.f32 	%f206, %f205, 0f3BBB989D, 0f3F000000;
	cvt.sat.f32.f32 	%f207, %f206;
	mov.f32 	%f208, 0f4B400001;
	mov.f32 	%f209, 0f437C0000;
	fma.rm.f32 	%f210, %f207, %f209, %f208;
	add.f32 	%f211, %f210, 0fCB40007F;
	neg.f32 	%f212, %f211;
	fma.rn.f32 	%f213, %f205, 0f3FB8AA3B, %f212;
	fma.rn.f32 	%f214, %f205, 0f32A57060, %f213;
	mov.b32 	%r58, %f210;
	shl.b32 	%r59, %r58, 23;
	mov.b32 	%f215, %r59;
	ex2.approx.ftz.f32 	%f216, %f214;
	mul.f32 	%f217, %f216, %f215;
	mul.f32 	%f218, %f13, %f217;
	sub.f32 	%f219, %f230, %f217;
	mul.f32 	%f220, %f218, %f219;
	mul.f32 	%f221, %f230, %f230;
	div.rn.f32 	%f222, %f220, %f221;
	cvta.to.global.u64 	%rd15, %rd5;
	add.s64 	%rd16, %rd15, %rd13;
	st.global.f32 	[%rd16], %f222;
$L__BB7_14:
	ret;

}
	// .globl	transpose
.visible .entry transpose(
	.param .u32 transpose_param_0,
	.param .u32 transpose_param_1,
	.param .u64 .ptr .align 1 transpose_param_2,
	.param .u64 .ptr .align 1 transpose_param_3
)
{
	.reg .pred 	%p<4>;
	.reg .b32 	%r<15>;
	.reg .b32 	%f<2>;
	.reg .b64 	%rd<9>;

	ld.param.u32 	%r3, [transpose_param_0];
	ld.param.u32 	%r5, [transpose_param_1];
	ld.param.u64 	%rd1, [transpose_param_2];
	ld.param.u64 	%rd2, [transpose_param_3];
	mov.u32 	%r6, %ctaid.x;
	mov.u32 	%r7, %ntid.x;
	mov.u32 	%r8, %tid.x;
	mad.lo.s32 	%r1, %r6, %r7, %r8;
	mov.u32 	%r9, %ctaid.y;
	mov.u32 	%r10, %ntid.y;
	mov.u32 	%r11, %tid.y;
	mad.lo.s32 	%r12, %r9, %r10, %r11;
	setp.ge.s32 	%p1, %r1, %r3;
	setp.ge.s32 	%p2, %r12, %r5;
	or.pred  	%p3, %p1, %p2;
	@%p3 bra 	$L__BB8_2;
	cvta.to.global.u64 	%rd3, %rd1;
	cvta.to.global.u64 	%rd4, %rd2;
	mad.lo.s32 	%r13, %r5, %r1, %r12;
	mul.wide.s32 	%rd5, %r13, 4;
	add.s64 	%rd6, %rd3, %rd5;
	ld.global.f32 	%f1, [%rd6];
	mad.lo.s32 	%r14, %r12, %r3, %r1;
	mul.wide.s32 	%rd7, %r14, 4;
	add.s64 	%rd8, %rd4, %rd7;
	st.global.f32 	[%rd8], %f1;
$L__BB8_2:
	ret;

}
	// .globl	tensorAdd
.visible .entry tensorAdd(
	.param .u32 tensorAdd_param_0,
	.param .u32 tensorAdd_param_1,
	.param .u64 .ptr .align 1 tensorAdd_param_2,
	.param .u64 .ptr .align 1 tensorAdd_param_3,
	.param .u64 .ptr .align 1 tensorAdd_param_4
)
{
	.reg .pred 	%p<4>;
	.reg .b32 	%r<14>;
	.reg .b32 	%f<4>;
	.reg .b64 	%rd<11>;

	ld.param.u32 	%r3, [tensorAdd_param_0];
	ld.param.u32 	%r4, [tensorAdd_param_1];
	ld.param.u64 	%rd1, [tensorAdd_param_2];
	ld.param.u64 	%rd2, [tensorAdd_param_3];
	ld.param.u64 	%rd3, [tensorAdd_param_4];
	mov.u32 	%r6, %ctaid.x;
	mov.u32 	%r7, %ntid.x;
	mov.u32 	%r8, %tid.x;
	mad.lo.s32 	%r1, %r6, %r7, %r8;
	mov.u32 	%r9, %ctaid.y;
	mov.u32 	%r10, %ntid.y;
	mov.u32 	%r11, %tid.y;
	mad.lo.s32 	%r12, %r9, %r10, %r11;
	setp.ge.s32 	%p1, %r1, %r3;
	setp.ge.s32 	%p2, %r12, %r4;
	or.pred  	%p3, %p1, %p2;
	@%p3 bra 	$L__BB9_2;
	cvta.to.global.u64 	%rd4, %rd1;
	cvta.to.global.u64 	%rd5, %rd2;
	cvta.to.global.u64 	%rd6, %rd3;
	mad.lo.s32 	%r13, %r12, %r3, %r1;
	mul.wide.s32 	%rd7, %r13, 4;
	add.s64 	%rd8, %rd4, %rd7;
	ld.global.f32 	%f1, [%rd8];
	add.s64 	%rd9, %rd5, %rd7;
	ld.global.f32 	%f2, [%rd9];
	add.f32 	%f3, %f1, %f2;
	add.s64 	%rd10, %rd6, %rd7;
	st.global.f32 	[%rd10], %f3;
$L__BB9_2:
	ret;

}
	// .globl	tensorSub
.visible .entry tensorSub(
	.param .u32 tensorSub_param_0,
	.param .u32 tensorSub_param_1,
	.param .u64 .ptr .align 1 tensorSub_param_2,
	.param .u64 .ptr .align 1 tensorSub_param_3,
	.param .u64 .ptr .align 1 tensorSub_param_4
)
{
	.reg .pred 	%p<4>;
	.reg .b32 	%r<14>;
	.reg .b32 	%f<4>;
	.reg .b64 	%rd<11>;

	ld.param.u32 	%r3, [tensorSub_param_0];
	ld.param.u32 	%r4, [tensorSub_param_1];
	ld.param.u64 	%rd1, [tensorSub_param_2];
	ld.param.u64 	%rd2, [tensorSub_param_3];
	ld.param.u64 	%rd3, [tensorSub_param_4];
	mov.u32 	%r6, %ctaid.x;
	mov.u32 	%r7, %ntid.x;
	mov.u32 	%r8, %tid.x;
	mad.lo.s32 	%r1, %r6, %r7, %r8;
	mov.u32 	%r9, %ctaid.y;
	mov.u32 	%r10, %ntid.y;
	mov.u32 	%r11, %tid.y;
	mad.lo.s32 	%r12, %r9, %r10, %r11;
	setp.ge.s32 	%p1, %r1, %r3;
	setp.ge.s32 	%p2, %r12, %r4;
	or.pred  	%p3, %p1, %p2;
	@%p3 bra 	$L__BB10_2;
	cvta.to.global.u64 	%rd4, %rd1;
	cvta.to.global.u64 	%rd5, %rd2;
	cvta.to.global.u64 	%rd6, %rd3;
	mad.lo.s32 	%r13, %r12, %r3, %r1;
	mul.wide.s32 	%rd7, %r13, 4;
	add.s64 	%rd8, %rd4, %rd7;
	ld.global.f32 	%f1, [%rd8];
	add.s64 	%rd9, %rd5, %rd7;
	ld.global.f32 	%f2, [%rd9];
	sub.f32 	%f3, %f1, %f2;
	add.s64 	%rd10, %rd6, %rd7;
	st.global.f32 	[%rd10], %f3;
$L__BB10_2:
	ret;

}
	// .globl	concatenateVertical
.visible .entry concatenateVertical(
	.param .u32 concatenateVertical_param_0,
	.param .u32 concatenateVertical_param_1,
	.param .u32 concatenateVertical_param_2,
	.param .u64 .ptr .align 1 concatenateVertical_param_3,
	.param .u64 .ptr .align 1 concatenateVertical_param_4,
	.param .u64 .ptr .align 1 concatenateVertical_param_5
)
{
	.reg .pred 	%p<5>;
	.reg .b32 	%r<18>;
	.reg .b32 	%f<3>;
	.reg .b64 	%rd<14>;

	ld.param.u32 	%r4, [concatenateVertical_param_0];
	ld.param.u32 	%r5, [concatenateVertical_param_1];
	ld.param.u32 	%r6, [concatenateVertical_param_2];
	ld.param.u64 	%rd2, [concatenateVertical_param_3];
	ld.param.u64 	%rd3, [concatenateVertical_param_4];
	ld.param.u64 	%rd4, [concatenateVertical_param_5];
	cvta.to.global.u64 	%rd1, %rd4;
	mov.u32 	%r7, %ctaid.x;
	mov.u32 	%r8, %ntid.x;
	mov.u32 	%r9, %tid.x;
	mad.lo.s32 	%r1, %r7, %r8, %r9;
	mov.u32 	%r10, %ctaid.y;
	mov.u32 	%r11, %ntid.y;
	mov.u32 	%r12, %tid.y;
	mad.lo.s32 	%r13, %r10, %r11, %r12;
	setp.ge.s32 	%p1, %r1, %r4;
	add.s32 	%r14, %r6, %r5;
	setp.ge.s32 	%p2, %r13, %r14;
	or.pred  	%p3, %p1, %p2;
	@%p3 bra 	$L__BB11_4;
	mad.lo.s32 	%r3, %r13, %r4, %r1;
	setp.ge.s32 	%p4, %r13, %r5;
	@%p4 bra 	$L__BB11_3;
	cvta.to.global.u64 	%rd10, %rd2;
	mul.wide.s32 	%rd11, %r3, 4;
	add.s64 	%rd12, %rd10, %rd11;
	ld.global.f32 	%f2, [%rd12];
	add.s64 	%rd13, %rd1, %rd11;
	st.global.f32 	[%rd13], %f2;
	bra.uni 	$L__BB11_4;
$L__BB11_3:
	sub.s32 	%r16, %r13, %r5;
	mad.lo.s32 	%r17, %r16, %r4, %r1;
	cvta.to.global.u64 	%rd5, %rd3;
	mul.wide.s32 	%rd6, %r17, 4;
	add.s64 	%rd7, %rd5, %rd6;
	ld.global.f32 	%f1, [%rd7];
	mul.wide.s32 	%rd8, %r3, 4;
	add.s64 	%rd9, %rd1, %rd8;
	st.global.f32 	[%rd9], %f1;
$L__BB11_4:
	ret;

}
	// .globl	concatenateHorizontal
.visible .entry concatenateHorizontal(
	.param .u32 concatenateHorizontal_param_0,
	.param .u32 concatenateHorizontal_param_1,
	.param .u32 concatenateHorizontal_param_2,
	.param .u64 .ptr .align 1 concatenateHorizontal_param_3,
	.param .u64 .ptr .align 1 concatenateHorizontal_param_4,
	.param .u64 .ptr .align 1 concatenateHorizontal_param_5
)
{
	.reg .pred 	%p<5>;
	.reg .b32 	%r<19>;
	.reg .b32 	%f<3>;
	.reg .b64 	%rd<15>;

	ld.param.u32 	%r5, [concatenateHorizontal_param_0];
	ld.param.u32 	%r6, [concatenateHorizontal_param_1];
	ld.param.u32 	%r7, [concatenateHorizontal_param_2];
	ld.param.u64 	%rd2, [concatenateHorizontal_param_3];
	ld.param.u64 	%rd3, [concatenateHorizontal_param_4];
	ld.param.u64 	%rd4, [concatenateHorizontal_param_5];
	cvta.to.global.u64 	%rd1, %rd4;
	mov.u32 	%r9, %ctaid.x;
	mov.u32 	%r10, %ntid.x;
	mov.u32 	%r11, %tid.x;
	mad.lo.s32 	%r1, %r9, %r10, %r11;
	mov.u32 	%r12, %ctaid.y;
	mov.u32 	%r13, %ntid.y;
	mov.u32 	%r14, %tid.y;
	mad.lo.s32 	%r15, %r12, %r13, %r14;
	add.s32 	%r3, %r6, %r5;
	setp.ge.s32 	%p1, %r1, %r3;
	setp.ge.s32 	%p2, %r15, %r7;
	or.pred  	%p3, %p1, %p2;
	@%p3 bra 	$L__BB12_4;
	mad.lo.s32 	%r4, %r3, %r15, %r1;
	setp.ge.s32 	%p4, %r1, %r5;
	@%p4 bra 	$L__BB12_3;
	mad.lo.s32 	%r18, %r15, %r5, %r1;
	cvta.to.global.u64 	%rd10, %rd2;
	mul.wide.s32 	%rd11, %r18, 4;
	add.s64 	%rd12, %rd10, %rd11;
	ld.global.f32 	%f2, [%rd12];
	mul.wide.s32 	%rd13, %r4, 4;
	add.s64 	%rd14, %rd1, %rd13;
	st.global.f32 	[%rd14], %f2;
	bra.uni 	$L__BB12_4;
$L__BB12_3:
	sub.s32 	%r16, %r1, %r5;
	mad.lo.s32 	%r17, %r6, %r15, %r16;
	cvta.to.global.u64 	%rd5, %rd3;
	mul.wide.s32 	%rd6, %r17, 4;
	add.s64 	%rd7, %rd5, %rd6;
	ld.global.f32 	%f1, [%rd7];
	mul.wide.s32 	%rd8, %r4, 4;
	add.s64 	%rd9, %rd1, %rd8;
	st.global.f32 	[%rd9], %f1;
$L__BB12_4:
	ret;

}
	// .globl	tensorMul
.visible .entry tensorMul(
	.param .u32 tensorMul_param_0,
	.param .u32 tensorMul_param_1,
	.param .u64 .ptr .align 1 tensorMul_param_2,
	.param .u64 .ptr .align 1 tensorMul_param_3,
	.param .u64 .ptr .align 1 tensorMul_param_4
)
{
	.reg .pred 	%p<4>;
	.reg .b32 	%r<14>;
	.reg .b32 	%f<4>;
	.reg .b64 	%rd<11>;

	ld.param.u32 	%r3, [tensorMul_param_0];
	ld.param.u32 	%r4, [tensorMul_param_1];
	ld.param.u64 	%rd1, [tensorMul_param_2];
	ld.param.u64 	%rd2, [tensorMul_param_3];
	ld.param.u64 	%rd3, [tensorMul_param_4];
	mov.u32 	%r6, %ctaid.x;
	mov.u32 	%r7, %ntid.x;
	mov.u32 	%r8, %tid.x;
	mad.lo.s32 	%r1, %r6, %r7, %r8;
	mov.u32 	%r9, %ctaid.y;
	mov.u32 	%r10, %ntid.y;
	mov.u32 	%r11, %tid.y;
	mad.lo.s32 	%r12, %r9, %r10, %r11;
	setp.ge.s32 	%p1, %r1, %r3;
	setp.ge.s32 	%p2, %r12, %r4;
	or.pred  	%p3, %p1, %p2;
	@%p3 bra 	$L__BB13_2;
	cvta.to.global.u64 	%rd4, %rd1;
	cvta.to.global.u64 	%rd5, %rd2;
	cvta.to.global.u64 	%rd6, %rd3;
	mad.lo.s32 	%r13, %r12, %r3, %r1;
	mul.wide.s32 	%rd7, %r13, 4;
	add.s64 	%rd8, %rd4, %rd7;
	ld.global.f32 	%f1, [%rd8];
	add.s64 	%rd9, %rd5, %rd7;
	ld.global.f32 	%f2, [%rd9];
	mul.f32 	%f3, %f1, %f2;
	add.s64 	%rd10, %rd6, %rd7;
	st.global.f32 	[%rd10], %f3;
$L__BB13_2:
	ret;

}
	// .globl	tensorDiv
.visible .entry tensorDiv(
	.param .u32 tensorDiv_param_0,
	.param .u32 tensorDiv_param_1,
	.param .u64 .ptr .align 1 tensorDiv_param_2,
	.param .u64 .ptr .align 1 tensorDiv_param_3,
	.param .u64 .ptr .align 1 tensorDiv_param_4
)
{
	.reg .pred 	%p<4>;
	.reg .b32 	%r<14>;
	.reg .b32 	%f<4>;
	.reg .b64 	%rd<11>;

	ld.param.u32 	%r3, [tensorDiv_param_0];
	ld.param.u32 	%r4, [tensorDiv_param_1];
	ld.param.u64 	%rd1, [tensorDiv_param_2];
	ld.param.u64 	%rd2, [tensorDiv_param_3];
	ld.param.u64 	%rd3, [tensorDiv_param_4];
	mov.u32 	%r6, %ctaid.x;
	mov.u32 	%r7, %ntid.x;
	mov.u32 	%r8, %tid.x;
	mad.lo.s32 	%r1, %r6, %r7, %r8;
	mov.u32 	%r9, %ctaid.y;
	mov.u32 	%r10, %ntid.y;
	mov.u32 	%r11, %tid.y;
	mad.lo.s32 	%r12, %r9, %r10, %r11;
	setp.ge.s32 	%p1, %r1, %r3;
	setp.ge.s32 	%p2, %r12, %r4;
	or.pred  	%p3, %p1, %p2;
	@%p3 bra 	$L__BB14_2;
	cvta.to.global.u64 	%rd4, %rd1;
	cvta.to.global.u64 	%rd5, %rd2;
	cvta.to.global.u64 	%rd6, %rd3;
	mad.lo.s32 	%r13, %r12, %r3, %r1;
	mul.wide.s32 	%rd7, %r13, 4;
	add.s64 	%rd8, %rd4, %rd7;
	ld.global.f32 	%f1, [%rd8];
	add.s64 	%rd9, %rd5, %rd7;
	ld.global.f32 	%f2, [%rd9];
	div.rn.f32 	%f3, %f1, %f2;
	add.s64 	%rd10, %rd6, %rd7;
	st.global.f32 	[%rd10], %f3;
$L__BB14_2:
	ret;

}
	// .globl	matrixMul
.visible .entry matrixMul(
	.param .u32 matrixMul_param_0,
	.param .u32 matrixMul_param_1,
	.param .u32 matrixMul_param_2,
	.param .u64 .ptr .align 1 matrixMul_param_3,
	.param .u64 .ptr .align 1 matrixMul_param_4,
	.param .u64 .ptr .align 1 matrixMul_param_5
)
{
	.reg .pred 	%p<13>;
	.reg .b32 	%r<43>;
	.reg .b32 	%f<68>;
	.reg .b64 	%rd<53>;

	ld.param.u32 	%r18, [matrixMul_param_0];
	ld.param.u32 	%r20, [matrixMul_param_1];
	ld.param.u32 	%r19, [matrixMul_param_2];
	ld.param.u64 	%rd7, [matrixMul_param_3];
	ld.param.u64 	%rd8, [matrixMul_param_4];
	ld.param.u64 	%rd6, [matrixMul_param_5];
	cvta.to.global.u64 	%rd1, %rd8;
	cvta.to.global.u64 	%rd2, %rd7;
	mov.u32 	%r22, %ctaid.x;
	mov.u32 	%r23, %ntid.x;
	mov.u32 	%r24, %tid.x;
	mad.lo.s32 	%r1, %r22, %r23, %r24;
	mov.u32 	%r25, %ctaid.y;
	mov.u32 	%r26, %ntid.y;
	mov.u32 	%r27, %tid.y;
	mad.lo.s32 	%r28, %r25, %r26, %r27;
	setp.ge.s32 	%p1, %r1, %r19;
	setp.ge.s32 	%p2, %r28, %r20;
	or.pred  	%p3, %p1, %p2;
	@%p3 bra 	$L__BB15_14;
	setp.lt.s32 	%p4, %r18, 1;
	mov.f32 	%f67, 0f00000000;
	@%p4 bra 	$L__BB15_13;
	mul.lo.s32 	%r3, %r28, %r18;
	and.b32  	%r4, %r18, 7;
	setp.lt.u32 	%p5, %r18, 8;
	mov.f32 	%f67, 0f00000000;
	mov.b32 	%r41, 0;
	@%p5 bra 	$L__BB15_5;
	and.b32  	%r41, %r18, 2147483640;
	neg.s32 	%r39, %r41;
	shl.b32 	%r7, %r19, 3;
	mul.wide.u32 	%rd9, %r3, 4;
	add.s64 	%rd10, %rd9, %rd2;
	add.s64 	%rd52, %rd10, 16;
	mov.f32 	%f67, 0f00000000;
	mul.wide.s32 	%rd13, %r19, 4;
	mov.u32 	%r38, %r1;
$L__BB15_4:
	.pragma "nounroll";
	ld.global.f32 	%f17, [%rd52+-16];
	mul.wide.s32 	%rd11, %r38, 4;
	add.s64 	%rd12, %rd1, %rd11;
	ld.global.f32 	%f18, [%rd12];
	fma.rn.f32 	%f19, %f17, %f18, %f67;
	ld.global.f32 	%f20, [%rd52+-12];
	add.s64 	%rd14, %rd12, %rd13;
	ld.global.f32 	%f21, [%rd14];
	fma.rn.f32 	%f22, %f20, %f21, %f19;
	ld.global.f32 	%f23, [%rd52+-8];
	add.s64 	%rd15, %rd14, %rd13;
	ld.global.f32 	%f24, [%rd15];
	fma.rn.f32 	%f25, %f23, %f24, %f22;
	ld.global.f32 	%f26, [%rd52+-4];
	add.s64 	%rd16, %rd15, %rd13;
	ld.global.f32 	%f27, [%rd16];
	fma.rn.f32 	%f28, %f26, %f27, %f25;
	ld.global.f32 	%f29, [%rd52];
	add.s64 	%rd17, %rd16, %rd13;
	ld.global.f32 	%f30, [%rd17];
	fma.rn.f32 	%f31, %f29, %f30, %f28;
	ld.global.f32 	%f32, [%rd52+4];
	add.s64 	%rd18, %rd17, %rd13;
	ld.global.f32 	%f33, [%rd18];
	fma.rn.f32 	%f34, %f32, %f33, %f31;
	ld.global.f32 	%f35, [%rd52+8];
	add.s64 	%rd19, %rd18, %rd13;
	ld.global.f32 	%f36, [%rd19];
	fma.rn.f32 	%f37, %f35, %f36, %f34;
	ld.global.f32 	%f38, [%rd52+12];
	add.s64 	%rd20, %rd19, %rd13;
	ld.global.f32 	%f39, [%rd20];
	fma.rn.f32 	%f67, %f38, %f39, %f37;
	add.s32 	%r39, %r39, 8;
	add.s32 	%r38, %r38, %r7;
	add.s64 	%rd52, %rd52, 32;
	setp.ne.s32 	%p6, %r39, 0;
	@%p6 bra 	$L__BB15_4;
$L__BB15_5:
	setp.eq.s32 	%p7, %r4, 0;
	@%p7 bra 	$L__BB15_13;
	and.b32  	%r13, %r18, 3;
	setp.lt.u32 	%p8, %r4, 4;
	@%p8 bra 	$L__BB15_8;
	add.s32 	%r30, %r41, %r3;
	mul.wide.u32 	%rd21, %r30, 4;
	add.s64 	%rd22, %rd2, %rd21;
	ld.global.f32 	%f41, [%rd22];
	mad.lo.s32 	%r31, %r41, %r19, %r1;
	mul.wide.s32 	%rd23, %r31, 4;
	add.s64 	%rd24, %rd1, %rd23;
	ld.global.f32 	%f42, [%rd24];
	fma.rn.f32 	%f43, %f41, %f42, %f67;
	cvt.u64.u32 	%rd25, %r3;
	cvt.u64.u32 	%rd26, %r41;
	add.s64 	%rd27, %rd26, %rd25;
	shl.b64 	%rd28, %rd27, 2;
	add.s64 	%rd29, %rd2, %rd28;
	ld.global.f32 	%f44, [%rd29+4];
	mul.wide.s32 	%rd30, %r19, 4;
	add.s64 	%rd31, %rd24, %rd30;
	ld.global.f32 	%f45, [%rd31];
	fma.rn.f32 	%f46, %f44, %f45, %f43;
	ld.global.f32 	%f47, [%rd29+8];
	add.s64 	%rd32, %rd31, %rd30;
	ld.global.f32 	%f48, [%rd32];
	fma.rn.f32 	%f49, %f47, %f48, %f46;
	ld.global.f32 	%f50, [%rd29+12];
	add.s64 	%rd33, %rd32, %rd30;
	ld.global.f32 	%f51, [%rd33];
	fma.rn.f32 	%f67, %f50, %f51, %f49;
	add.s32 	%r41, %r41, 4;
$L__BB15_8:
	setp.eq.s32 	%p9, %r13, 0;
	@%p9 bra 	$L__BB15_13;
	setp.eq.s32 	%p10, %r13, 1;
	@%p10 bra 	$L__BB15_11;
	add.s32 	%r32, %r41, %r3;
	mul.wide.u32 	%rd34, %r32, 4;
	add.s64 	%rd35, %rd2, %rd34;
	ld.global.f32 	%f53, [%rd35];
	mad.lo.s32 	%r33, %r41, %r19, %r1;
	mul.wide.s32 	%rd36, %r33, 4;
	add.s64 	%rd37, %rd1, %rd36;
	ld.global.f32 	%f54, [%rd37];
	fma.rn.f32 	%f55, %f53, %f54, %f67;
	cvt.u64.u32 	%rd38, %r3;
	cvt.u64.u32 	%rd39, %r41;
	add.s64 	%rd40, %rd39, %rd38;
	shl.b64 	%rd41, %rd40, 2;
	add.s64 	%rd42, %rd2, %rd41;
	ld.global.f32 	%f56, [%rd42+4];
	mul.wide.s32 	%rd43, %r19, 4;
	add.s64 	%rd44, %rd37, %rd43;
	ld.global.f32 	%f57, [%rd44];
	fma.rn.f32 	%f67, %f56, %f57, %f55;
	add.s32 	%r41, %r41, 2;
$L__BB15_11:
	and.b32  	%r34, %r18, 1;
	setp.eq.b32 	%p11, %r34, 1;
	not.pred 	%p12, %p11;
	@%p12 bra 	$L__BB15_13;
	add.s32 	%r35, %r41, %r3;
	mul.wide.u32 	%rd45, %r35, 4;
	add.s64 	%rd46, %rd2, %rd45;
	ld.global.f32 	%f58, [%rd46];
	mad.lo.s32 	%r36, %r41, %r19, %r1;
	mul.wide.s32 	%rd47, %r36, 4;
	add.s64 	%rd48, %rd1, %rd47;
	ld.global.f32 	%f59, [%rd48];
	fma.rn.f32 	%f67, %f58, %f59, %f67;
$L__BB15_13:
	mad.lo.s32 	%r37, %r19, %r28, %r1;
	cvta.to.global.u64 	%rd49, %rd6;
	mul.wide.s32 	%rd50, %r37, 4;
	add.s64 	%rd51, %rd49, %rd50;
	st.global.f32 	[%rd51], %f67;
$L__BB15_14:
	ret;

}
	// .globl	matrixConvEmptyBorder
.visible .entry matrixConvEmptyBorder(
	.param .u32 matrixConvEmptyBorder_param_0,
	.param .u32 matrixConvEmptyBorder_param_1,
	.param .u32 matrixConvEmptyBorder_param_2,
	.param .u32 matrixConvEmptyBorder_param_3,
	.param .u64 .ptr .align 1 matrixConvEmptyBorder_param_4,
	.param .u64 .ptr .align 1 matrixConvEmptyBorder_param_5,
	.param .u64 .ptr .align 1 matrixConvEmptyBorder_param_6
)
{
	.reg .pred 	%p<61>;
	.reg .b32 	%r<68>;
	.reg .b32 	%f<99>;
	.reg .b64 	%rd<40>;

	ld.param.u32 	%r26, [matrixConvEmptyBorder_param_0];
	ld.param.u32 	%r30, [matrixConvEmptyBorder_param_1];
	ld.param.u32 	%r28, [matrixConvEmptyBorder_param_2];
	ld.param.u32 	%r29, [matrixConvEmptyBorder_param_3];
	ld.param.u64 	%rd9, [matrixConvEmptyBorder_param_4];
	ld.param.u64 	%rd10, [matrixConvEmptyBorder_param_5];
	ld.param.u64 	%rd8, [matrixConvEmptyBorder_param_6];
	cvta.to.global.u64 	%rd1, %rd10;
	cvta.to.global.u64 	%rd2, %rd9;
	mov.u32 	%r31, %ctaid.x;
	mov.u32 	%r32, %ntid.x;
	mov.u32 	%r33, %tid.x;
	mad.lo.s32 	%r1, %r31, %r32, %r33;
	mov.u32 	%r34, %ctaid.y;
	mov.u32 	%r35, %ntid.y;
	mov.u32 	%r36, %tid.y;
	mad.lo.s32 	%r37, %r34, %r35, %r36;
	setp.ge.s32 	%p1, %r1, %r26;
	setp.ge.s32 	%p2, %r37, %r30;
	or.pred  	%p3, %p1, %p2;
	@%p3 bra 	$L__BB16_46;
	setp.lt.s32 	%p4, %r28, 1;
	mov.f32 	%f77, 0f00000000;
	@%p4 bra 	$L__BB16_45;
	shr.s32 	%r39, %r29, 1;
	shr.u32 	%r40, %r28, 1;
	sub.s32 	%r3, %r37, %r39;
	sub.s32 	%r4, %r1, %r40;
	and.b32  	%r5, %r28, 7;
	add.s32 	%r6, %r5, -1;
	and.b32  	%r7, %r28, 3;
	and.b32  	%r8, %r28, 2147483640;
	and.b32  	%r9, %r28, 1;
	mov.f32 	%f77, 0f00000000;
	mov.b32 	%r63, 0;
$L__BB16_3:
	add.s32 	%r11, %r3, %r63;
	setp.lt.s32 	%p5, %r11, 0;
	setp.ge.s32 	%p6, %r11, %r30;
	or.pred  	%p7, %p5, %p6;
	@%p7 bra 	$L__BB16_44;
	setp.lt.u32 	%p8, %r28, 8;
	mul.lo.s32 	%r12, %r11, %r26;
	mul.lo.s32 	%r13, %r63, %r28;
	mov.b32 	%r66, 0;
	@%p8 bra 	$L__BB16_23;
	mov.b32 	%r64, 0;
	cvt.u64.u32 	%rd14, %r13;
$L__BB16_6:
	.pragma "nounroll";
	add.s32 	%r15, %r4, %r64;
	setp.lt.s32 	%p9, %r15, 0;
	setp.ge.s32 	%p10, %r15, %r26;
	or.pred  	%p11, %p9, %p10;
	add.s32 	%r43, %r15, %r12;
	mul.wide.s32 	%rd11, %r43, 4;
	add.s64 	%rd3, %rd2, %rd11;
	@%p11 bra 	$L__BB16_8;
	ld.global.f32 	%f43, [%rd3];
	add.s32 	%r44, %r64, %r13;
	mul.wide.u32 	%rd12, %r44, 4;
	add.s64 	%rd13, %rd1, %rd12;
	ld.global.f32 	%f44, [%rd13];
	fma.rn.f32 	%f77, %f43, %f44, %f77;
$L__BB16_8:
	add.s32 	%r45, %r15, 1;
	setp.lt.s32 	%p12, %r45, 0;
	setp.ge.s32 	%p13, %r45, %r26;
	or.pred  	%p14, %p12, %p13;
	cvt.u64.u32 	%rd15, %r64;
	add.s64 	%rd16, %rd15, %rd14;
	shl.b64 	%rd17, %rd16, 2;
	add.s64 	%rd4, %rd1, %rd17;
	@%p14 bra 	$L__BB16_10;
	ld.global.f32 	%f45, [%rd3+4];
	ld.global.f32 	%f46, [%rd4+4];
	fma.rn.f32 	%f77, %f45, %f46, %f77;
$L__BB16_10:
	add.s32 	%r46, %r15, 2;
	setp.lt.s32 	%p15, %r46, 0;
	setp.ge.s32 	%p16, %r46, %r26;
	or.pred  	%p17, %p15, %p16;
	@%p17 bra 	$L__BB16_12;
	ld.global.f32 	%f47, [%rd3+8];
	ld.global.f32 	%f48, [%rd4+8];
	fma.rn.f32 	%f77, %f47, %f48, %f77;
$L__BB16_12:
	add.s32 	%r47, %r15, 3;
	setp.lt.s32 	%p18, %r47, 0;
	setp.ge.s32 	%p19, %r47, %r26;
	or.pred  	%p20, %p18, %p19;
	@%p20 bra 	$L__BB16_14;
	ld.global.f32 	%f49, [%rd3+12];
	ld.global.f32 	%f50, [%rd4+12];
	fma.rn.f32 	%f77, %f49, %f50, %f77;
$L__BB16_14:
	add.s32 	%r48, %r15, 4;
	setp.lt.s32 	%p21, %r48, 0;
	setp.ge.s32 	%p22, %r48, %r26;
	or.pred  	%p23, %p21, %p22;
	@%p23 bra 	$L__BB16_16;
	ld.global.f32 	%f51, [%rd3+16];
	ld.global.f32 	%f52, [%rd4+16];
	fma.rn.f32 	%f77, %f51, %f52, %f77;
$L__BB16_16:
	add.s32 	%r49, %r15, 5;
	setp.lt.s32 	%p24, %r49, 0;
	setp.ge.s32 	%p25, %r49, %r26;
	or.pred  	%p26, %p24, %p25;
	@%p26 bra 	$L__BB16_18;
	ld.global.f32 	%f53, [%rd3+20];
	ld.global.f32 	%f54, [%rd4+20];
	fma.rn.f32 	%f77, %f53, %f54, %f77;
$L__BB16_18:
	add.s32 	%r50, %r15, 6;
	setp.lt.s32 	%p27, %r50, 0;
	setp.ge.s32 	%p28, %r50, %r26;
	or.pred  	%p29, %p27, %p28;
	@%p29 bra 	$L__BB16_20;
	ld.global.f32 	%f55, [%rd3+24];
	ld.global.f32 	%f56, [%rd4+24];
	fma.rn.f32 	%f77, %f55, %f56, %f77;
$L__BB16_20:
	add.s32 	%r51, %r15, 7;
	setp.lt.s32 	%p30, %r51, 0;
	setp.ge.s32 	%p31, %r51, %r26;
	or.pred  	%p32, %p30, %p31;
	@%p32 bra 	$L__BB16_22;
	ld.global.f32 	%f57, [%rd3+28];
	ld.global.f32 	%f58, [%rd4+28];
	fma.rn.f32 	%f77, %f57, %f58, %f77;
$L__BB16_22:
	add.s32 	%r64, %r64, 8;
	setp.ne.s32 	%p33, %r64, %r8;
	mov.u32 	%r66, %r8;
	@%p33 bra 	$L__BB16_6;
$L__BB16_23:
	setp.eq.s32 	%p34, %r5, 0;
	@%p34 bra 	$L__BB16_44;
	setp.lt.u32 	%p35, %r6, 3;
	@%p35 bra 	$L__BB16_34;
	add.s32 	%r18, %r4, %r66;
	setp.lt.s32 	%p36, %r18, 0;
	setp.ge.s32 	%p37, %r18, %r26;
	or.pred  	%p38, %p36, %p37;
	add.s32 	%r52, %r18, %r12;
	mul.wide.s32 	%rd18, %r52, 4;
	add.s64 	%rd5, %rd2, %rd18;
	@%p38 bra 	$L__BB16_27;
	ld.global.f32 	%f60, [%rd5];
	add.s32 	%r53, %r66, %r13;
	mul.wide.u32 	%rd19, %r53, 4;
	add.s64 	%rd20, %rd1, %rd19;
	ld.global.f32 	%f61, [%rd20];
	fma.rn.f32 	%f77, %f60, %f61, %f77;
$L__BB16_27:
	add.s32 	%r54, %r18, 1;
	setp.lt.s32 	%p39, %r54, 0;
	setp.ge.s32 	%p40, %r54, %r26;
	or.pred  	%p41, %p39, %p40;
	cvt.u64.u32 	%rd21, %r13;
	cvt.u64.u32 	%rd22, %r66;
	add.s64 	%rd23, %rd22, %rd21;
	shl.b64 	%rd24, %rd23, 2;
	add.s64 	%rd6, %rd1, %rd24;
	@%p41 bra 	$L__BB16_29;
	ld.global.f32 	%f62, [%rd5+4];
	ld.global.f32 	%f63, [%rd6+4];
	fma.rn.f32 	%f77, %f62, %f63, %f77;
$L__BB16_29:
	add.s32 	%r55, %r18, 2;
	setp.lt.s32 	%p42, %r55, 0;
	setp.ge.s32 	%p43, %r55, %r26;
	or.pred  	%p44, %p42, %p43;
	@%p44 bra 	$L__BB16_31;
	ld.global.f32 	%f64, [%rd5+8];
	ld.global.f32 	%f65, [%rd6+8];
	fma.rn.f32 	%f77, %f64, %f65, %f77;
$L__BB16_31:
	add.s32 	%r56, %r18, 3;
	setp.lt.s32 	%p45, %r56, 0;
	setp.ge.s32 	%p46, %r56, %r26;
	or.pred  	%p47, %p45, %p46;
	@%p47 bra 	$L__BB16_33;
	ld.global.f32 	%f66, [%rd5+12];
	ld.global.f32 	%f67, [%rd6+12];
	fma.rn.f32 	%f77, %f66, %f67, %f77;
$L__BB16_33:
	add.s32 	%r66, %r66, 4;
$L__BB16_34:
	setp.eq.s32 	%p48, %r7, 0;
	@%p48 bra 	$L__BB16_44;
	setp.eq.s32 	%p49, %r7, 1;
	@%p49 bra 	$L__BB16_41;
	add.s32 	%r21, %r4, %r66;
	setp.lt.s32 	%p50, %r21, 0;
	setp.ge.s32 	%p51, %r21, %r26;
	or.pred  	%p52, %p50, %p51;
	add.s32 	%r57, %r21, %r12;
	mul.wide.s32 	%rd25, %r57, 4;
	add.s64 	%rd7, %rd2, %rd25;
	@%p52 bra 	$L__BB16_38;
	ld.global.f32 	%f69, [%rd7];
	add.s32 	%r58, %r66, %r13;
	mul.wide.u32 	%rd26, %r58, 4;
	add.s64 	%rd27, %rd1, %rd26;
	ld.global.f32 	%f70, [%rd27];
	fma.rn.f32 	%f77, %f69, %f70, %f77;
$L__BB16_38:
	add.s32 	%r59, %r21, 1;
	setp.lt.s32 	%p53, %r59, 0;
	setp.ge.s32 	%p54, %r59, %r26;
	or.pred  	%p55, %p53, %p54;
	@%p55 bra 	$L__BB16_40;
	ld.global.f32 	%f71, [%rd7+4];
	cvt.u64.u32 	%rd28, %r13;
	cvt.u64.u32 	%rd29, %r66;
	add.s64 	%rd30, %rd29, %rd28;
	shl.b64 	%rd31, %rd30, 2;
	add.s64 	%rd32, %rd1, %rd31;
	ld.global.f32 	%f72, [%rd32+4];
	fma.rn.f32 	%f77, %f71, %f72, %f77;
$L__BB16_40:
	add.s32 	%r66, %r66, 2;
$L__BB16_41:
	setp.eq.s32 	%p56, %r9, 0;
	@%p56 bra 	$L__BB16_44;
	add.s32 	%r24, %r4, %r66;
	setp.lt.s32 	%p57, %r24, 0;
	setp.ge.s32 	%p58, %r24, %r26;
	or.pred  	%p59, %p57, %p58;
	@%p59 bra 	$L__BB16_44;
	add.s32 	%r60, %r24, %r12;
	mul.wide.s32 	%rd33, %r60, 4;
	add.s64 	%rd34, %rd2, %rd33;
	ld.global.f32 	%f73, [%rd34];
	add.s32 	%r61, %r66, %r13;
	mul.wide.u32 	%rd35, %r61, 4;
	add.s64 	%rd36, %rd1, %rd35;
	ld.global.f32 	%f74, [%rd36];
	fma.rn.f32 	%f77, %f73, %f74, %f77;
$L__BB16_44:
	add.s32 	%r63, %r63, 1;
	setp.ne.s32 	%p60, %r63, %r28;
	@%p60 bra 	$L__BB16_3;
$L__BB16_45:
	mad.lo.s32 	%r62, %r37, %r26, %r1;
	cvta.to.global.u64 	%rd37, %rd8;
	mul.wide.s32 	%rd38, %r62, 4;
	add.s64 	%rd39, %rd37, %rd38;
	st.global.f32 	[%rd39], %f77;
$L__BB16_46:
	ret;

}
	// .globl	matrixConvExtendBorder
.visible .entry matrixConvExtendBorder(
	.param .u32 matrixConvExtendBorder_param_0,
	.param .u32 matrixConvExtendBorder_param_1,
	.param .u32 matrixConvExtendBorder_param_2,
	.param .u32 matrixConvExtendBorder_param_3,
	.param .u64 .ptr .align 1 matrixConvExtendBorder_param_4,
	.param .u64 .ptr .align 1 matrixConvExtendBorder_param_5,
	.param .u64 .ptr .align 1 matrixConvExtendBorder_param_6
)
{
	.reg .pred 	%p<13>;
	.reg .b32 	%r<113>;
	.reg .b32 	%f<71>;
	.reg .b64 	%rd<57>;

	ld.param.u32 	%r23, [matrixConvExtendBorder_param_0];
	ld.param.u32 	%r27, [matrixConvExtendBorder_param_1];
	ld.param.u32 	%r25, [matrixConvExtendBorder_param_2];
	ld.param.u32 	%r26, [matrixConvExtendBorder_param_3];
	ld.param.u64 	%rd4, [matrixConvExtendBorder_param_4];
	ld.param.u64 	%rd5, [matrixConvExtendBorder_param_5];
	ld.param.u64 	%rd3, [matrixConvExtendBorder_param_6];
	cvta.to.global.u64 	%rd1, %rd5;
	cvta.to.global.u64 	%rd2, %rd4;
	mov.u32 	%r28, %ctaid.x;
	mov.u32 	%r29, %ntid.x;
	mov.u32 	%r30, %tid.x;
	mad.lo.s32 	%r1, %r28, %r29, %r30;
	mov.u32 	%r31, %ctaid.y;
	mov.u32 	%r32, %ntid.y;
	mov.u32 	%r33, %tid.y;
	mad.lo.s32 	%r34, %r31, %r32, %r33;
	setp.ge.s32 	%p1, %r1, %r23;
	setp.ge.s32 	%p2, %r34, %r27;
	or.pred  	%p3, %p1, %p2;
	@%p3 bra 	$L__BB17_16;
	setp.lt.s32 	%p4, %r25, 1;
	mov.f32 	%f69, 0f00000000;
	@%p4 bra 	$L__BB17_15;
	shr.s32 	%r36, %r26, 1;
	shr.u32 	%r37, %r25, 1;
	add.s32 	%r3, %r27, -1;
	sub.s32 	%r4, %r34, %r36;
	add.s32 	%r5, %r23, -1;
	sub.s32 	%r6, %r1, %r37;
	and.b32  	%r7, %r25, 7;
	add.s32 	%r8, %r7, -1;
	and.b32  	%r9, %r25, 3;
	and.b32  	%r10, %r25, 2147483640;
	and.b32  	%r11, %r25, 1;
	mov.f32 	%f69, 0f00000000;
	mov.b32 	%r108, 0;
$L__BB17_3:
	setp.lt.u32 	%p5, %r25, 8;
	add.s32 	%r39, %r4, %r108;
	min.s32 	%r40, %r3, %r39;
	max.s32 	%r41, %r40, 0;
	mul.lo.s32 	%r13, %r41, %r23;
	mul.lo.s32 	%r14, %r108, %r25;
	mov.b32 	%r111, 0;
	@%p5 bra 	$L__BB17_6;
	mov.b32 	%r109, 0;
$L__BB17_5:
	.pragma "nounroll";
	add.s32 	%r43, %r6, %r109;
	min.s32 	%r44, %r5, %r43;
	max.s32 	%r45, %r44, 0;
	add.s32 	%r46, %r45, %r13;
	mul.wide.s32 	%rd6, %r46, 4;
	add.s64 	%rd7, %rd2, %rd6;
	ld.global.f32 	%f18, [%rd7];
	add.s32 	%r47, %r109, %r14;
	mul.wide.u32 	%rd8, %r47, 4;
	add.s64 	%rd9, %rd1, %rd8;
	ld.global.f32 	%f19, [%rd9];
	fma.rn.f32 	%f20, %f18, %f19, %f69;
	add.s32 	%r48, %r43, 1;
	min.s32 	%r49, %r5, %r48;
	max.s32 	%r50, %r49, 0;
	add.s32 	%r51, %r50, %r13;
	mul.wide.s32 	%rd10, %r51, 4;
	add.s64 	%rd11, %rd2, %rd10;
	ld.global.f32 	%f21, [%rd11];
	ld.global.f32 	%f22, [%rd9+4];
	fma.rn.f32 	%f23, %f21, %f22, %f20;
	add.s32 	%r52, %r43, 2;
	min.s32 	%r53, %r5, %r52;
	max.s32 	%r54, %r53, 0;
	add.s32 	%r55, %r54, %r13;
	mul.wide.s32 	%rd12, %r55, 4;
	add.s64 	%rd13, %rd2, %rd12;
	ld.global.f32 	%f24, [%rd13];
	ld.global.f32 	%f25, [%rd9+8];
	fma.rn.f32 	%f26, %f24, %f25, %f23;
	add.s32 	%r56, %r43, 3;
	min.s32 	%r57, %r5, %r56;
	max.s32 	%r58, %r57, 0;
	add.s32 	%r59, %r58, %r13;
	mul.wide.s32 	%rd14, %r59, 4;
	add.s64 	%rd15, %rd2, %rd14;
	ld.global.f32 	%f27, [%rd15];
	ld.global.f32 	%f28, [%rd9+12];
	fma.rn.f32 	%f29, %f27, %f28, %f26;
	add.s32 	%r60, %r43, 4;
	min.s32 	%r61, %r5, %r60;
	max.s32 	%r62, %r61, 0;
	add.s32 	%r63, %r62, %r13;
	mul.wide.s32 	%rd16, %r63, 4;
	add.s64 	%rd17, %rd2, %rd16;
	ld.global.f32 	%f30, [%rd17];
	ld.global.f32 	%f31, [%rd9+16];
	fma.rn.f32 	%f32, %f30, %f31, %f29;
	add.s32 	%r64, %r43, 5;
	min.s32 	%r65, %r5, %r64;
	max.s32 	%r66, %r65, 0;
	add.s32 	%r67, %r66, %r13;
	mul.wide.s32 	%rd18, %r67, 4;
	add.s64 	%rd19, %rd2, %rd18;
	ld.global.f32 	%f33, [%rd19];
	ld.global.f32 	%f34, [%rd9+20];
	fma.rn.f32 	%f35, %f33, %f34, %f32;
	add.s32 	%r68, %r43, 6;
	min.s32 	%r69, %r5, %r68;
	max.s32 	%r70, %r69, 0;
	add.s32 	%r71, %r70, %r13;
	mul.wide.s32 	%rd20, %r71, 4;
	add.s64 	%rd21, %rd2, %rd20;
	ld.global.f32 	%f36, [%rd21];
	ld.global.f32 	%f37, [%rd9+24];
	fma.rn.f32 	%f38, %f36, %f37, %f35;
	add.s32 	%r72, %r43, 7;
	min.s32 	%r73, %r5, %r72;
	max.s32 	%r74, %r73, 0;
	add.s32 	%r75, %r74, %r13;
	mul.wide.s32 	%rd22, %r75, 4;
	add.s64 	%rd23, %rd2, %rd22;
	ld.global.f32 	%f39, [%rd23];
	ld.global.f32 	%f40, [%rd9+28];
	fma.rn.f32 	%f69, %f39, %f40, %f38;
	add.s32 	%r109, %r109, 8;
	setp.ne.s32 	%p6, %r109, %r10;
	mov.u32 	%r111, %r10;
	@%p6 bra 	$L__BB17_5;
$L__BB17_6:
	setp.eq.s32 	%p7, %r7, 0;
	@%p7 bra 	$L__BB17_14;
	setp.lt.u32 	%p8, %r8, 3;
	@%p8 bra 	$L__BB17_9;
	add.s32 	%r76, %r6, %r111;
	min.s32 	%r77, %r5, %r76;
	max.s32 	%r78, %r77, 0;
	add.s32 	%r79, %r78, %r13;
	mul.wide.s32 	%rd24, %r79, 4;
	add.s64 	%rd25, %rd2, %rd24;
	ld.global.f32 	%f42, [%rd25];
	add.s32 	%r80, %r111, %r14;
	mul.wide.u32 	%rd26, %r80, 4;
	add.s64 	%rd27, %rd1, %rd26;
	ld.global.f32 	%f43, [%rd27];
	fma.rn.f32 	%f44, %f42, %f43, %f69;
	add.s32 	%r81, %r76, 1;
	min.s32 	%r82, %r5, %r81;
	max.s32 	%r83, %r82, 0;
	add.s32 	%r84, %r83, %r13;
	mul.wide.s32 	%rd28, %r84, 4;
	add.s64 	%rd29, %rd2, %rd28;
	ld.global.f32 	%f45, [%rd29];
	cvt.u64.u32 	%rd30, %r14;
	cvt.u64.u32 	%rd31, %r111;
	add.s64 	%rd32, %rd31, %rd30;
	shl.b64 	%rd33, %rd32, 2;
	add.s64 	%rd34, %rd1, %rd33;
	ld.global.f32 	%f46, [%rd34+4];
	fma.rn.f32 	%f47, %f45, %f46, %f44;
	add.s32 	%r85, %r76, 2;
	min.s32 	%r86, %r5, %r85;
	max.s32 	%r87, %r86, 0;
	add.s32 	%r88, %r87, %r13;
	mul.wide.s32 	%rd35, %r88, 4;
	add.s64 	%rd36, %rd2, %rd35;
	ld.global.f32 	%f48, [%rd36];
	ld.global.f32 	%f49, [%rd34+8];
	fma.rn.f32 	%f50, %f48, %f49, %f47;
	add.s32 	%r89, %r76, 3;
	min.s32 	%r90, %r5, %r89;
	max.s32 	%r91, %r90, 0;
	add.s32 	%r92, %r91, %r13;
	mul.wide.s32 	%rd37, %r92, 4;
	add.s64 	%rd38, %rd2, %rd37;
	ld.global.f32 	%f51, [%rd38];
	ld.global.f32 	%f52, [%rd34+12];
	fma.rn.f32 	%f69, %f51, %f52, %f50;
	add.s32 	%r111, %r111, 4;
$L__BB17_9:
	setp.eq.s32 	%p9, %r9, 0;
	@%p9 bra 	$L__BB17_14;
	setp.eq.s32 	%p10, %r9, 1;
	@%p10 bra 	$L__BB17_12;
	add.s32 	%r93, %r6, %r111;
	min.s32 	%r94, %r5, %r93;
	max.s32 	%r95, %r94, 0;
	add.s32 	%r96, %r95, %r13;
	mul.wide.s32 	%rd39, %r96, 4;
	add.s64 	%rd40, %rd2, %rd39;
	ld.global.f32 	%f54, [%rd40];
	add.s32 	%r97, %r111, %r14;
	mul.wide.u32 	%rd41, %r97, 4;
	add.s64 	%rd42, %rd1, %rd41;
	ld.global.f32 	%f55, [%rd42];
	fma.rn.f32 	%f56, %f54, %f55, %f69;
	add.s32 	%r98, %r93, 1;
	min.s32 	%r99, %r5, %r98;
	max.s32 	%r100, %r99, 0;
	add.s32 	%r101, %r100, %r13;
	mul.wide.s32 	%rd43, %r101, 4;
	add.s64 	%rd44, %rd2, %rd43;
	ld.global.f32 	%f57, [%rd44];
	cvt.u64.u32 	%rd45, %r14;
	cvt.u64.u32 	%rd46, %r111;
	add.s64 	%rd47, %rd46, %rd45;
	shl.b64 	%rd48, %rd47, 2;
	add.s64 	%rd49, %rd1, %rd48;
	ld.global.f32 	%f58, [%rd49+4];
	fma.rn.f32 	%f69, %f57, %f58, %f56;
	add.s32 	%r111, %r111, 2;
$L__BB17_12:
	setp.eq.s32 	%p11, %r11, 0;
	@%p11 bra 	$L__BB17_14;
	add.s32 	%r102, %r6, %r111;
	min.s32 	%r103, %r5, %r102;
	max.s32 	%r104, %r103, 0;
	add.s32 	%r105, %r104, %r13;
	mul.wide.s32 	%rd50, %r105, 4;
	add.s64 	%rd51, %rd2, %rd50;
	ld.global.f32 	%f59, [%rd51];
	add.s32 	%r106, %r111, %r14;
	mul.wide.u32 	%rd52, %r106, 4;
	add.s64 	%rd53, %rd1, %rd52;
	ld.global.f32 	%f60, [%rd53];
	fma.rn.f32 	%f69, %f59, %f60, %f69;
$L__BB17_14:
	add.s32 	%r108, %r108, 1;
	setp.ne.s32 	%p12, %r108, %r25;
	@%p12 bra 	$L__BB17_3;
$L__BB17_15:
	mad.lo.s32 	%r107, %r34, %r23, %r1;
	cvta.to.global.u64 	%rd54, %rd3;
	mul.wide.s32 	%rd55, %r107, 4;
	add.s64 	%rd56, %rd54, %rd55;
	st.global.f32 	[%rd56], %f69;
$L__BB17_16:
	ret;

}
	// .globl	matrixConvRepeatBorder
.visible .entry matrixConvRepeatBorder(
	.param .u32 matrixConvRepeatBorder_param_0,
	.param .u32 matrixConvRepeatBorder_param_1,
	.param .u32 matrixConvRepeatBorder_param_2,
	.param .u32 matrixConvRepeatBorder_param_3,
	.param .u64 .ptr .align 1 matrixConvRepeatBorder_param_4,
	.param .u64 .ptr .align 1 matrixConvRepeatBorder_param_5,
	.param .u64 .ptr .align 1 matrixConvRepeatBorder_param_6
)
{
	.reg .pred 	%p<29>;
	.reg .b32 	%r<159>;
	.reg .b32 	%f<71>;
	.reg .b64 	%rd<57>;

	ld.param.u32 	%r21, [matrixConvRepeatBorder_param_0];
	ld.param.u32 	%r25, [matrixConvRepeatBorder_param_1];
	ld.param.u32 	%r23, [matrixConvRepeatBorder_param_2];
	ld.param.u32 	%r24, [matrixConvRepeatBorder_param_3];
	ld.param.u64 	%rd4, [matrixConvRepeatBorder_param_4];
	ld.param.u64 	%rd5, [matrixConvRepeatBorder_param_5];
	ld.param.u64 	%rd3, [matrixConvRepeatBorder_param_6];
	cvta.to.global.u64 	%rd1, %rd5;
	cvta.to.global.u64 	%rd2, %rd4;
	mov.u32 	%r26, %ctaid.x;
	mov.u32 	%r27, %ntid.x;
	mov.u32 	%r28, %tid.x;
	mad.lo.s32 	%r1, %r26, %r27, %r28;
	mov.u32 	%r29, %ctaid.y;
	mov.u32 	%r30, %ntid.y;
	mov.u32 	%r31, %tid.y;
	mad.lo.s32 	%r32, %r29, %r30, %r31;
	setp.ge.s32 	%p1, %r1, %r21;
	setp.ge.s32 	%p2, %r32, %r25;
	or.pred  	%p3, %p1, %p2;
	@%p3 bra 	$L__BB18_16;
	setp.lt.s32 	%p4, %r23, 1;
	mov.f32 	%f69, 0f00000000;
	@%p4 bra 	$L__BB18_15;
	shr.s32 	%r34, %r24, 1;
	shr.u32 	%r35, %r23, 1;
	sub.s32 	%r3, %r32, %r34;
	sub.s32 	%r4, %r1, %r35;
	and.b32  	%r5, %r23, 7;
	add.s32 	%r6, %r5, -1;
	and.b32  	%r7, %r23, 3;
	and.b32  	%r8, %r23, 2147483640;
	and.b32  	%r9, %r23, 1;
	mov.f32 	%f69, 0f00000000;
	mov.b32 	%r154, 0;
$L__BB18_3:
	setp.lt.u32 	%p5, %r23, 8;
	add.s32 	%r37, %r3, %r154;
	shr.s32 	%r38, %r37, 31;
	and.b32  	%r39, %r38, %r25;
	add.s32 	%r40, %r39, %r37;
	setp.lt.s32 	%p6, %r40, %r25;
	selp.b32 	%r41, 0, %r25, %p6;
	sub.s32 	%r42, %r40, %r41;
	mul.lo.s32 	%r11, %r42, %r21;
	mul.lo.s32 	%r12, %r154, %r23;
	mov.b32 	%r157, 0;
	@%p5 bra 	$L__BB18_6;
	mov.b32 	%r155, 0;
$L__BB18_5:
	.pragma "nounroll";
	add.s32 	%r44, %r4, %r155;
	shr.s32 	%r45, %r44, 31;
	and.b32  	%r46, %r45, %r21;
	add.s32 	%r47, %r46, %r44;
	setp.lt.s32 	%p7, %r47, %r21;
	selp.b32 	%r48, 0, %r21, %p7;
	add.s32 	%r49, %r47, %r11;
	sub.s32 	%r50, %r49, %r48;
	mul.wide.s32 	%rd6, %r50, 4;
	add.s64 	%rd7, %rd2, %rd6;
	ld.global.f32 	%f18, [%rd7];
	add.s32 	%r51, %r155, %r12;
	mul.wide.u32 	%rd8, %r51, 4;
	add.s64 	%rd9, %rd1, %rd8;
	ld.global.f32 	%f19, [%rd9];
	fma.rn.f32 	%f20, %f18, %f19, %f69;
	add.s32 	%r52, %r44, 1;
	shr.s32 	%r53, %r52, 31;
	and.b32  	%r54, %r53, %r21;
	add.s32 	%r55, %r54, %r52;
	setp.lt.s32 	%p8, %r55, %r21;
	selp.b32 	%r56, 0, %r21, %p8;
	add.s32 	%r57, %r55, %r11;
	sub.s32 	%r58, %r57, %r56;
	mul.wide.s32 	%rd10, %r58, 4;
	add.s64 	%rd11, %rd2, %rd10;
	ld.global.f32 	%f21, [%rd11];
	ld.global.f32 	%f22, [%rd9+4];
	fma.rn.f32 	%f23, %f21, %f22, %f20;
	add.s32 	%r59, %r44, 2;
	shr.s32 	%r60, %r59, 31;
	and.b32  	%r61, %r60, %r21;
	add.s32 	%r62, %r61, %r59;
	setp.lt.s32 	%p9, %r62, %r21;
	selp.b32 	%r63, 0, %r21, %p9;
	add.s32 	%r64, %r62, %r11;
	sub.s32 	%r65, %r64, %r63;
	mul.wide.s32 	%rd12, %r65, 4;
	add.s64 	%rd13, %rd2, %rd12;
	ld.global.f32 	%f24, [%rd13];
	ld.global.f32 	%f25, [%rd9+8];
	fma.rn.f32 	%f26, %f24, %f25, %f23;
	add.s32 	%r66, %r44, 3;
	shr.s32 	%r67, %r66, 31;
	and.b32  	%r68, %r67, %r21;
	add.s32 	%r69, %r68, %r66;
	setp.lt.s32 	%p10, %r69, %r21;
	selp.b32 	%r70, 0, %r21, %p10;
	add.s32 	%r71, %r69, %r11;
	sub.s32 	%r72, %r71, %r70;
	mul.wide.s32 	%rd14, %r72, 4;
	add.s64 	%rd15, %rd2, %rd14;
	ld.global.f32 	%f27, [%rd15];
	ld.global.f32 	%f28, [%rd9+12];
	fma.rn.f32 	%f29, %f27, %f28, %f26;
	add.s32 	%r73, %r44, 4;
	shr.s32 	%r74, %r73, 31;
	and.b32  	%r75, %r74, %r21;
	add.s32 	%r76, %r75, %r73;
	setp.lt.s32 	%p11, %r76, %r21;
	selp.b32 	%r77, 0, %r21, %p11;
	add.s32 	%r78, %r76, %r11;
	sub.s32 	%r79, %r78, %r77;
	mul.wide.s32 	%rd16, %r79, 4;
	add.s64 	%rd17, %rd2, %rd16;
	ld.global.f32 	%f30, [%rd17];
	ld.global.f32 	%f31, [%rd9+16];
	fma.rn.f32 	%f32, %f30, %f31, %f29;
	add.s32 	%r80, %r44, 5;
	shr.s32 	%r81, %r80, 31;
	and.b32  	%r82, %r81, %r21;
	add.s32 	%r83, %r82, %r80;
	setp.lt.s32 	%p12, %r83, %r21;
	selp.b32 	%r84, 0, %r21, %p12;
	add.s32 	%r85, %r83, %r11;
	sub.s32 	%r86, %r85, %r84;
	mul.wide.s32 	%rd18, %r86, 4;
	add.s64 	%rd19, %rd2, %rd18;
	ld.global.f32 	%f33, [%rd19];
	ld.global.f32 	%f34, [%rd9+20];
	fma.rn.f32 	%f35, %f33, %f34, %f32;
	add.s32 	%r87, %r44, 6;
	shr.s32 	%r88, %r87, 31;
	and.b32  	%r89, %r88, %r21;
	add.s32 	%r90, %r89, %r87;
	setp.lt.s32 	%p13, %r90, %r21;
	selp.b32 	%r91, 0, %r21, %p13;
	add.s32 	%r92, %r90, %r11;
	sub.s32 	%r93, %r92, %r91;
	mul.wide.s32 	%rd20, %r93, 4;
	add.s64 	%rd21, %rd2, %rd20;
	ld.global.f32 	%f36, [%rd21];
	ld.global.f32 	%f37, [%rd9+24];
	fma.rn.f32 	%f38, %f36, %f37, %f35;
	add.s32 	%r94, %r44, 7;
	shr.s32 	%r95, %r94, 31;
	and.b32  	%r96, %r95, %r21;
	add.s32 	%r97, %r96, %r94;
	setp.lt.s32 	%p14, %r97, %r21;
	selp.b32 	%r98, 0, %r21, %p14;
	add.s32 	%r99, %r97, %r11;
	sub.s32 	%r100, %r99, %r98;
	mul.wide.s32 	%rd22, %r100, 4;
	add.s64 	%rd23, %rd2, %rd22;
	ld.global.f32 	%f39, [%rd23];
	ld.global.f32 	%f40, [%rd9+28];
	fma.rn.f32 	%f69, %f39, %f40, %f38;
	add.s32 	%r155, %r155, 8;
	setp.ne.s32 	%p15, %r155, %r8;
	mov.u32 	%r157, %r8;
	@%p15 bra 	$L__BB18_5;
$L__BB18_6:
	setp.eq.s32 	%p16, %r5, 0;
	@%p16 bra 	$L__BB18_14;
	setp.lt.u32 	%p17, %r6, 3;
	@%p17 bra 	$L__BB18_9;
	add.s32 	%r101, %r4, %r157;
	shr.s32 	%r102, %r101, 31;
	and.b32  	%r103, %r102, %r21;
	add.s32 	%r104, %r103, %r101;
	setp.lt.s32 	%p18, %r104, %r21;
	selp.b32 	%r105, 0, %r21, %p18;
	add.s32 	%r106, %r104, %r11;
	sub.s32 	%r107, %r106, %r105;
	mul.wide.s32 	%rd24, %r107, 4;
	add.s64 	%rd25, %rd2, %rd24;
	ld.global.f32 	%f42, [%rd25];
	add.s32 	%r108, %r157, %r12;
	mul.wide.u32 	%rd26, %r108, 4;
	add.s64 	%rd27, %rd1, %rd26;
	ld.global.f32 	%f43, [%rd27];
	fma.rn.f32 	%f44, %f42, %f43, %f69;
	add.s32 	%r109, %r101, 1;
	shr.s32 	%r110, %r109, 31;
	and.b32  	%r111, %r110, %r21;
	add.s32 	%r112, %r111, %r109;
	setp.lt.s32 	%p19, %r112, %r21;
	selp.b32 	%r113, 0, %r21, %p19;
	add.s32 	%r114, %r112, %r11;
	sub.s32 	%r115, %r114, %r113;
	mul.wide.s32 	%rd28, %r115, 4;
	add.s64 	%rd29, %rd2, %rd28;
	ld.global.f32 	%f45, [%rd29];
	cvt.u64.u32 	%rd30, %r12;
	cvt.u64.u32 	%rd31, %r157;
	add.s64 	%rd32, %rd31, %rd30;
	shl.b64 	%rd33, %rd32, 2;
	add.s64 	%rd34, %rd1, %rd33;
	ld.global.f32 	%f46, [%rd34+4];
	fma.rn.f32 	%f47, %f45, %f46, %f44;
	add.s32 	%r116, %r101, 2;
	shr.s32 	%r117, %r116, 31;
	and.b32  	%r118, %r117, %r21;
	add.s32 	%r119, %r118, %r116;
	setp.lt.s32 	%p20, %r119, %r21;
	selp.b32 	%r120, 0, %r21, %p20;
	add.s32 	%r121, %r119, %r11;
	sub.s32 	%r122, %r121, %r120;
	mul.wide.s32 	%rd35, %r122, 4;
	add.s64 	%rd36, %rd2, %rd35;
	ld.global.f32 	%f48, [%rd36];
	ld.global.f32 	%f49, [%rd34+8];
	fma.rn.f32 	%f50, %f48, %f49, %f47;
	add.s32 	%r123, %r101, 3;
	shr.s32 	%r124, %r123, 31;
	and.b32  	%r125, %r124, %r21;
	add.s32 	%r126, %r125, %r123;
	setp.lt.s32 	%p21, %r126, %r21;
	selp.b32 	%r127, 0, %r21, %p21;
	add.s32 	%r128, %r126, %r11;
	sub.s32 	%r129, %r128, %r127;
	mul.wide.s32 	%rd37, %r129, 4;
	add.s64 	%rd38, %rd2, %rd37;
	ld.global.f32 	%f51, [%rd38];
	ld.global.f32 	%f52, [%rd34+12];
	fma.rn.f32 	%f69, %f51, %f52, %f50;
	add.s32 	%r157, %r157, 4;
$L__BB18_9:
	setp.eq.s32 	%p22, %r7, 0;
	@%p22 bra 	$L__BB18_14;
	setp.eq.s32 	%p23, %r7, 1;
	@%p23 bra 	$L__BB18_12;
	add.s32 	%r130, %r4, %r157;
	shr.s32 	%r131, %r130, 31;
	and.b32  	%r132, %r131, %r21;
	add.s32 	%r133, %r132, %r130;
	setp.lt.s32 	%p24, %r133, %r21;
	selp.b32 	%r134, 0, %r21, %p24;
	add.s32 	%r135, %r133, %r11;
	sub.s32 	%r136, %r135, %r134;
	mul.wide.s32 	%rd39, %r136, 4;
	add.s64 	%rd40, %rd2, %rd39;
	ld.global.f32 	%f54, [%rd40];
	add.s32 	%r137, %r157, %r12;
	mul.wide.u32 	%rd41, %r137, 4;
	add.s64 	%rd42, %rd1, %rd41;
	ld.global.f32 	%f55, [%rd42];
	fma.rn.f32 	%f56, %f54, %f55, %f69;
	add.s32 	%r138, %r130, 1;
	shr.s32 	%r139, %r138, 31;
	and.b32  	%r140, %r139, %r21;
	add.s32 	%r141, %r140, %r138;
	setp.lt.s32 	%p25, %r141, %r21;
	selp.b32 	%r142, 0, %r21, %p25;
	add.s32 	%r143, %r141, %r11;
	sub.s32 	%r144, %r143, %r142;
	mul.wide.s32 	%rd43, %r144, 4;
	add.s64 	%rd44, %rd2, %rd43;
	ld.global.f32 	%f57, [%rd44];
	cvt.u64.u32 	%rd45, %r12;
	cvt.u64.u32 	%rd46, %r157;
	add.s64 	%rd47, %rd46, %rd45;
	shl.b64 	%rd48, %rd47, 2;
	add.s64 	%rd49, %rd1, %rd48;
	ld.global.f32 	%f58, [%rd49+4];
	fma.rn.f32 	%f69, %f57, %f58, %f56;
	add.s32 	%r157, %r157, 2;
$L__BB18_12:
	setp.eq.s32 	%p26, %r9, 0;
	@%p26 bra 	$L__BB18_14;
	add.s32 	%r145, %r4, %r157;
	shr.s32 	%r146, %r145, 31;
	and.b32  	%r147, %r146, %r21;
	add.s32 	%r148, %r147, %r145;
	setp.lt.s32 	%p27, %r148, %r21;
	selp.b32 	%r149, 0, %r21, %p27;
	add.s32 	%r150, %r148, %r11;
	sub.s32 	%r151, %r150, %r149;
	mul.wide.s32 	%rd50, %r151, 4;
	add.s64 	%rd51, %rd2, %rd50;
	ld.global.f32 	%f59, [%rd51];
	add.s32 	%r152, %r157, %r12;
	mul.wide.u32 	%rd52, %r152, 4;
	add.s64 	%rd53, %rd1, %rd52;
	ld.global.f32 	%f60, [%rd53];
	fma.rn.f32 	%f69, %f59, %f60, %f69;
$L__BB18_14:
	add.s32 	%r154, %r154, 1;
	setp.ne.s32 	%p28, %r154, %r23;
	@%p28 bra 	$L__BB18_3;
$L__BB18_15:
	mad.lo.s32 	%r153, %r32, %r21, %r1;
	cvta.to.global.u64 	%rd54, %rd3;
	mul.wide.s32 	%rd55, %r153, 4;
	add.s64 	%rd56, %rd54, %rd55;
	st.global.f32 	[%rd56], %f69;
$L__BB18_16:
	ret;

}
	// .globl	maxPooling
.visible .entry maxPooling(
	.param .u32 maxPooling_param_0,
	.param .u32 maxPooling_param_1,
	.param .u32 maxPooling_param_2,
	.param .u64 .ptr .align 1 maxPooling_param_3,
	.param .u64 .ptr .align 1 maxPooling_param_4
)
{
	.reg .pred 	%p<15>;
	.reg .b32 	%r<48>;
	.reg .b32 	%f<88>;
	.reg .b64 	%rd<16>;

	ld.param.u32 	%r23, [maxPooling_param_0];
	ld.param.u32 	%r25, [maxPooling_param_1];
	ld.param.u32 	%r24, [maxPooling_param_2];
	ld.param.u64 	%rd5, [maxPooling_param_3];
	ld.param.u64 	%rd4, [maxPooling_param_4];
	cvta.to.global.u64 	%rd1, %rd5;
	mov.u32 	%r27, %ctaid.x;
	mov.u32 	%r28, %ntid.x;
	mov.u32 	%r29, %tid.x;
	mad.lo.s32 	%r1, %r27, %r28, %r29;
	mov.u32 	%r30, %ctaid.y;
	mov.u32 	%r31, %ntid.y;
	mov.u32 	%r32, %tid.y;
	mad.lo.s32 	%r33, %r30, %r31, %r32;
	setp.ge.s32 	%p1, %r1, %r23;
	setp.ge.s32 	%p2, %r33, %r25;
	or.pred  	%p3, %p1, %p2;
	@%p3 bra 	$L__BB19_18;
	setp.lt.s32 	%p4, %r24, 1;
	mov.f32 	%f86, 0fFE967699;
	@%p4 bra 	$L__BB19_17;
	and.b32  	%r3, %r24, 15;
	add.s32 	%r4, %r3, -1;
	and.b32  	%r5, %r24, 7;
	add.s32 	%r6, %r5, -1;
	and.b32  	%r7, %r24, 2147483632;
	and.b32  	%r8, %r24, 3;
	neg.s32 	%r9, %r7;
	add.s64 	%rd2, %rd1, 32;
	mul.lo.s32 	%r10, %r24, %r33;
	mov.f32 	%f86, 0fFE967699;
	mov.b32 	%r42, 0;
$L__BB19_3:
	setp.lt.u32 	%p5, %r24, 16;
	add.s32 	%r36, %r42, %r10;
	mad.lo.s32 	%r37, %r36, %r23, %r1;
	mul.lo.s32 	%r12, %r37, %r24;
	mov.b32 	%r46, 0;
	@%p5 bra 	$L__BB19_6;
	mov.u32 	%r43, %r12;
	mov.u32 	%r44, %r9;
$L__BB19_5:
	.pragma "nounroll";
	mul.wide.s32 	%rd6, %r43, 4;
	add.s64 	%rd7, %rd2, %rd6;
	ld.global.f32 	%f20, [%rd7+-32];
	max.f32 	%f21, %f86, %f20;
	ld.global.f32 	%f22, [%rd7+-28];
	max.f32 	%f23, %f21, %f22;
	ld.global.f32 	%f24, [%rd7+-24];
	max.f32 	%f25, %f23, %f24;
	ld.global.f32 	%f26, [%rd7+-20];
	max.f32 	%f27, %f25, %f26;
	ld.global.f32 	%f28, [%rd7+-16];
	max.f32 	%f29, %f27, %f28;
	ld.global.f32 	%f30, [%rd7+-12];
	max.f32 	%f31, %f29, %f30;
	ld.global.f32 	%f32, [%rd7+-8];
	max.f32 	%f33, %f31, %f32;
	ld.global.f32 	%f34, [%rd7+-4];
	max.f32 	%f35, %f33, %f34;
	ld.global.f32 	%f36, [%rd7];
	max.f32 	%f37, %f35, %f36;
	ld.global.f32 	%f38, [%rd7+4];
	max.f32 	%f39, %f37, %f38;
	ld.global.f32 	%f40, [%rd7+8];
	max.f32 	%f41, %f39, %f40;
	ld.global.f32 	%f42, [%rd7+12];
	max.f32 	%f43, %f41, %f42;
	ld.global.f32 	%f44, [%rd7+16];
	max.f32 	%f45, %f43, %f44;
	ld.global.f32 	%f46, [%rd7+20];
	max.f32 	%f47, %f45, %f46;
	ld.global.f32 	%f48, [%rd7+24];
	max.f32 	%f49, %f47, %f48;
	ld.global.f32 	%f50, [%rd7+28];
	max.f32 	%f86, %f49, %f50;
	add.s32 	%r44, %r44, 16;
	add.s32 	%r43, %r43, 16;
	setp.ne.s32 	%p6, %r44, 0;
	mov.u32 	%r46, %r7;
	@%p6 bra 	$L__BB19_5;
$L__BB19_6:
	setp.eq.s32 	%p7, %r3, 0;
	@%p7 bra 	$L__BB19_16;
	setp.lt.u32 	%p8, %r4, 7;
	@%p8 bra 	$L__BB19_9;
	add.s32 	%r38, %r46, %r12;
	mul.wide.s32 	%rd8, %r38, 4;
	add.s64 	%rd9, %rd1, %rd8;
	ld.global.f32 	%f52, [%rd9];
	max.f32 	%f53, %f86, %f52;
	ld.global.f32 	%f54, [%rd9+4];
	max.f32 	%f55, %f53, %f54;
	ld.global.f32 	%f56, [%rd9+8];
	max.f32 	%f57, %f55, %f56;
	ld.global.f32 	%f58, [%rd9+12];
	max.f32 	%f59, %f57, %f58;
	ld.global.f32 	%f60, [%rd9+16];
	max.f32 	%f61, %f59, %f60;
	ld.global.f32 	%f62, [%rd9+20];
	max.f32 	%f63, %f61, %f62;
	ld.global.f32 	%f64, [%rd9+24];
	max.f32 	%f65, %f63, %f64;
	ld.global.f32 	%f66, [%rd9+28];
	max.f32 	%f86, %f65, %f66;
	add.s32 	%r46, %r46, 8;
$L__BB19_9:
	setp.eq.s32 	%p9, %r5, 0;
	@%p9 bra 	$L__BB19_16;
	setp.lt.u32 	%p10, %r6, 3;
	@%p10 bra 	$L__BB19_12;
	add.s32 	%r39, %r46, %r12;
	mul.wide.s32 	%rd10, %r39, 4;
	add.s64 	%rd11, %rd1, %rd10;
	ld.global.f32 	%f68, [%rd11];
	max.f32 	%f69, %f86, %f68;
	ld.global.f32 	%f70, [%rd11+4];
	max.f32 	%f71, %f69, %f70;
	ld.global.f32 	%f72, [%rd11+8];
	max.f32 	%f73, %f71, %f72;
	ld.global.f32 	%f74, [%rd11+12];
	max.f32 	%f86, %f73, %f74;
	add.s32 	%r46, %r46, 4;
$L__BB19_12:
	setp.eq.s32 	%p11, %r8, 0;
	@%p11 bra 	$L__BB19_16;
	setp.eq.s32 	%p12, %r8, 1;
	add.s32 	%r40, %r46, %r12;
	mul.wide.s32 	%rd12, %r40, 4;
	add.s64 	%rd3, %rd1, %rd12;
	ld.global.f32 	%f75, [%rd3];
	max.f32 	%f86, %f86, %f75;
	@%p12 bra 	$L__BB19_16;
	setp.eq.s32 	%p13, %r8, 2;
	ld.global.f32 	%f76, [%rd3+4];
	max.f32 	%f86, %f86, %f76;
	@%p13 bra 	$L__BB19_16;
	ld.global.f32 	%f77, [%rd3+8];
	max.f32 	%f86, %f86, %f77;
$L__BB19_16:
	add.s32 	%r42, %r42, 1;
	setp.ne.s32 	%p14, %r42, %r24;
	@%p14 bra 	$L__BB19_3;
$L__BB19_17:
	mad.lo.s32 	%r41, %r33, %r23, %r1;
	cvta.to.global.u64 	%rd13, %rd4;
	mul.wide.s32 	%rd14, %r41, 4;
	add.s64 	%rd15, %rd13, %rd14;
	st.global.f32 	[%rd15], %f86;
$L__BB19_18:
	ret;

}
	// .globl	minPooling
.visible .entry minPooling(
	.param .u32 minPooling_param_0,
	.param .u32 minPooling_param_1,
	.param .u32 minPooling_param_2,
	.param .u64 .ptr .align 1 minPooling_param_3,
	.param .u64 .ptr .align 1 minPooling_param_4
)
{
	.reg .pred 	%p<15>;
	.reg .b32 	%r<48>;
	.reg .b32 	%f<88>;
	.reg .b64 	%rd<16>;

	ld.param.u32 	%r23, [minPooling_param_0];
	ld.param.u32 	%r25, [minPooling_param_1];
	ld.param.u32 	%r24, [minPooling_param_2];
	ld.param.u64 	%rd5, [minPooling_param_3];
	ld.param.u64 	%rd4, [minPooling_param_4];
	cvta.to.global.u64 	%rd1, %rd5;
	mov.u32 	%r27, %ctaid.x;
	mov.u32 	%r28, %ntid.x;
	mov.u32 	%r29, %tid.x;
	mad.lo.s32 	%r1, %r27, %r28, %r29;
	mov.u32 	%r30, %ctaid.y;
	mov.u32 	%r31, %ntid.y;
	mov.u32 	%r32, %tid.y;
	mad.lo.s32 	%r33, %r30, %r31, %r32;
	setp.ge.s32 	%p1, %r1, %r23;
	setp.ge.s32 	%p2, %r33, %r25;
	or.pred  	%p3, %p1, %p2;
	@%p3 bra 	$L__BB20_18;
	setp.lt.s32 	%p4, %r24, 1;
	mov.f32 	%f86, 0f7E967699;
	@%p4 bra 	$L__BB20_17;
	and.b32  	%r3, %r24, 15;
	add.s32 	%r4, %r3, -1;
	and.b32  	%r5, %r24, 7;
	add.s32 	%r6, %r5, -1;
	and.b32  	%r7, %r24, 2147483632;
	and.b32  	%r8, %r24, 3;
	neg.s32 	%r9, %r7;
	add.s64 	%rd2, %rd1, 32;
	mul.lo.s32 	%r10, %r24, %r33;
	mov.f32 	%f86, 0f7E967699;
	mov.b32 	%r42, 0;
$L__BB20_3:
	setp.lt.u32 	%p5, %r24, 16;
	add.s32 	%r36, %r42, %r10;
	mad.lo.s32 	%r37, %r36, %r23, %r1;
	mul.lo.s32 	%r12, %r37, %r24;
	mov.b32 	%r46, 0;
	@%p5 bra 	$L__BB20_6;
	mov.u32 	%r43, %r12;
	mov.u32 	%r44, %r9;
$L__BB20_5:
	.pragma "nounroll";
	mul.wide.s32 	%rd6, %r43, 4;
	add.s64 	%rd7, %rd2, %rd6;
	ld.global.f32 	%f20, [%rd7+-32];
	min.f32 	%f21, %f86, %f20;
	ld.global.f32 	%f22, [%rd7+-28];
	min.f32 	%f23, %f21, %f22;
	ld.global.f32 	%f24, [%rd7+-24];
	min.f32 	%f25, %f23, %f24;
	ld.global.f32 	%f26, [%rd7+-20];
	min.f32 	%f27, %f25, %f26;
	ld.global.f32 	%f28, [%rd7+-16];
	min.f32 	%f29, %f27, %f28;
	ld.global.f32 	%f30, [%rd7+-12];
	min.f32 	%f31, %f29, %f30;
	ld.global.f32 	%f32, [%rd7+-8];
	min.f32 	%f33, %f31, %f32;
	ld.global.f32 	%f34, [%rd7+-4];
	min.f32 	%f35, %f33, %f34;
	ld.global.f32 	%f36, [%rd7];
	min.f32 	%f37, %f35, %f36;
	ld.global.f32 	%f38, [%rd7+4];
	min.f32 	%f39, %f37, %f38;
	ld.global.f32 	%f40, [%rd7+8];
	min.f32 	%f41, %f39, %f40;
	ld.global.f32 	%f42, [%rd7+12];
	min.f32 	%f43, %f41, %f42;
	ld.global.f32 	%f44, [%rd7+16];
	min.f32 	%f45, %f43, %f44;
	ld.global.f32 	%f46, [%rd7+20];
	min.f32 	%f47, %f45, %f46;
	ld.global.f32 	%f48, [%rd7+24];
	min.f32 	%f49, %f47, %f48;
	ld.global.f32 	%f50, [%rd7+28];
	min.f32 	%f86, %f49, %f50;
	add.s32 	%r44, %r44, 16;
	add.s32 	%r43, %r43, 16;
	setp.ne.s32 	%p6, %r44, 0;
	mov.u32 	%r46, %r7;
	@%p6 bra 	$L__BB20_5;
$L__BB20_6:
	setp.eq.s32 	%p7, %r3, 0;
	@%p7 bra 	$L__BB20_16;
	setp.lt.u32 	%p8, %r4, 7;
	@%p8 bra 	$L__BB20_9;
	add.s32 	%r38, %r46, %r12;
	mul.wide.s32 	%rd8, %r38, 4;
	add.s64 	%rd9, %rd1, %rd8;
	ld.global.f32 	%f52, [%rd9];
	min.f32 	%f53, %f86, %f52;
	ld.global.f32 	%f54, [%rd9+4];
	min.f32 	%f55, %f53, %f54;
	ld.global.f32 	%f56, [%rd9+8];
	min.f32 	%f57, %f55, %f56;
	ld.global.f32 	%f58, [%rd9+12];
	min.f32 	%f59, %f57, %f58;
	ld.global.f32 	%f60, [%rd9+16];
	min.f32 	%f61, %f59, %f60;
	ld.global.f32 	%f62, [%rd9+20];
	min.f32 	%f63, %f61, %f62;
	ld.global.f32 	%f64, [%rd9+24];
	min.f32 	%f65, %f63, %f64;
	ld.global.f32 	%f66, [%rd9+28];
	min.f32 	%f86, %f65, %f66;
	add.s32 	%r46, %r46, 8;
$L__BB20_9:
	setp.eq.s32 	%p9, %r5, 0;
	@%p9 bra 	$L__BB20_16;
	setp.lt.u32 	%p10, %r6, 3;
	@%p10 bra 	$L__BB20_12;
	add.s32 	%r39, %r46, %r12;
	mul.wide.s32 	%rd10, %r39, 4;
	add.s64 	%rd11, %rd1, %rd10;
	ld.global.f32 	%f68, [%rd11];
	min.f32 	%f69, %f86, %f68;
	ld.global.f32 	%f70, [%rd11+4];
	min.f32 	%f71, %f69, %f70;
	ld.global.f32 	%f72, [%rd11+8];
	min.f32 	%f73, %f71, %f72;
	ld.global.f32 	%f74, [%rd11+12];
	min.f32 	%f86, %f73, %f74;
	add.s32 	%r46, %r46, 4;
$L__BB20_12:
	setp.eq.s32 	%p11, %r8, 0;
	@%p11 bra 	$L__BB20_16;
	setp.eq.s32 	%p12, %r8, 1;
	add.s32 	%r40, %r46, %r12;
	mul.wide.s32 	%rd12, %r40, 4;
	add.s64 	%rd3, %rd1, %rd12;
	ld.global.f32 	%f75, [%rd3];
	min.f32 	%f86, %f86, %f75;
	@%p12 bra 	$L__BB20_16;
	setp.eq.s32 	%p13, %r8, 2;
	ld.global.f32 	%f76, [%rd3+4];
	min.f32 	%f86, %f86, %f76;
	@%p13 bra 	$L__BB20_16;
	ld.global.f32 	%f77, [%rd3+8];
	min.f32 	%f86, %f86, %f77;
$L__BB20_16:
	add.s32 	%r42, %r42, 1;
	setp.ne.s32 	%p14, %r42, %r24;
	@%p14 bra 	$L__BB20_3;
$L__BB20_17:
	mad.lo.s32 	%r41, %r33, %r23, %r1;
	cvta.to.global.u64 	%rd13, %rd4;
	mul.wide.s32 	%rd14, %r41, 4;
	add.s64 	%rd15, %rd13, %rd14;
	st.global.f32 	[%rd15], %f86;
$L__BB20_18:
	ret;

}
	// .globl	avgPooling
.visible .entry avgPooling(
	.param .u32 avgPooling_param_0,
	.param .u32 avgPooling_param_1,
	.param .u32 avgPooling_param_2,
	.param .u64 .ptr .align 1 avgPooling_param_3,
	.param .u64 .ptr .align 1 avgPooling_param_4
)
{
	.reg .pred 	%p<15>;
	.reg .b32 	%r<49>;
	.reg .b32 	%f<90>;
	.reg .b64 	%rd<16>;

	ld.param.u32 	%r23, [avgPooling_param_0];
	ld.param.u32 	%r25, [avgPooling_param_1];
	ld.param.u32 	%r24, [avgPooling_param_2];
	ld.param.u64 	%rd5, [avgPooling_param_3];
	ld.param.u64 	%rd4, [avgPooling_param_4];
	cvta.to.global.u64 	%rd1, %rd5;
	mov.u32 	%r27, %ctaid.x;
	mov.u32 	%r28, %ntid.x;
	mov.u32 	%r29, %tid.x;
	mad.lo.s32 	%r1, %r27, %r28, %r29;
	mov.u32 	%r30, %ctaid.y;
	mov.u32 	%r31, %ntid.y;
	mov.u32 	%r32, %tid.y;
	mad.lo.s32 	%r33, %r30, %r31, %r32;
	setp.ge.s32 	%p1, %r1, %r23;
	setp.ge.s32 	%p2, %r33, %r25;
	or.pred  	%p3, %p1, %p2;
	@%p3 bra 	$L__BB21_18;
	setp.lt.s32 	%p4, %r24, 1;
	mov.f32 	%f88, 0f00000000;
	@%p4 bra 	$L__BB21_17;
	and.b32  	%r3, %r24, 15;
	add.s32 	%r4, %r3, -1;
	and.b32  	%r5, %r24, 7;
	add.s32 	%r6, %r5, -1;
	and.b32  	%r7, %r24, 2147483632;
	and.b32  	%r8, %r24, 3;
	neg.s32 	%r9, %r7;
	add.s64 	%rd2, %rd1, 32;
	mul.lo.s32 	%r10, %r24, %r33;
	mov.f32 	%f88, 0f00000000;
	mov.b32 	%r43, 0;
$L__BB21_3:
	setp.lt.u32 	%p5, %r24, 16;
	add.s32 	%r36, %r43, %r10;
	mad.lo.s32 	%r37, %r36, %r23, %r1;
	mul.lo.s32 	%r12, %r37, %r24;
	mov.b32 	%r47, 0;
	@%p5 bra 	$L__BB21_6;
	mov.u32 	%r44, %r12;
	mov.u32 	%r45, %r9;
$L__BB21_5:
	.pragma "nounroll";
	mul.wide.s32 	%rd6, %r44, 4;
	add.s64 	%rd7, %rd2, %rd6;
	ld.global.f32 	%f20, [%rd7+-32];
	add.f32 	%f21, %f88, %f20;
	ld.global.f32 	%f22, [%rd7+-28];
	add.f32 	%f23, %f21, %f22;
	ld.global.f32 	%f24, [%rd7+-24];
	add.f32 	%f25, %f23, %f24;
	ld.global.f32 	%f26, [%rd7+-20];
	add.f32 	%f27, %f25, %f26;
	ld.global.f32 	%f28, [%rd7+-16];
	add.f32 	%f29, %f27, %f28;
	ld.global.f32 	%f30, [%rd7+-12];
	add.f32 	%f31, %f29, %f30;
	ld.global.f32 	%f32, [%rd7+-8];
	add.f32 	%f33, %f31, %f32;
	ld.global.f32 	%f34, [%rd7+-4];
	add.f32 	%f35, %f33, %f34;
	ld.global.f32 	%f36, [%rd7];
	add.f32 	%f37, %f35, %f36;
	ld.global.f32 	%f38, [%rd7+4];
	add.f32 	%f39, %f37, %f38;
	ld.global.f32 	%f40, [%rd7+8];
	add.f32 	%f41, %f39, %f40;
	ld.global.f32 	%f42, [%rd7+12];
	add.f32 	%f43, %f41, %f42;
	ld.global.f32 	%f44, [%rd7+16];
	add.f32 	%f45, %f43, %f44;
	ld.global.f32 	%f46, [%rd7+20];
	add.f32 	%f47, %f45, %f46;
	ld.global.f32 	%f48, [%rd7+24];
	add.f32 	%f49, %f47, %f48;
	ld.global.f32 	%f50, [%rd7+28];
	add.f32 	%f88, %f49, %f50;
	add.s32 	%r45, %r45, 16;
	add.s32 	%r44, %r44, 16;
	setp.ne.s32 	%p6, %r45, 0;
	mov.u32 	%r47, %r7;
	@%p6 bra 	$L__BB21_5;
$L__BB21_6:
	setp.eq.s32 	%p7, %r3, 0;
	@%p7 bra 	$L__BB21_16;
	setp.lt.u32 	%p8, %r4, 7;
	@%p8 bra 	$L__BB21_9;
	add.s32 	%r38, %r47, %r12;
	mul.wide.s32 	%rd8, %r38, 4;
	add.s64 	%rd9, %rd1, %rd8;
	ld.global.f32 	%f52, [%rd9];
	add.f32 	%f53, %f88, %f52;
	ld.global.f32 	%f54, [%rd9+4];
	add.f32 	%f55, %f53, %f54;
	ld.global.f32 	%f56, [%rd9+8];
	add.f32 	%f57, %f55, %f56;
	ld.global.f32 	%f58, [%rd9+12];
	add.f32 	%f59, %f57, %f58;
	ld.global.f32 	%f60, [%rd9+16];
	add.f32 	%f61, %f59, %f60;
	ld.global.f32 	%f62, [%rd9+20];
	add.f32 	%f63, %f61, %f62;
	ld.global.f32 	%f64, [%rd9+24];
	add.f32 	%f65, %f63, %f64;
	ld.global.f32 	%f66, [%rd9+28];
	add.f32 	%f88, %f65, %f66;
	add.s32 	%r47, %r47, 8;
$L__BB21_9:
	setp.eq.s32 	%p9, %r5, 0;
	@%p9 bra 	$L__BB21_16;
	setp.lt.u32 	%p10, %r6, 3;
	@%p10 bra 	$L__BB21_12;
	add.s32 	%r39, %r47, %r12;
	mul.wide.s32 	%rd10, %r39, 4;
	add.s64 	%rd11, %rd1, %rd10;
	ld.global.f32 	%f68, [%rd11];
	add.f32 	%f69, %f88, %f68;
	ld.global.f32 	%f70, [%rd11+4];
	add.f32 	%f71, %f69, %f70;
	ld.global.f32 	%f72, [%rd11+8];
	add.f32 	%f73, %f71, %f72;
	ld.global.f32 	%f74, [%rd11+12];
	add.f32 	%f88, %f73, %f74;
	add.s32 	%r47, %r47, 4;
$L__BB21_12:
	setp.eq.s32 	%p11, %r8, 0;
	@%p11 bra 	$L__BB21_16;
	setp.eq.s32 	%p12, %r8, 1;
	add.s32 	%r40, %r47, %r12;
	mul.wide.s32 	%rd12, %r40, 4;
	add.s64 	%rd3, %rd1, %rd12;
	ld.global.f32 	%f75, [%rd3];
	add.f32 	%f88, %f88, %f75;
	@%p12 bra 	$L__BB21_16;
	setp.eq.s32 	%p13, %r8, 2;
	ld.global.f32 	%f76, [%rd3+4];
	add.f32 	%f88, %f88, %f76;
	@%p13 bra 	$L__BB21_16;
	ld.global.f32 	%f77, [%rd3+8];
	add.f32 	%f88, %f88, %f77;
$L__BB21_16:
	add.s32 	%r43, %r43, 1;
	setp.ne.s32 	%p14, %r43, %r24;
	@%p14 bra 	$L__BB21_3;
$L__BB21_17:
	mul.lo.s32 	%r41, %r24, %r24;
	cvt.rn.f32.u32 	%f78, %r41;
	div.rn.f32 	%f79, %f88, %f78;
	mad.lo.s32 	%r42, %r33, %r23, %r1;
	cvta.to.global.u64 	%rd13, %rd4;
	mul.wide.s32 	%rd14, %r42, 4;
	add.s64 	%rd15, %rd13, %rd14;
	st.global.f32 	[%rd15], %f79;
$L__BB21_18:
	ret;

}
.func  (.param .b64 func_retval0) __internal_accurate_pow(
	.param .b64 __internal_accurate_pow_param_0
)
{
	.reg .pred 	%p<8>;
	.reg .b32 	%r<49>;
	.reg .b32 	%f<3>;
	.reg .b64 	%fd<109>;

	ld.param.f64 	%fd10, [__internal_accurate_pow_param_0];
	{
	.reg .b32 %temp; 
	mov.b64 	{%temp, %r46}, %fd10;
	}
	{
	.reg .b32 %temp; 
	mov.b64 	{%r45, %temp}, %fd10;
	}
	shr.u32 	%r47, %r46, 20;
	setp.gt.u32 	%p1, %r46, 1048575;
	@%p1 bra 	$L__BB22_2;
	mul.f64 	%fd11, %fd10, 0d4350000000000000;
	{
	.reg .b32 %temp; 
	mov.b64 	{%temp, %r46}, %fd11;
	}
	{
	.reg .b32 %temp; 
	mov.b64 	{%r45, %temp}, %fd11;
	}
	shr.u32 	%r16, %r46, 20;
	add.s32 	%r47, %r16, -54;
$L__BB22_2:
	add.s32 	%r48, %r47, -1023;
	and.b32  	%r17, %r46, -2146435073;
	or.b32  	%r18, %r17, 1072693248;
	mov.b64 	%fd107, {%r45, %r18};
	setp.lt.u32 	%p2, %r18, 1073127583;
	@%p2 bra 	$L__BB22_4;
	{
	.reg .b32 %temp; 
	mov.b64 	{%r19, %temp}, %fd107;
	}
	{
	.reg .b32 %temp; 
	mov.b64 	{%temp, %r20}, %fd107;
	}
	add.s32 	%r21, %r20, -1048576;
	mov.b64 	%fd107, {%r19, %r21};
	add.s32 	%r48, %r47, -1022;
$L__BB22_4:
	add.f64 	%fd12, %fd107, 0dBFF0000000000000;
	add.f64 	%fd13, %fd107, 0d3FF0000000000000;
	rcp.approx.ftz.f64 	%fd14, %fd13;
	neg.f64 	%fd15, %fd13;
	fma.rn.f64 	%fd16, %fd15, %fd14, 0d3FF0000000000000;
	fma.rn.f64 	%fd17, %fd16, %fd16, %fd16;
	fma.rn.f64 	%fd18, %fd17, %fd14, %fd14;
	mul.f64 	%fd19, %fd12, %fd18;
	fma.rn.f64 	%fd20, %fd12, %fd18, %fd19;
	mul.f64 	%fd21, %fd20, %fd20;
	fma.rn.f64 	%fd22, %fd21, 0d3EB0F5FF7D2CAFE2, 0d3ED0F5D241AD3B5A;
	fma.rn.f64 	%fd23, %fd22, %fd21, 0d3EF3B20A75488A3F;
	fma.rn.f64 	%fd24, %fd23, %fd21, 0d3F1745CDE4FAECD5;
	fma.rn.f64 	%fd25, %fd24, %fd21, 0d3F3C71C7258A578B;
	fma.rn.f64 	%fd26, %fd25, %fd21, 0d3F6249249242B910;
	fma.rn.f64 	%fd27, %fd26, %fd21, 0d3F89999999999DFB;
	sub.f64 	%fd28, %fd12, %fd20;
	add.f64 	%fd29, %fd28, %fd28;
	neg.f64 	%fd30, %fd20;
	fma.rn.f64 	%fd31, %fd30, %fd12, %fd29;
	mul.f64 	%fd32, %fd18, %fd31;
	fma.rn.f64 	%fd33, %fd21, %fd27, 0d3FB5555555555555;
	mov.f64 	%fd34, 0d3FB5555555555555;
	sub.f64 	%fd35, %fd34, %fd33;
	fma.rn.f64 	%fd36, %fd21, %fd27, %fd35;
	add.f64 	%fd37, %fd36, 0dBC46A4CB00B9E7B0;
	add.f64 	%fd38, %fd33, %fd37;
	sub.f64 	%fd39, %fd33, %fd38;
	add.f64 	%fd40, %fd37, %fd39;
	mul.rn.f64 	%fd41, %fd20, %fd20;
	neg.f64 	%fd42, %fd41;
	fma.rn.f64 	%fd43, %fd20, %fd20, %fd42;
	{
	.reg .b32 %temp; 
	mov.b64 	{%r22, %temp}, %fd32;
	}
	{
	.reg .b32 %temp; 
	mov.b64 	{%temp, %r23}, %fd32;
	}
	add.s32 	%r24, %r23, 1048576;
	mov.b64 	%fd44, {%r22, %r24};
	fma.rn.f64 	%fd45, %fd20, %fd44, %fd43;
	mul.rn.f64 	%fd46, %fd41, %fd20;
	neg.f64 	%fd47, %fd46;
	fma.rn.f64 	%fd48, %fd41, %fd20, %fd47;
	fma.rn.f64 	%fd49, %fd41, %fd32, %fd48;
	fma.rn.f64 	%fd50, %fd45, %fd20, %fd49;
	mul.rn.f64 	%fd51, %fd38, %fd46;
	neg.f64 	%fd52, %fd51;
	fma.rn.f64 	%fd53, %fd38, %fd46, %fd52;
	fma.rn.f64 	%fd54, %fd38, %fd50, %fd53;
	fma.rn.f64 	%fd55, %fd40, %fd46, %fd54;
	add.f64 	%fd56, %fd51, %fd55;
	sub.f64 	%fd57, %fd51, %fd56;
	add.f64 	%fd58, %fd55, %fd57;
	add.f64 	%fd59, %fd20, %fd56;
	sub.f64 	%fd60, %fd20, %fd59;
	add.f64 	%fd61, %fd56, %fd60;
	add.f64 	%fd62, %fd58, %fd61;
	add.f64 	%fd63, %fd32, %fd62;
	add.f64 	%fd64, %fd59, %fd63;
	sub.f64 	%fd65, %fd59, %fd64;
	add.f64 	%fd66, %fd63, %fd65;
	xor.b32  	%r25, %r48, -2147483648;
	mov.b32 	%r26, 1127219200;
	mov.b64 	%fd67, {%r25, %r26};
	mov.b32 	%r27, -2147483648;
	mov.b64 	%fd68, {%r27, %r26};
	sub.f64 	%fd69, %fd67, %fd68;
	fma.rn.f64 	%fd70, %fd69, 0d3FE62E42FEFA39EF, %fd64;
	fma.rn.f64 	%fd71, %fd69, 0dBFE62E42FEFA39EF, %fd70;
	sub.f64 	%fd72, %fd71, %fd64;
	sub.f64 	%fd73, %fd66, %fd72;
	fma.rn.f64 	%fd74, %fd69, 0d3C7ABC9E3B39803F, %fd73;
	add.f64 	%fd75, %fd70, %fd74;
	sub.f64 	%fd76, %fd70, %fd75;
	add.f64 	%fd77, %fd74, %fd76;
	mov.f64 	%fd78, 0d4000000000000000;
	{
	.reg .b32 %temp; 
	mov.b64 	{%temp, %r28}, %fd78;
	}
	{
	.reg .b32 %temp; 
	mov.b64 	{%r29, %temp}, %fd78;
	}
	shl.b32 	%r30, %r28, 1;
	setp.gt.u32 	%p3, %r30, -33554433;
	and.b32  	%r31, %r28, -15728641;
	selp.b32 	%r32, %r31, %r28, %p3;
	mov.b64 	%fd79, {%r29, %r32};
	mul.rn.f64 	%fd80, %fd75, %fd79;
	neg.f64 	%fd81, %fd80;
	fma.rn.f64 	%fd82, %fd75, %fd79, %fd81;
	fma.rn.f64 	%fd83, %fd77, %fd79, %fd82;
	add.f64 	%fd4, %fd80, %fd83;
	sub.f64 	%fd84, %fd80, %fd4;
	add.f64 	%fd5, %fd83, %fd84;
	fma.rn.f64 	%fd85, %fd4, 0d3FF71547652B82FE, 0d4338000000000000;
	{
	.reg .b32 %temp; 
	mov.b64 	{%r13, %temp}, %fd85;
	}
	mov.f64 	%fd86, 0dC338000000000000;
	add.rn.f64 	%fd87, %fd85, %fd86;
	fma.rn.f64 	%fd88, %fd87, 0dBFE62E42FEFA39EF, %fd4;
	fma.rn.f64 	%fd89, %fd87, 0dBC7ABC9E3B39803F, %fd88;
	fma.rn.f64 	%fd90, %fd89, 0d3E5ADE1569CE2BDF, 0d3E928AF3FCA213EA;
	fma.rn.f64 	%fd91, %fd90, %fd89, 0d3EC71DEE62401315;
	fma.rn.f64 	%fd92, %fd91, %fd89, 0d3EFA01997C89EB71;
	fma.rn.f64 	%fd93, %fd92, %fd89, 0d3F2A01A014761F65;
	fma.rn.f64 	%fd94, %fd93, %fd89, 0d3F56C16C1852B7AF;
	fma.rn.f64 	%fd95, %fd94, %fd89, 0d3F81111111122322;
	fma.rn.f64 	%fd96, %fd95, %fd89, 0d3FA55555555502A1;
	fma.rn.f64 	%fd97, %fd96, %fd89, 0d3FC5555555555511;
	fma.rn.f64 	%fd98, %fd97, %fd89, 0d3FE000000000000B;
	fma.rn.f64 	%fd99, %fd98, %fd89, 0d3FF0000000000000;
	fma.rn.f64 	%fd100, %fd99, %fd89, 0d3FF0000000000000;
	{
	.reg .b32 %temp; 
	mov.b64 	{%r14, %temp}, %fd100;
	}
	{
	.reg .b32 %temp; 
	mov.b64 	{%temp, %r15}, %fd100;
	}
	shl.b32 	%r33, %r13, 20;
	add.s32 	%r34, %r33, %r15;
	mov.b64 	%fd108, {%r14, %r34};
	{
	.reg .b32 %temp; 
	mov.b64 	{%temp, %r35}, %fd4;
	}
	mov.b32 	%f2, %r35;
	abs.f32 	%f1, %f2;
	setp.lt.f32 	%p4, %f1, 0f4086232B;
	@%p4 bra 	$L__BB22_7;
	setp.lt.f64 	%p5, %fd4, 0d0000000000000000;
	add.f64 	%fd101, %fd4, 0d7FF0000000000000;
	selp.f64 	%fd108, 0d0000000000000000, %fd101, %p5;
	setp.geu.f32 	%p6, %f1, 0f40874800;
	@%p6 bra 	$L__BB22_7;
	shr.u32 	%r36, %r13, 31;
	add.s32 	%r37, %r13, %r36;
	shr.s32 	%r38, %r37, 1;
	shl.b32 	%r39, %r38, 20;
	add.s32 	%r40, %r15, %r39;
	mov.b64 	%fd102, {%r14, %r40};
	sub.s32 	%r41, %r13, %r38;
	shl.b32 	%r42, %r41, 20;
	add.s32 	%r43, %r42, 1072693248;
	mov.b32 	%r44, 0;
	mov.b64 	%fd103, {%r44, %r43};
	mul.f64 	%fd108, %fd103, %fd102;
$L__BB22_7:
	abs.f64 	%fd104, %fd108;
	setp.eq.f64 	%p7, %fd104, 0d7FF0000000000000;
	fma.rn.f64 	%fd105, %fd108, %fd5, %fd108;
	selp.f64 	%fd106, %fd108, %fd105, %p7;
	st.param.f64 	[func_retval0], %fd106;
	ret;

}


// ===== COMPILED SASS (sm_100) =====

	.target	sm_100

	.elftype	@"ET_EXEC"


//--------------------- .note.nv.tkinfo           --------------------------
	.section	.note.nv.tkinfo,"",@"SHT_NOTE"
	.sectionflags	@"SHF_NOTE_NV_TKINFO"
	.tkinfo
        /*0018*/ 	.word	0x00000002
        /*0030*/ 	.string	""
        /*0030*/ 	.string	"ptxas"
        /*0030*/ 	.string	"Cuda compilation tools, release 13.0, V13.0.88"
        /*0030*/ 	.string	"Build cuda_13.0.r13.0/compiler.36424714_0"
        /*0030*/ 	.string	"-arch sm_100 -m 64 "



//--------------------- .note.nv.cuinfo           --------------------------
	.section	.note.nv.cuinfo,"",@"SHT_NOTE"
	.sectionflags	@"SHF_NOTE_NV_CUINFO"
        /*0018*/ 	.short	0x0002
        /*001a*/ 	.short	0x0064
        /*001c*/ 	.short	0x0082
	.zero		2


//--------------------- .nv.info                  --------------------------
	.section	.nv.info,"",@"SHT_CUDA_INFO"
	.align	4


	//----- nvinfo : EIATTR_REGCOUNT
	.align		4
        /*0000*/ 	.byte	0x04, 0x2f
        /*0002*/ 	.short	(.L_1 - .L_0)
	.align		4
.L_0:
        /*0004*/ 	.word	index@(relu)
        /*0008*/ 	.word	0x0000000c


	//----- nvinfo : EIATTR_FRAME_SIZE
	.align		4
.L_1:
        /*000c*/ 	.byte	0x04, 0x11
        /*000e*/ 	.short	(.L_3 - .L_2)
	.align		4
.L_2:
        /*0010*/ 	.word	index@(relu)
        /*0014*/ 	.word	0x00000000


	//----- nvinfo : EIATTR_REGCOUNT
	.align		4
.L_3:
        /*0018*/ 	.byte	0x04, 0x2f
        /*001a*/ 	.short	(.L_5 - .L_4)
	.align		4
.L_4:
        /*001c*/ 	.word	index@(reluDer)
        /*0020*/ 	.word	0x0000000c


	//----- nvinfo : EIATTR_FRAME_SIZE
	.align		4
.L_5:
        /*0024*/ 	.byte	0x04, 0x11
        /*0026*/ 	.short	(.L_7 - .L_6)
	.align		4
.L_6:
        /*0028*/ 	.word	index@(reluDer)
        /*002c*/ 	.word	0x00000000


	//----- nvinfo : EIATTR_REGCOUNT
	.align		4
.L_7:
        /*0030*/ 	.byte	0x04, 0x2f
        /*0032*/ 	.short	(.L_9 - .L_8)
	.align		4
.L_8:
        /*0034*/ 	.word	index@(sigmoid)
        /*0038*/ 	.word	0x0000000e


	//----- nvinfo : EIATTR_FRAME_SIZE
	.align		4
.L_9:
        /*003c*/ 	.byte	0x04, 0x11
        /*003e*/ 	.short	(.L_11 - .L_10)
	.align		4
.L_10:
        /*0040*/ 	.word	index@($__internal_7_$__cuda_sm20_dblrcp_rn_slowpath_v3)
        /*0044*/ 	.word	0x00000000


	//----- nvinfo : EIATTR_FRAME_SIZE
	.align		4
.L_11:
        /*0048*/ 	.byte	0x04, 0x11
        /*004a*/ 	.short	(.L_13 - .L_12)
	.align		4
.L_12:
        /*004c*/ 	.word	index@(sigmoid)
        /*0050*/ 	.word	0x00000000


	//----- nvinfo : EIATTR_REGCOUNT
	.align		4
.L_13:
        /*0054*/ 	.byte	0x04, 0x2f
        /*0056*/ 	.short	(.L_15 - .L_14)
	.align		4
.L_14:
        /*0058*/ 	.word	index@(sigmoidDer)
        /*005c*/ 	.word	0x0000001e


	//----- nvinfo : EIATTR_FRAME_SIZE
	.align		4
.L_15:
        /*0060*/ 	.byte	0x04, 0x11
        /*0062*/ 	.short	(.L_17 - .L_16)
	.align		4
.L_16:
        /*0064*/ 	.word	index@($sigmoidDer$__internal_accurate_pow)
        /*0068*/ 	.word	0x00000000


	//----- nvinfo : EIATTR_FRAME_SIZE
	.align		4
.L_17:
        /*006c*/ 	.byte	0x04, 0x11
        /*006e*/ 	.short	(.L_19 - .L_18)
	.align		4
.L_18:
        /*0070*/ 	.word	index@($__internal_6_$__cuda_sm20_div_rn_f64_full)
        /*0074*/ 	.word	0x00000000


	//----- nvinfo : EIATTR_FRAME_SIZE
	.align		4
.L_19:
        /*0078*/ 	.byte	0x04, 0x11
        /*007a*/ 	.short	(.L_21 - .L_20)
	.align		4
.L_20:
        /*007c*/ 	.word	index@(sigmoidDer)
        /*0080*/ 	.word	0x00000000


	//----- nvinfo : EIATTR_REGCOUNT
	.align		4
.L_21:
        /*0084*/ 	.byte	0x04, 0x2f
        /*0086*/ 	.short	(.L_23 - .L_22)
	.align		4
.L_22:
        /*0088*/ 	.word	index@(tangent)
        /*008c*/ 	.word	0x00000015


	//----- nvinfo : EIATTR_FRAME_SIZE
	.align		4
.L_23:
        /*0090*/ 	.byte	0x04, 0x11
        /*0092*/ 	.short	(.L_25 - .L_24)
	.align		4
.L_24:
        /*0094*/ 	.word	index@($__internal_5_$__cuda_sm20_div_rn_f64_full)
        /*0098*/ 	.word	0x00000000


	//----- nvinfo : EIATTR_FRAME_SIZE
	.align		4
.L_25:
        /*009c*/ 	.byte	0x04, 0x11
        /*009e*/ 	.short	(.L_27 - .L_26)
	.align		4
.L_26:
        /*00a0*/ 	.word	index@(tangent)
        /*00a4*/ 	.word	0x00000000


	//----- nvinfo : EIATTR_REGCOUNT
	.align		4
.L_27:
        /*00a8*/ 	.byte	0x04, 0x2f
        /*00aa*/ 	.short	(.L_29 - .L_28)
	.align		4
.L_28:
        /*00ac*/ 	.word	index@(tangentDer)
        /*00b0*/ 	.word	0x0000001e


	//----- nvinfo : EIATTR_FRAME_SIZE
	.align		4
.L_29:
        /*00b4*/ 	.byte	0x04, 0x11
        /*00b6*/ 	.short	(.L_31 - .L_30)
	.align		4
.L_30:
        /*00b8*/ 	.word	index@($tangentDer$__internal_accurate_pow)
        /*00bc*/ 	.word	0x00000000


	//----- nvinfo : EIATTR_FRAME_SIZE
	.align		4
.L_31:
        /*00c0*/ 	.byte	0x04, 0x11
        /*00c2*/ 	.short	(.L_33 - .L_32)
	.align		4
.L_32:
        /*00c4*/ 	.word	index@($__internal_4_$__cuda_sm20_div_rn_f64_full)
        /*00c8*/ 	.word	0x00000000


	//----- nvinfo : EIATTR_FRAME_SIZE
	.align		4
.L_33:
        /*00cc*/ 	.byte	0x04, 0x11
        /*00ce*/ 	.short	(.L_35 - .L_34)
	.align		4
.L_34:
        /*00d0*/ 	.word	index@(tangentDer)
        /*00d4*/ 	.word	0x00000000


	//----- nvinfo : EIATTR_REGCOUNT
	.align		4
.L_35:
        /*00d8*/ 	.byte	0x04, 0x2f
        /*00da*/ 	.short	(.L_37 - .L_36)
	.align		4
.L_36:
        /*00dc*/ 	.word	index@(softmax)
        /*00e0*/ 	.word	0x0000001e


	//----- nvinfo : EIATTR_FRAME_SIZE
	.align		4
.L_37:
        /*00e4*/ 	.byte	0x04, 0x11
        /*00e6*/ 	.short	(.L_39 - .L_38)
	.align		4
.L_38:
        /*00e8*/ 	.word	index@($__internal_3_$__cuda_sm3x_div_rn_noftz_f32_slowpath)
        /*00ec*/ 	.word	0x00000000


	//----- nvinfo : EIATTR_FRAME_SIZE
	.align		4
.L_39:
        /*00f0*/ 	.byte	0x04, 0x11
        /*00f2*/ 	.short	(.L_41 - .L_40)
	.align		4
.L_40:
        /*00f4*/ 	.word	index@(softmax)
        /*00f8*/ 	.word	0x00000000


	//----- nvinfo : EIATTR_REGCOUNT
	.align		4
.L_41:
        /*00fc*/ 	.byte	0x04, 0x2f
        /*00fe*/ 	.short	(.L_43 - .L_42)
	.align		4
.L_42:
        /*0100*/ 	.word	index@(softmaxDer)
        /*0104*/ 	.word	0x0000001d


	//----- nvinfo : EIATTR_FRAME_SIZE
	.align		4
.L_43:
        /*0108*/ 	.byte	0x04, 0x11
        /*010a*/ 	.short	(.L_45 - .L_44)
	.align		4
.L_44:
        /*010c*/ 	.word	index@($__internal_2_$__cuda_sm3x_div_rn_noftz_f32_slowpath)
        /*0110*/ 	.word	0x00000000


	//----- nvinfo : EIATTR_FRAME_SIZE
	.align		4
.L_45:
        /*0114*/ 	.byte	0x04, 0x11
        /*0116*/ 	.short	(.L_47 - .L_46)
	.align		4
.L_46:
        /*0118*/ 	.word	index@(softmaxDer)
        /*011c*/ 	.word	0x00000000


	//----- nvinfo : EIATTR_REGCOUNT
	.align		4
.L_47:
        /*0120*/ 	.byte	0x04, 0x2f
        /*0122*/ 	.short	(.L_49 - .L_48)
	.align		4
.L_48:
        /*0124*/ 	.word	index@(transpose)
        /*0128*/ 	.word	0x0000000a


	//----- nvinfo : EIATTR_FRAME_SIZE
	.align		4
.L_49:
        /*012c*/ 	.byte	0x04, 0x11
        /*012e*/ 	.short	(.L_51 - .L_50)
	.align		4
.L_50:
        /*0130*/ 	.word	index@(transpose)
        /*0134*/ 	.word	0x00000000


	//----- nvinfo : EIATTR_REGCOUNT
	.align		4
.L_51:
        /*0138*/ 	.byte	0x04, 0x2f
        /*013a*/ 	.short	(.L_53 - .L_52)
	.align		4
.L_52:
        /*013c*/ 	.word	index@(tensorAdd)
        /*0140*/ 	.word	0x0000000c


	//----- nvinfo : EIATTR_FRAME_SIZE
	.align		4
.L_53:
        /*0144*/ 	.byte	0x04, 0x11
        /*0146*/ 	.short	(.L_55 - .L_54)
	.align		4
.L_54:
        /*0148*/ 	.word	index@(tensorAdd)
        /*014c*/ 	.word	0x00000000


	//----- nvinfo : EIATTR_REGCOUNT
	.align		4
.L_55:
        /*0150*/ 	.byte	0x04, 0x2f
        /*0152*/ 	.short	(.L_57 - .L_56)
	.align		4
.L_56:
        /*0154*/ 	.word	index@(tensorSub)
        /*0158*/ 	.word	0x0000000c


	//----- nvinfo : EIATTR_FRAME_SIZE
	.align		4
.L_57:
        /*015c*/ 	.byte	0x04, 0x11
        /*015e*/ 	.short	(.L_59 - .L_58)
	.align		4
.L_58:
        /*0160*/ 	.word	index@(tensorSub)
        /*0164*/ 	.word	0x00000000


	//----- nvinfo : EIATTR_REGCOUNT
	.align		4
.L_59:
        /*0168*/ 	.byte	0x04, 0x2f
        /*016a*/ 	.short	(.L_61 - .L_60)
	.align		4
.L_60:
        /*016c*/ 	.word	index@(concatenateVertical)
        /*0170*/ 	.word	0x0000000a


	//----- nvinfo : EIATTR_FRAME_SIZE
	.align		4
.L_61:
        /*0174*/ 	.byte	0x04, 0x11
        /*0176*/ 	.short	(.L_63 - .L_62)
	.align		4
.L_62:
        /*0178*/ 	.word	index@(concatenateVertical)
        /*017c*/ 	.word	0x00000000


	//----- nvinfo : EIATTR_REGCOUNT
	.align		4
.L_63:
        /*0180*/ 	.byte	0x04, 0x2f
        /*0182*/ 	.short	(.L_65 - .L_64)
	.align		4
.L_64:
        /*0184*/ 	.word	index@(concatenateHorizontal)
        /*0188*/ 	.word	0x0000000a


	//----- nvinfo : EIATTR_FRAME_SIZE
	.align		4
.L_65:
        /*018c*/ 	.byte	0x04, 0x11
        /*018e*/ 	.short	(.L_67 - .L_66)
	.align		4
.L_66:
        /*0190*/ 	.word	index@(concatenateHorizontal)
        /*0194*/ 	.word	0x00000000


	//----- nvinfo : EIATTR_REGCOUNT
	.align		4
.L_67:
        /*0198*/ 	.byte	0x04, 0x2f
        /*019a*/ 	.short	(.L_69 - .L_68)
	.align		4
.L_68:
        /*019c*/ 	.word	index@(tensorMul)
        /*01a0*/ 	.word	0x0000000c


	//----- nvinfo : EIATTR_FRAME_SIZE
	.align		4
.L_69:
        /*01a4*/ 	.byte	0x04, 0x11
        /*01a6*/ 	.short	(.L_71 - .L_70)
	.align		4
.L_70:
        /*01a8*/ 	.word	index@(tensorMul)
        /*01ac*/ 	.word	0x00000000


	//----- nvinfo : EIATTR_REGCOUNT
	.align		4
.L_71:
        /*01b0*/ 	.byte	0x04, 0x2f
        /*01b2*/ 	.short	(.L_73 - .L_72)
	.align		4
.L_72:
        /*01b4*/ 	.word	index@(tensorDiv)
        /*01b8*/ 	.word	0x00000010


	//----- nvinfo : EIATTR_FRAME_SIZE
	.align		4
.L_73:
        /*01bc*/ 	.byte	0x04, 0x11
        /*01be*/ 	.short	(.L_75 - .L_74)
	.align		4
.L_74:
        /*01c0*/ 	.word	index@($__internal_1_$__cuda_sm3x_div_rn_noftz_f32_slowpath)
        /*01c4*/ 	.word	0x00000000


	//----- nvinfo : EIATTR_FRAME_SIZE
	.align		4
.L_75:
        /*01c8*/ 	.byte	0x04, 0x11
        /*01ca*/ 	.short	(.L_77 - .L_76)
	.align		4
.L_76:
        /*01cc*/ 	.word	index@(tensorDiv)
        /*01d0*/ 	.word	0x00000000


	//----- nvinfo : EIATTR_REGCOUNT
	.align		4
.L_77:
        /*01d4*/ 	.byte	0x04, 0x2f
        /*01d6*/ 	.short	(.L_79 - .L_78)
	.align		4
.L_78:
        /*01d8*/ 	.word	index@(matrixMul)
        /*01dc*/ 	.word	0x00000020


	//----- nvinfo : EIATTR_FRAME_SIZE
	.align		4
.L_79:
        /*01e0*/ 	.byte	0x04, 0x11
        /*01e2*/ 	.short	(.L_81 - .L_80)
	.align		4
.L_80:
        /*01e4*/ 	.word	index@(matrixMul)
        /*01e8*/ 	.word	0x00000000


	//----- nvinfo : EIATTR_REGCOUNT
	.align		4
.L_81:
        /*01ec*/ 	.byte	0x04, 0x2f
        /*01ee*/ 	.short	(.L_83 - .L_82)
	.align		4
.L_82:
        /*01f0*/ 	.word	index@(matrixConvEmptyBorder)
        /*01f4*/ 	.word	0x0000001c


	//----- nvinfo : EIATTR_FRAME_SIZE
	.align		4
.L_83:
        /*01f8*/ 	.byte	0x04, 0x11
        /*01fa*/ 	.short	(.L_85 - .L_84)
	.align		4
.L_84:
        /*01fc*/ 	.word	index@(matrixConvEmptyBorder)
        /*0200*/ 	.word	0x00000000


	//----- nvinfo : EIATTR_REGCOUNT
	.align		4
.L_85:
        /*0204*/ 	.byte	0x04, 0x2f
        /*0206*/ 	.short	(.L_87 - .L_86)
	.align		4
.L_86:
        /*0208*/ 	.word	index@(matrixConvExtendBorder)
        /*020c*/ 	.word	0x00000020


	//----- nvinfo : EIATTR_FRAME_SIZE
	.align		4
.L_87:
        /*0210*/ 	.byte	0x04, 0x11
        /*0212*/ 	.short	(.L_89 - .L_88)
	.align		4
.L_88:
        /*0214*/ 	.word	index@(matrixConvExtendBorder)
        /*0218*/ 	.word	0x00000000


	//----- nvinfo : EIATTR_REGCOUNT
	.align		4
.L_89:
        /*021c*/ 	.byte	0x04, 0x2f
        /*021e*/ 	.short	(.L_91 - .L_90)
	.align		4
.L_90:
        /*0220*/ 	.word	index@(matrixConvRepeatBorder)
        /*0224*/ 	.word	0x00000020


	//----- nvinfo : EIATTR_FRAME_SIZE
	.align		4
.L_91:
        /*0228*/ 	.byte	0x04, 0x11
        /*022a*/ 	.short	(.L_93 - .L_92)
	.align		4
.L_92:
        /*022c*/ 	.word	index@(matrixConvRepeatBorder)
        /*0230*/ 	.word	0x00000000


	//----- nvinfo : EIATTR_REGCOUNT
	.align		4
.L_93:
        /*0234*/ 	.byte	0x04, 0x2f
        /*0236*/ 	.short	(.L_95 - .L_94)
	.align		4
.L_94:
        /*0238*/ 	.word	index@(maxPooling)
        /*023c*/ 	.word	0x0000001e


	//----- nvinfo : EIATTR_FRAME_SIZE
	.align		4
.L_95:
        /*0240*/ 	.byte	0x04, 0x11
        /*0242*/ 	.short	(.L_97 - .L_96)
	.align		4
.L_96:
        /*0244*/ 	.word	index@(maxPooling)
        /*0248*/ 	.word	0x00000000


	//----- nvinfo : EIATTR_REGCOUNT
	.align		4
.L_97:
        /*024c*/ 	.byte	0x04, 0x2f
        /*024e*/ 	.short	(.L_99 - .L_98)
	.align		4
.L_98:
        /*0250*/ 	.word	index@(minPooling)
        /*0254*/ 	.word	0x0000001e


	//----- nvinfo : EIATTR_FRAME_SIZE
	.align		4
.L_99:
        /*0258*/ 	.byte	0x04, 0x11
        /*025a*/ 	.short	(.L_101 - .L_100)
	.align		4
.L_100:
        /*025c*/ 	.word	index@(minPooling)
        /*0260*/ 	.word	0x00000000


	//----- nvinfo : EIATTR_REGCOUNT
	.align		4
.L_101:
        /*0264*/ 	.byte	0x04, 0x2f
        /*0266*/ 	.short	(.L_103 - .L_102)
	.align		4
.L_102:
        /*0268*/ 	.word	index@(avgPooling)
        /*026c*/ 	.word	0x00000020


	//----- nvinfo : EIATTR_FRAME_SIZE
	.align		4
.L_103:
        /*0270*/ 	.byte	0x04, 0x11
        /*0272*/ 	.short	(.L_105 - .L_104)
	.align		4
.L_104:
        /*0274*/ 	.word	index@($__internal_0_$__cuda_sm3x_div_rn_noftz_f32_slowpath)
        /*0278*/ 	.word	0x00000000


	//----- nvinfo : EIATTR_FRAME_SIZE
	.align		4
.L_105:
        /*027c*/ 	.byte	0x04, 0x11
        /*027e*/ 	.short	(.L_107 - .L_106)
	.align		4
.L_106:
        /*0280*/ 	.word	index@(avgPooling)
        /*0284*/ 	.word	0x00000000


	//----- nvinfo : EIATTR_MIN_STACK_SIZE
	.align		4
.L_107:
        /*0288*/ 	.byte	0x04, 0x12
        /*028a*/ 	.short	(.L_109 - .L_108)
	.align		4
.L_108:
        /*028c*/ 	.word	index@(avgPooling)
        /*0290*/ 	.word	0x00000000


	//----- nvinfo : EIATTR_MIN_STACK_SIZE
	.align		4
.L_109:
        /*0294*/ 	.byte	0x04, 0x12
        /*0296*/ 	.short	(.L_111 - .L_110)
	.align		4
.L_110:
        /*0298*/ 	.word	index@(minPooling)
        /*029c*/ 	.word	0x00000000


	//----- nvinfo : EIATTR_MIN_STACK_SIZE
	.align		4
.L_111:
        /*02a0*/ 	.byte	0x04, 0x12
        /*02a2*/ 	.short	(.L_113 - .L_112)
	.align		4
.L_112:
        /*02a4*/ 	.word	index@(maxPooling)
        /*02a8*/ 	.word	0x00000000


	//----- nvinfo : EIATTR_MIN_STACK_SIZE
	.align		4
.L_113:
        /*02ac*/ 	.byte	0x04, 0x12
        /*02ae*/ 	.short	(.L_115 - .L_114)
	.align		4
.L_114:
        /*02b0*/ 	.word	index@(matrixConvRepeatBorder)
        /*02b4*/ 	.word	0x00000000


	//----- nvinfo : EIATTR_MIN_STACK_SIZE
	.align		4
.L_115:
        /*02b8*/ 	.byte	0x04, 0x12
        /*02ba*/ 	.short	(.L_117 - .L_116)
	.align		4
.L_116:
        /*02bc*/ 	.word	index@(matrixConvExtendBorder)
        /*02c0*/ 	.word	0x00000000


	//----- nvinfo : EIATTR_MIN_STACK_SIZE
	.align		4
.L_117:
        /*02c4*/ 	.byte	0x04, 0x12
        /*02c6*/ 	.short	(.L_119 - .L_118)
	.align		4
.L_118:
        /*02c8*/ 	.word	index@(matrixConvEmptyBorder)
        /*02cc*/ 	.word	0x00000000


	//----- nvinfo : EIATTR_MIN_STACK_SIZE
	.align		4
.L_119:
        /*02d0*/ 	.byte	0x04, 0x12
        /*02d2*/ 	.short	(.L_121 - .L_120)
	.align		4
.L_120:
        /*02d4*/ 	.word	index@(matrixMul)
        /*02d8*/ 	.word	0x00000000


	//----- nvinfo : EIATTR_MIN_STACK_SIZE
	.align		4
.L_121:
        /*02dc*/ 	.byte	0x04, 0x12
        /*02de*/ 	.short	(.L_123 - .L_122)
	.align		4
.L_122:
        /*02e0*/ 	.word	index@(tensorDiv)
        /*02e4*/ 	.word	0x00000000


	//----- nvinfo : EIATTR_MIN_STACK_SIZE
	.align		4
.L_123:
        /*02e8*/ 	.byte	0x04, 0x12
        /*02ea*/ 	.short	(.L_125 - .L_124)
	.align		4
.L_124:
        /*02ec*/ 	.word	index@(tensorMul)
        /*02f0*/ 	.word	0x00000000


	//----- nvinfo : EIATTR_MIN_STACK_SIZE
	.align		4
.L_125:
        /*02f4*/ 	.byte	0x04, 0x12
        /*02f6*/ 	.short	(.L_127 - .L_126)
	.align		4
.L_126:
        /*02f8*/ 	.word	index@(concatenateHorizontal)
        /*02fc*/ 	.word	0x00000000


	//----- nvinfo : EIATTR_MIN_STACK_SIZE
	.align		4
.L_127:
        /*0300*/ 	.byte	0x04, 0x12
        /*0302*/ 	.short	(.L_129 - .L_128)
	.align		4
.L_128:
        /*0304*/ 	.word	index@(concatenateVertical)
        /*0308*/ 	.word	0x00000000


	//----- nvinfo : EIATTR_MIN_STACK_SIZE
	.align		4
.L_129:
        /*030c*/ 	.byte	0x04, 0x12
        /*030e*/ 	.short	(.L_131 - .L_130)
	.align		4
.L_130:
        /*0310*/ 	.word	index@(tensorSub)
        /*0314*/ 	.word	0x00000000


	//----- nvinfo : EIATTR_MIN_STACK_SIZE
	.align		4
.L_131:
        /*0318*/ 	.byte	0x04, 0x12
        /*031a*/ 	.short	(.L_133 - .L_132)
	.align		4
.L_132:
        /*031c*/ 	.word	index@(tensorAdd)
        /*0320*/ 	.word	0x00000000


	//----- nvinfo : EIATTR_MIN_STACK_SIZE
	.align		4
.L_133:
        /*0324*/ 	.byte	0x04, 0x12
        /*0326*/ 	.short	(.L_135 - .L_134)
	.align		4
.L_134:
        /*0328*/ 	.word	index@(transpose)
        /*032c*/ 	.word	0x00000000


	//----- nvinfo : EIATTR_MIN_STACK_SIZE
	.align		4
.L_135:
        /*0330*/ 	.byte	0x04, 0x12
        /*0332*/ 	.short	(.L_137 - .L_136)
	.align		4
.L_136:
        /*0334*/ 	.word	index@(softmaxDer)
        /*0338*/ 	.word	0x00000000


	//----- nvinfo : EIATTR_MIN_STACK_SIZE
	.align		4
.L_137:
        /*033c*/ 	.byte	0x04, 0x12
        /*033e*/ 	.short	(.L_139 - .L_138)
	.align		4
.L_138:
        /*0340*/ 	.word	index@(softmax)
        /*0344*/ 	.word	0x00000000


	//----- nvinfo : EIATTR_MIN_STACK_SIZE
	.align		4
.L_139:
        /*0348*/ 	.byte	0x04, 0x12
        /*034a*/ 	.short	(.L_141 - .L_140)
	.align		4
.L_140:
        /*034c*/ 	.word	index@(tangentDer)
        /*0350*/ 	.word	0x00000000


	//----- nvinfo : EIATTR_MIN_STACK_SIZE
	.align		4
.L_141:
        /*0354*/ 	.byte	0x04, 0x12
        /*0356*/ 	.short	(.L_143 - .L_142)
	.align		4
.L_142:
        /*0358*/ 	.word	index@(tangent)
        /*035c*/ 	.word	0x00000000


	//----- nvinfo : EIATTR_MIN_STACK_SIZE
	.align		4
.L_143:
        /*0360*/ 	.byte	0x04, 0x12
        /*0362*/ 	.short	(.L_145 - .L_144)
	.align		4
.L_144:
        /*0364*/ 	.word	index@(sigmoidDer)
        /*0368*/ 	.word	0x00000000


	//----- nvinfo : EIATTR_MIN_STACK_SIZE
	.align		4
.L_145:
        /*036c*/ 	.byte	0x04, 0x12
        /*036e*/ 	.short	(.L_147 - .L_146)
	.align		4
.L_146:
        /*0370*/ 	.word	index@(sigmoid)
        /*0374*/ 	.word	0x00000000


	//----- nvinfo : EIATTR_MIN_STACK_SIZE
	.align		4
.L_147:
        /*0378*/ 	.byte	0x04, 0x12
        /*037a*/ 	.short	(.L_149 - .L_148)
	.align		4
.L_148:
        /*037c*/ 	.word	index@(reluDer)
        /*0380*/ 	.word	0x00000000


	//----- nvinfo : EIATTR_MIN_STACK_SIZE
	.align		4
.L_149:
        /*0384*/ 	.byte	0x04, 0x12
        /*0386*/ 	.short	(.L_151 - .L_150)
	.align		4
.L_150:
        /*0388*/ 	.word	index@(relu)
        /*038c*/ 	.word	0x00000000
.L_151:


//--------------------- .nv.compat                --------------------------
	.section	.nv.compat,"",@"SHT_CUDA_COMPAT_INFO"
	.align	4
        /*0000*/ 	.byte	0x02, 0x09, 0x00, 0x00, 0x02, 0x02, 0x01, 0x00, 0x02, 0x05, 0x05, 0x00, 0x03, 0x07, 0x01, 0x01
        /*0010*/ 	.byte	0x02, 0x03, 0x00, 0x00, 0x02, 0x06, 0x01, 0x00, 0x04, 0x0b, 0x08, 0x00, 0x01, 0x00, 0x00, 0x00
        /*0020*/ 	.byte	0x00, 0x00, 0x00, 0x00


//--------------------- .nv.info.avgPooling       --------------------------
	.section	.nv.info.avgPooling,"",@"SHT_CUDA_INFO"
	.sectionflags	@""
	.align	4


	//----- nvinfo : EIATTR_CUDA_API_VERSION
	.align		4
        /*0000*/ 	.byte	0x04, 0x37
        /*0002*/ 	.short	(.L_153 - .L_152)
.L_152:
        /*0004*/ 	.word	0x00000082


	//----- nvinfo : EIATTR_KPARAM_INFO
	.align		4
.L_153:
        /*0008*/ 	.byte	0x04, 0x17
        /*000a*/ 	.short	(.L_155 - .L_154)
.L_154:
        /*000c*/ 	.word	0x00000000
        /*0010*/ 	.short	0x0004
        /*0012*/ 	.short	0x0018
        /*0014*/ 	.byte	0x00, 0xf5, 0x21, 0x00


	//----- nvinfo : EIATTR_KPARAM_INFO
	.align		4
.L_155:
        /*0018*/ 	.byte	0x04, 0x17
        /*001a*/ 	.short	(.L_157 - .L_156)
.L_156:
        /*001c*/ 	.word	0x00000000
        /*0020*/ 	.short	0x0003
        /*0022*/ 	.short	0x0010
        /*0024*/ 	.byte	0x00, 0xf5, 0x21, 0x00


	//----- nvinfo : EIATTR_KPARAM_INFO
	.align		4
.L_157:
        /*0028*/ 	.byte	0x04, 0x17
        /*002a*/ 	.short	(.L_159 - .L_158)
.L_158:
        /*002c*/ 	.word	0x00000000
        /*0030*/ 	.short	0x0002
        /*0032*/ 	.short	0x0008
        /*0034*/ 	.byte	0x00, 0xf0, 0x11, 0x00


	//----- nvinfo : EIATTR_KPARAM_INFO
	.align		4
.L_159:
        /*0038*/ 	.byte	0x04, 0x17
        /*003a*/ 	.short	(.L_161 - .L_160)
.L_160:
        /*003c*/ 	.word	0x00000000
        /*0040*/ 	.short	0x0001
        /*0042*/ 	.short	0x0004
        /*0044*/ 	.byte	0x00, 0xf0, 0x11, 0x00


	//----- nvinfo : EIATTR_KPARAM_INFO
	.align		4
.L_161:
        /*0048*/ 	.byte	0x04, 0x17
        /*004a*/ 	.short	(.L_163 - .L_162)
.L_162:
        /*004c*/ 	.word	0x00000000
        /*0050*/ 	.short	0x0000
        /*0052*/ 	.short	0x0000
        /*0054*/ 	.byte	0x00, 0xf0, 0x11, 0x00


	//----- nvinfo : EIATTR_SPARSE_MMA_MASK
	.align		4
.L_163:
        /*0058*/ 	.byte	0x03, 0x50
        /*005a*/ 	.short	0x0000


	//----- nvinfo : EIATTR_MAXREG_COUNT
	.align		4
        /*005c*/ 	.byte	0x03, 0x1b
        /*005e*/ 	.short	0x00ff


	//----- nvinfo : EIATTR_MERCURY_ISA_VERSION
	.align		4
        /*0060*/ 	.byte	0x03, 0x5f
        /*0062*/ 	.short	0x0101


	//----- nvinfo : EIATTR_VRC_CTA_INIT_COUNT
	.align		4
        /*0064*/ 	.byte	0x02, 0x4a
	.zero		1
	.zero		1


	//----- nvinfo : EIATTR_EXIT_INSTR_OFFSETS
	.align		4
        /*0068*/ 	.byte	0x04, 0x1c
        /*006a*/ 	.short	(.L_165 - .L_164)


	//   ....[0]....
.L_164:
        /*006c*/ 	.word	0x000000c0


	//   ....[1]....
        /*0070*/ 	.word	0x000009f0


	//----- nvinfo : EIATTR_CRS_STACK_SIZE
	.align		4
.L_165:
        /*0074*/ 	.byte	0x04, 0x1e
        /*0076*/ 	.short	(.L_167 - .L_166)
.L_166:
        /*0078*/ 	.word	0x00000000


	//----- nvinfo : EIATTR_CBANK_PARAM_SIZE
	.align		4
.L_167:
        /*007c*/ 	.byte	0x03, 0x19
        /*007e*/ 	.short	0x0020


	//----- nvinfo : EIATTR_PARAM_CBANK
	.align		4
        /*0080*/ 	.byte	0x04, 0x0a
        /*0082*/ 	.short	(.L_169 - .L_168)
	.align		4
.L_168:
        /*0084*/ 	.word	index@(.nv.constant0.avgPooling)
        /*0088*/ 	.short	0x0380
        /*008a*/ 	.short	0x0020


	//----- nvinfo : EIATTR_SW_WAR
	.align		4
.L_169:
        /*008c*/ 	.byte	0x04, 0x36
        /*008e*/ 	.short	(.L_171 - .L_170)
.L_170:
        /*0090*/ 	.word	0x00000008
.L_171:


//--------------------- .nv.info.minPooling       --------------------------
	.section	.nv.info.minPooling,"",@"SHT_CUDA_INFO"
	.sectionflags	@""
	.align	4


	//----- nvinfo : EIATTR_CUDA_API_VERSION
	.align		4
        /*0000*/ 	.byte	0x04, 0x37
        /*0002*/ 	.short	(.L_173 - .L_172)
.L_172:
        /*0004*/ 	.word	0x00000082


	//----- nvinfo : EIATTR_KPARAM_INFO
	.align		4
.L_173:
        /*0008*/ 	.byte	0x04, 0x17
        /*000a*/ 	.short	(.L_175 - .L_174)
.L_174:
        /*000c*/ 	.word	0x00000000
        /*0010*/ 	.short	0x0004
        /*0012*/ 	.short	0x0018
        /*0014*/ 	.byte	0x00, 0xf5, 0x21, 0x00


	//----- nvinfo : EIATTR_KPARAM_INFO
	.align		4
.L_175:
        /*0018*/ 	.byte	0x04, 0x17
        /*001a*/ 	.short	(.L_177 - .L_176)
.L_176:
        /*001c*/ 	.word	0x00000000
        /*0020*/ 	.short	0x0003
        /*0022*/ 	.short	0x0010
        /*0024*/ 	.byte	0x00, 0xf5, 0x21, 0x00


	//----- nvinfo : EIATTR_KPARAM_INFO
	.align		4
.L_177:
        /*0028*/ 	.byte	0x04, 0x17
        /*002a*/ 	.short	(.L_179 - .L_178)
.L_178:
        /*002c*/ 	.word	0x00000000
        /*0030*/ 	.short	0x0002
        /*0032*/ 	.short	0x0008
        /*0034*/ 	.byte	0x00, 0xf0, 0x11, 0x00


	//----- nvinfo : EIATTR_KPARAM_INFO
	.align		4
.L_179:
        /*0038*/ 	.byte	0x04, 0x17
        /*003a*/ 	.short	(.L_181 - .L_180)
.L_180:
        /*003c*/ 	.word	0x00000000
        /*0040*/ 	.short	0x0001
        /*0042*/ 	.short	0x0004
        /*0044*/ 	.byte	0x00, 0xf0, 0x11, 0x00


	//----- nvinfo : EIATTR_KPARAM_INFO
	.align		4
.L_181:
        /*0048*/ 	.byte	0x04, 0x17
        /*004a*/ 	.short	(.L_183 - .L_182)
.L_182:
        /*004c*/ 	.word	0x00000000
        /*0050*/ 	.short	0x0000
        /*0052*/ 	.short	0x0000
        /*0054*/ 	.byte	0x00, 0xf0, 0x11, 0x00


	//----- nvinfo : EIATTR_SPARSE_MMA_MASK
	.align		4
.L_183:
        /*0058*/ 	.byte	0x03, 0x50
        /*005a*/ 	.short	0x0000


	//----- nvinfo : EIATTR_MAXREG_COUNT
	.align		4
        /*005c*/ 	.byte	0x03, 0x1b
        /*005e*/ 	.short	0x00ff


	//----- nvinfo : EIATTR_MERCURY_ISA_VERSION
	.align		4
        /*0060*/ 	.byte	0x03, 0x5f
        /*0062*/ 	.short	0x0101


	//----- nvinfo : EIATTR_VRC_CTA_INIT_COUNT
	.align		4
        /*0064*/ 	.byte	0x02, 0x4a
	.zero		1
	.zero		1


	//----- nvinfo : EIATTR_EXIT_INSTR_OFFSETS
	.align		4
        /*0068*/ 	.byte	0x04, 0x1c
        /*006a*/ 	.short	(.L_185 - .L_184)


	//   ....[0]....
.L_184:
        /*006c*/ 	.word	0x000000c0


	//   ....[1]....
        /*0070*/ 	.word	0x000007f0


	//----- nvinfo : EIATTR_CBANK_PARAM_SIZE
	.align		4
.L_185:
        /*0074*/ 	.byte	0x03, 0x19
        /*0076*/ 	.short	0x0020


	//----- nvinfo : EIATTR_PARAM_CBANK
	.align		4
        /*0078*/ 	.byte	0x04, 0x0a
        /*007a*/ 	.short	(.L_187 - .L_186)
	.align		4
.L_186:
        /*007c*/ 	.word	index@(.nv.constant0.minPooling)
        /*0080*/ 	.short	0x0380
        /*0082*/ 	.short	0x0020


	//----- nvinfo : EIATTR_SW_WAR
	.align		4
.L_187:
        /*0084*/ 	.byte	0x04, 0x36
        /*0086*/ 	.short	(.L_189 - .L_188)
.L_188:
        /*0088*/ 	.word	0x00000008
.L_189:


//--------------------- .nv.info.maxPooling       --------------------------
	.section	.nv.info.maxPooling,"",@"SHT_CUDA_INFO"
	.sectionflags	@""
	.align	4


	//----- nvinfo : EIATTR_CUDA_API_VERSION
	.align		4
        /*0000*/ 	.byte	0x04, 0x37
        /*0002*/ 	.short	(.L_191 - .L_190)
.L_190:
        /*0004*/ 	.word	0x00000082


	//----- nvinfo : EIATTR_KPARAM_INFO
	.align		4
.L_191:
        /*0008*/ 	.byte	0x04, 0x17
        /*000a*/ 	.short	(.L_193 - .L_192)
.L_192:
        /*000c*/ 	.word	0x00000000
        /*0010*/ 	.short	0x0004
        /*0012*/ 	.short	0x0018
        /*0014*/ 	.byte	0x00, 0xf5, 0x21, 0x00


	//----- nvinfo : EIATTR_KPARAM_INFO
	.align		4
.L_193:
        /*0018*/ 	.byte	0x04, 0x17
        /*001a*/ 	.short	(.L_195 - .L_194)
.L_194:
        /*001c*/ 	.word	0x00000000
        /*0020*/ 	.short	0x0003
        /*0022*/ 	.short	0x0010
        /*0024*/ 	.byte	0x00, 0xf5, 0x21, 0x00


	//----- nvinfo : EIATTR_KPARAM_INFO
	.align		4
.L_195:
        /*0028*/ 	.byte	0x04, 0x17
        /*002a*/ 	.short	(.L_197 - .L_196)
.L_196:
        /*002c*/ 	.word	0x00000000
        /*0030*/ 	.short	0x0002
        /*0032*/ 	.short	0x0008
        /*0034*/ 	.byte	0x00, 0xf0, 0x11, 0x00


	//----- nvinfo : EIATTR_KPARAM_INFO
	.align		4
.L_197:
        /*0038*/ 	.byte	0x04, 0x17
        /*003a*/ 	.short	(.L_199 - .L_198)
.L_198:
        /*003c*/ 	.word	0x00000000
        /*0040*/ 	.short	0x0001
        /*0042*/ 	.short	0x0004
        /*0044*/ 	.byte	0x00, 0xf0, 0x11, 0x00


	//----- nvinfo : EIATTR_KPARAM_INFO
	.align		4
.L_199:
        /*0048*/ 	.byte	0x04, 0x17
        /*004a*/ 	.short	(.L_201 - .L_200)
.L_200:
        /*004c*/ 	.word	0x00000000
        /*0050*/ 	.short	0x0000
        /*0052*/ 	.short	0x0000
        /*0054*/ 	.byte	0x00, 0xf0, 0x11, 0x00


	//----- nvinfo : EIATTR_SPARSE_MMA_MASK
	.align		4
.L_201:
        /*0058*/ 	.byte	0x03, 0x50
        /*005a*/ 	.short	0x0000


	//----- nvinfo : EIATTR_MAXREG_COUNT
	.align		4
        /*005c*/ 	.byte	0x03, 0x1b
        /*005e*/ 	.short	0x00ff


	//----- nvinfo : EIATTR_MERCURY_ISA_VERSION
	.align		4
        /*0060*/ 	.byte	0x03, 0x5f
        /*0062*/ 	.short	0x0101


	//----- nvinfo : EIATTR_VRC_CTA_INIT_COUNT
	.align		4
        /*0064*/ 	.byte	0x02, 0x4a
	.zero		1
	.zero		1


	//----- nvinfo : EIATTR_EXIT_INSTR_OFFSETS
	.align		4
        /*0068*/ 	.byte	0x04, 0x1c
        /*006a*/ 	.short	(.L_203 - .L_202)


	//   ....[0]....
.L_202:
        /*006c*/ 	.word	0x000000c0


	//   ....[1]....
        /*0070*/ 	.word	0x000007f0


	//----- nvinfo : EIATTR_CBANK_PARAM_SIZE
	.align		4
.L_203:
        /*0074*/ 	.byte	0x03, 0x19
        /*0076*/ 	.short	0x0020


	//----- nvinfo : EIATTR_PARAM_CBANK
	.align		4
        /*0078*/ 	.byte	0x04, 0x0a
        /*007a*/ 	.short	(.L_205 - .L_204)
	.align		4
.L_204:
        /*007c*/ 	.word	index@(.nv.constant0.maxPooling)
        /*0080*/ 	.short	0x0380
        /*0082*/ 	.short	0x0020


	//----- nvinfo : EIATTR_SW_WAR
	.align		4
.L_205:
        /*0084*/ 	.byte	0x04, 0x36
        /*0086*/ 	.short	(.L_207 - .L_206)
.L_206:
        /*0088*/ 	.word	0x00000008
.L_207:


//--------------------- .nv.info.matrixConvRepeatBorder --------------------------
	.section	.nv.info.matrixConvRepeatBorder,"",@"SHT_CUDA_INFO"
	.sectionflags	@""
	.align	4


	//----- nvinfo : EIATTR_CUDA_API_VERSION
	.align		4
        /*0000*/ 	.byte	0x04, 0x37
        /*0002*/ 	.short	(.L_209 - .L_208)
.L_208:
        /*0004*/ 	.word	0x00000082


	//----- nvinfo : EIATTR_KPARAM_INFO
	.align		4
.L_209:
        /*0008*/ 	.byte	0x04, 0x17
        /*000a*/ 	.short	(.L_211 - .L_210)
.L_210:
        /*000c*/ 	.word	0x00000000
        /*0010*/ 	.short	0x0006
        /*0012*/ 	.short	0x0020
        /*0014*/ 	.byte	0x00, 0xf5, 0x21, 0x00


	//----- nvinfo : EIATTR_KPARAM_INFO
	.align		4
.L_211:
        /*0018*/ 	.byte	0x04, 0x17
        /*001a*/ 	.short	(.L_213 - .L_212)
.L_212:
        /*001c*/ 	.word	0x00000000
        /*0020*/ 	.short	0x0005
        /*0022*/ 	.short	0x0018
        /*0024*/ 	.byte	0x00, 0xf5, 0x21, 0x00


	//----- nvinfo : EIATTR_KPARAM_INFO
	.align		4
.L_213:
        /*0028*/ 	.byte	0x04, 0x17
        /*002a*/ 	.short	(.L_215 - .L_214)
.L_214:
        /*002c*/ 	.word	0x00000000
        /*0030*/ 	.short	0x0004
        /*0032*/ 	.short	0x0010
        /*0034*/ 	.byte	0x00, 0xf5, 0x21, 0x00


	//----- nvinfo : EIATTR_KPARAM_INFO
	.align		4
.L_215:
        /*0038*/ 	.byte	0x04, 0x17
        /*003a*/ 	.short	(.L_217 - .L_216)
.L_216:
        /*003c*/ 	.word	0x00000000
        /*0040*/ 	.short	0x0003
        /*0042*/ 	.short	0x000c
        /*0044*/ 	.byte	0x00, 0xf0, 0x11, 0x00


	//----- nvinfo : EIATTR_KPARAM_INFO
	.align		4
.L_217:
        /*0048*/ 	.byte	0x04, 0x17
        /*004a*/ 	.short	(.L_219 - .L_218)
.L_218:
        /*004c*/ 	.word	0x00000000
        /*0050*/ 	.short	0x0002
        /*0052*/ 	.short	0x0008
        /*0054*/ 	.byte	0x00, 0xf0, 0x11, 0x00


	//----- nvinfo : EIATTR_KPARAM_INFO
	.align		4
.L_219:
        /*0058*/ 	.byte	0x04, 0x17
        /*005a*/ 	.short	(.L_221 - .L_220)
.L_220:
        /*005c*/ 	.word	0x00000000
        /*0060*/ 	.short	0x0001
        /*0062*/ 	.short	0x0004
        /*0064*/ 	.byte	0x00, 0xf0, 0x11, 0x00


	//----- nvinfo : EIATTR_KPARAM_INFO
	.align		4
.L_221:
        /*0068*/ 	.byte	0x04, 0x17
        /*006a*/ 	.short	(.L_223 - .L_222)
.L_222:
        /*006c*/ 	.word	0x00000000
        /*0070*/ 	.short	0x0000
        /*0072*/ 	.short	0x0000
        /*0074*/ 	.byte	0x00, 0xf0, 0x11, 0x00


	//----- nvinfo : EIATTR_SPARSE_MMA_MASK
	.align		4
.L_223:
        /*0078*/ 	.byte	0x03, 0x50
        /*007a*/ 	.short	0x0000


	//----- nvinfo : EIATTR_MAXREG_COUNT
	.align		4
        /*007c*/ 	.byte	0x03, 0x1b
        /*007e*/ 	.short	0x00ff


	//----- nvinfo : EIATTR_MERCURY_ISA_VERSION
	.align		4
        /*0080*/ 	.byte	0x03, 0x5f
        /*0082*/ 	.short	0x0101


	//----- nvinfo : EIATTR_VRC_CTA_INIT_COUNT
	.align		4
        /*0084*/ 	.byte	0x02, 0x4a
	.zero		1
	.zero		1


	//----- nvinfo : EIATTR_EXIT_INSTR_OFFSETS
	.align		4
        /*0088*/ 	.byte	0x04, 0x1c
        /*008a*/ 	.short	(.L_225 - .L_224)


	//   ....[0]....
.L_224:
        /*008c*/ 	.word	0x000000c0


	//   ....[1]....
        /*0090*/ 	.word	0x00001150


	//----- nvinfo : EIATTR_CBANK_PARAM_SIZE
	.align		4
.L_225:
        /*0094*/ 	.byte	0x03, 0x19
        /*0096*/ 	.short	0x0028


	//----- nvinfo : EIATTR_PARAM_CBANK
	.align		4
        /*0098*/ 	.byte	0x04, 0x0a
        /*009a*/ 	.short	(.L_227 - .L_226)
	.align		4
.L_226:
        /*009c*/ 	.word	index@(.nv.constant0.matrixConvRepeatBorder)
        /*00a0*/ 	.short	0x0380
        /*00a2*/ 	.short	0x0028


	//----- nvinfo : EIATTR_SW_WAR
	.align		4
.L_227:
        /*00a4*/ 	.byte	0x04, 0x36
        /*00a6*/ 	.short	(.L_229 - .L_228)
.L_228:
        /*00a8*/ 	.word	0x00000008
.L_229:


//--------------------- .nv.info.matrixConvExtendBorder --------------------------
	.section	.nv.info.matrixConvExtendBorder,"",@"SHT_CUDA_INFO"
	.sectionflags	@""
	.align	4


	//----- nvinfo : EIATTR_CUDA_API_VERSION
	.align		4
        /*0000*/ 	.byte	0x04, 0x37
        /*0002*/ 	.short	(.L_231 - .L_230)
.L_230:
        /*0004*/ 	.word	0x00000082


	//----- nvinfo : EIATTR_KPARAM_INFO
	.align		4
.L_231:
        /*0008*/ 	.byte	0x04, 0x17
        /*000a*/ 	.short	(.L_233 - .L_232)
.L_232:
        /*000c*/ 	.word	0x00000000
        /*0010*/ 	.short	0x0006
        /*0012*/ 	.short	0x0020
        /*0014*/ 	.byte	0x00, 0xf5, 0x21, 0x00


	//----- nvinfo : EIATTR_KPARAM_INFO
	.align		4
.L_233:
        /*0018*/ 	.byte	0x04, 0x17
        /*001a*/ 	.short	(.L_235 - .L_234)
.L_234:
        /*001c*/ 	.word	0x00000000
        /*0020*/ 	.short	0x0005
        /*0022*/ 	.short	0x0018
        /*0024*/ 	.byte	0x00, 0xf5, 0x21, 0x00


	//----- nvinfo : EIATTR_KPARAM_INFO
	.align		4
.L_235:
        /*0028*/ 	.byte	0x04, 0x17
        /*002a*/ 	.short	(.L_237 - .L_236)
.L_236:
        /*002c*/ 	.word	0x00000000
        /*0030*/ 	.short	0x0004
        /*0032*/ 	.short	0x0010
        /*0034*/ 	.byte	0x00, 0xf5, 0x21, 0x00


	//----- nvinfo : EIATTR_KPARAM_INFO
	.align		4
.L_237:
        /*0038*/ 	.byte	0x04, 0x17
        /*003a*/ 	.short	(.L_239 - .L_238)
.L_238:
        /*003c*/ 	.word	0x00000000
        /*0040*/ 	.short	0x0003
        /*0042*/ 	.short	0x000c
        /*0044*/ 	.byte	0x00, 0xf0, 0x11, 0x00


	//----- nvinfo : EIATTR_KPARAM_INFO
	.align		4
.L_239:
        /*0048*/ 	.byte	0x04, 0x17
        /*004a*/ 	.short	(.L_241 - .L_240)
.L_240:
        /*004c*/ 	.word	0x00000000
        /*0050*/ 	.short	0x0002
        /*0052*/ 	.short	0x0008
        /*0054*/ 	.byte	0x00, 0xf0, 0x11, 0x00


	//----- nvinfo : EIATTR_KPARAM_INFO
	.align		4
.L_241:
        /*0058*/ 	.byte	0x04, 0x17
        /*005a*/ 	.short	(.L_243 - .L_242)
.L_242:
        /*005c*/ 	.word	0x00000000
        /*0060*/ 	.short	0x0001
        /*0062*/ 	.short	0x0004
        /*0064*/ 	.byte	0x00, 0xf0, 0x11, 0x00


	//----- nvinfo : EIATTR_KPARAM_INFO
	.align		4
.L_243:
        /*0068*/ 	.byte	0x04, 0x17
        /*006a*/ 	.short	(.L_245 - .L_244)
.L_244:
        /*006c*/ 	.word	0x00000000
        /*0070*/ 	.short	0x0000
        /*0072*/ 	.short	0x0000
        /*0074*/ 	.byte	0x00, 0xf0, 0x11, 0x00


	//----- nvinfo : EIATTR_SPARSE_MMA_MASK
	.align		4
.L_245:
        /*0078*/ 	.byte	0x03, 0x50
        /*007a*/ 	.short	0x0000


	//----- nvinfo : EIATTR_MAXREG_COUNT
	.align		4
        /*007c*/ 	.byte	0x03, 0x1b
        /*007e*/ 	.short	0x00ff


	//----- nvinfo : EIATTR_MERCURY_ISA_VERSION
	.align		4
        /*0080*/ 	.byte	0x03, 0x5f
        /*0082*/ 	.short	0x0101


	//----- nvinfo : EIATTR_VRC_CTA_INIT_COUNT
	.align		4
        /*0084*/ 	.byte	0x02, 0x4a
	.zero		1
	.zero		1


	//----- nvinfo : EIATTR_EXIT_INSTR_OFFSETS
	.align		4
        /*0088*/ 	.byte	0x04, 0x1c
        /*008a*/ 	.short	(.L_247 - .L_246)


	//   ....[0]....
.L_246:
        /*008c*/ 	.word	0x000000c0


	//   ....[1]....
        /*0090*/ 	.word	0x00000b90


	//----- nvinfo : EIATTR_CBANK_PARAM_SIZE
	.align		4
.L_247:
        /*0094*/ 	.byte	0x03, 0x19
        /*0096*/ 	.short	0x0028


	//----- nvinfo : EIATTR_PARAM_CBANK
	.align		4
        /*0098*/ 	.byte	0x04, 0x0a
        /*009a*/ 	.short	(.L_249 - .L_248)
	.align		4
.L_248:
        /*009c*/ 	.word	index@(.nv.constant0.matrixConvExtendBorder)
        /*00a0*/ 	.short	0x0380
        /*00a2*/ 	.short	0x0028


	//----- nvinfo : EIATTR_SW_WAR
	.align		4
.L_249:
        /*00a4*/ 	.byte	0x04, 0x36
        /*00a6*/ 	.short	(.L_251 - .L_250)
.L_250:
        /*00a8*/ 	.word	0x00000008
.L_251:


//--------------------- .nv.info.matrixConvEmptyBorder --------------------------
	.section	.nv.info.matrixConvEmptyBorder,"",@"SHT_CUDA_INFO"
	.sectionflags	@""
	.align	4


	//----- nvinfo : EIATTR_CUDA_API_VERSION
	.align		4
        /*0000*/ 	.byte	0x04, 0x37
        /*0002*/ 	.short	(.L_253 - .L_252)
.L_252:
        /*0004*/ 	.word	0x00000082


	//----- nvinfo : EIATTR_KPARAM_INFO
	.align		4
.L_253:
        /*0008*/ 	.byte	0x04, 0x17
        /*000a*/ 	.short	(.L_255 - .L_254)
.L_254:
        /*000c*/ 	.word	0x00000000
        /*0010*/ 	.short	0x0006
        /*0012*/ 	.short	0x0020
        /*0014*/ 	.byte	0x00, 0xf5, 0x21, 0x00


	//----- nvinfo : EIATTR_KPARAM_INFO
	.align		4
.L_255:
        /*0018*/ 	.byte	0x04, 0x17
        /*001a*/ 	.short	(.L_257 - .L_256)
.L_256:
        /*001c*/ 	.word	0x00000000
        /*0020*/ 	.short	0x0005
        /*0022*/ 	.short	0x0018
        /*0024*/ 	.byte	0x00, 0xf5, 0x21, 0x00


	//----- nvinfo : EIATTR_KPARAM_INFO
	.align		4
.L_257:
        /*0028*/ 	.byte	0x04, 0x17
        /*002a*/ 	.short	(.L_259 - .L_258)
.L_258:
        /*002c*/ 	.word	0x00000000
        /*0030*/ 	.short	0x0004
        /*0032*/ 	.short	0x0010
        /*0034*/ 	.byte	0x00, 0xf5, 0x21, 0x00


	//----- nvinfo : EIATTR_KPARAM_INFO
	.align		4
.L_259:
        /*0038*/ 	.byte	0x04, 0x17
        /*003a*/ 	.short	(.L_261 - .L_260)
.L_260:
        /*003c*/ 	.word	0x00000000
        /*0040*/ 	.short	0x0003
        /*0042*/ 	.short	0x000c
        /*0044*/ 	.byte	0x00, 0xf0, 0x11, 0x00


	//----- nvinfo : EIATTR_KPARAM_INFO
	.align		4
.L_261:
        /*0048*/ 	.byte	0x04, 0x17
        /*004a*/ 	.short	(.L_263 - .L_262)
.L_262:
        /*004c*/ 	.word	0x00000000
        /*0050*/ 	.short	0x0002
        /*0052*/ 	.short	0x0008
        /*0054*/ 	.byte	0x00, 0xf0, 0x11, 0x00


	//----- nvinfo : EIATTR_KPARAM_INFO
	.align		4
.L_263:
        /*0058*/ 	.byte	0x04, 0x17
        /*005a*/ 	.short	(.L_265 - .L_264)
.L_264:
        /*005c*/ 	.word	0x00000000
        /*0060*/ 	.short	0x0001
        /*0062*/ 	.short	0x0004
        /*0064*/ 	.byte	0x00, 0xf0, 0x11, 0x00


	//----- nvinfo : EIATTR_KPARAM_INFO
	.align		4
.L_265:
        /*0068*/ 	.byte	0x04, 0x17
        /*006a*/ 	.short	(.L_267 - .L_266)
.L_266:
        /*006c*/ 	.word	0x00000000
        /*0070*/ 	.short	0x0000
        /*0072*/ 	.short	0x0000
        /*0074*/ 	.byte	0x00, 0xf0, 0x11, 0x00


	//----- nvinfo : EIATTR_SPARSE_MMA_MASK
	.align		4
.L_267:
        /*0078*/ 	.byte	0x03, 0x50
        /*007a*/ 	.short	0x0000


	//----- nvinfo : EIATTR_MAXREG_COUNT
	.align		4
        /*007c*/ 	.byte	0x03, 0x1b
        /*007e*/ 	.short	0x00ff


	//----- nvinfo : EIATTR_MERCURY_ISA_VERSION
	.align		4
        /*0080*/ 	.byte	0x03, 0x5f
        /*0082*/ 	.short	0x0101


	//----- nvinfo : EIATTR_VRC_CTA_INIT_COUNT
	.align		4
        /*0084*/ 	.byte	0x02, 0x4a
	.zero		1
	.zero		1


	//----- nvinfo : EIATTR_EXIT_INSTR_OFFSETS
	.align		4
        /*0088*/ 	.byte	0x04, 0x1c
        /*008a*/ 	.short	(.L_269 - .L_268)


	//   ....[0]....
.L_268:
        /*008c*/ 	.word	0x000000c0


	//   ....[1]....
        /*0090*/ 	.word	0x00000ca0


	//----- nvinfo : EIATTR_CRS_STACK_SIZE
	.align		4
.L_269:
        /*0094*/ 	.byte	0x04, 0x1e
        /*0096*/ 	.short	(.L_271 - .L_270)
.L_270:
        /*0098*/ 	.word	0x00000000


	//----- nvinfo : EIATTR_CBANK_PARAM_SIZE
	.align		4
.L_271:
        /*009c*/ 	.byte	0x03, 0x19
        /*009e*/ 	.short	0x0028


	//----- nvinfo : EIATTR_PARAM_CBANK
	.align		4
        /*00a0*/ 	.byte	0x04, 0x0a
        /*00a2*/ 	.short	(.L_273 - .L_272)
	.align		4
.L_272:
        /*00a4*/ 	.word	index@(.nv.constant0.matrixConvEmptyBorder)
        /*00a8*/ 	.short	0x0380
        /*00aa*/ 	.short	0x0028


	//----- nvinfo : EIATTR_SW_WAR
	.align		4
.L_273:
        /*00ac*/ 	.byte	0x04, 0x36
        /*00ae*/ 	.short	(.L_275 - .L_274)
.L_274:
        /*00b0*/ 	.word	0x00000008
.L_275:


//--------------------- .nv.info.matrixMul        --------------------------
	.section	.nv.info.matrixMul,"",@"SHT_CUDA_INFO"
	.sectionflags	@""
	.align	4


	//----- nvinfo : EIATTR_CUDA_API_VERSION
	.align		4
        /*0000*/ 	.byte	0x04, 0x37
        /*0002*/ 	.short	(.L_277 - .L_276)
.L_276:
        /*0004*/ 	.word	0x00000082


	//----- nvinfo : EIATTR_KPARAM_INFO
	.align		4
.L_277:
        /*0008*/ 	.byte	0x04, 0x17
        /*000a*/ 	.short	(.L_279 - .L_278)
.L_278:
        /*000c*/ 	.word	0x00000000
        /*0010*/ 	.short	0x0005
        /*0012*/ 	.short	0x0020
        /*0014*/ 	.byte	0x00, 0xf5, 0x21, 0x00


	//----- nvinfo : EIATTR_KPARAM_INFO
	.align		4
.L_279:
        /*0018*/ 	.byte	0x04, 0x17
        /*001a*/ 	.short	(.L_281 - .L_280)
.L_280:
        /*001c*/ 	.word	0x00000000
        /*0020*/ 	.short	0x0004
        /*0022*/ 	.short	0x0018
        /*0024*/ 	.byte	0x00, 0xf5, 0x21, 0x00


	//----- nvinfo : EIATTR_KPARAM_INFO
	.align		4
.L_281:
        /*0028*/ 	.byte	0x04, 0x17
        /*002a*/ 	.short	(.L_283 - .L_282)
.L_282:
        /*002c*/ 	.word	0x00000000
        /*0030*/ 	.short	0x0003
        /*0032*/ 	.short	0x0010
        /*0034*/ 	.byte	0x00, 0xf5, 0x21, 0x00


	//----- nvinfo : EIATTR_KPARAM_INFO
	.align		4
.L_283:
        /*0038*/ 	.byte	0x04, 0x17
        /*003a*/ 	.short	(.L_285 - .L_284)
.L_284:
        /*003c*/ 	.word	0x00000000
        /*0040*/ 	.short	0x0002
        /*0042*/ 	.short	0x0008
        /*0044*/ 	.byte	0x00, 0xf0, 0x11, 0x00


	//----- nvinfo : EIATTR_KPARAM_INFO
	.align		4
.L_285:
        /*0048*/ 	.byte	0x04, 0x17
        /*004a*/ 	.short	(.L_287 - .L_286)
.L_286:
        /*004c*/ 	.word	0x00000000
        /*0050*/ 	.short	0x0001
        /*0052*/ 	.short	0x0004
        /*0054*/ 	.byte	0x00, 0xf0, 0x11, 0x00


	//----- nvinfo : EIATTR_KPARAM_INFO
	.align		4
.L_287:
        /*0058*/ 	.byte	0x04, 0x17
        /*005a*/ 	.short	(.L_289 - .L_288)
.L_288:
        /*005c*/ 	.word	0x00000000
        /*0060*/ 	.short	0x0000
        /*0062*/ 	.short	0x0000
        /*0064*/ 	.byte	0x00, 0xf0, 0x11, 0x00


	//----- nvinfo : EIATTR_SPARSE_MMA_MASK
	.align		4
.L_289:
        /*0068*/ 	.byte	0x03, 0x50
        /*006a*/ 	.short	0x0000


	//----- nvinfo : EIATTR_MAXREG_COUNT
	.align		4
        /*006c*/ 	.byte	0x03, 0x1b
        /*006e*/ 	.short	0x00ff


	//----- nvinfo : EIATTR_MERCURY_ISA_VERSION
	.align		4
        /*0070*/ 	.byte	0x03, 0x5f
        /*0072*/ 	.short	0x0101


	//----- nvinfo : EIATTR_VRC_CTA_INIT_COUNT
	.align		4
        /*0074*/ 	.byte	0x02, 0x4a
	.zero		1
	.zero		1


	//----- nvinfo : EIATTR_EXIT_INSTR_OFFSETS
	.align		4
        /*0078*/ 	.byte	0x04, 0x1c
        /*007a*/ 	.short	(.L_291 - .L_290)


	//   ....[0]....
.L_290:
        /*007c*/ 	.word	0x000000d0


	//   ....[1]....
        /*0080*/ 	.word	0x000008f0


	//----- nvinfo : EIATTR_CBANK_PARAM_SIZE
	.align		4
.L_291:
        /*0084*/ 	.byte	0x03, 0x19
        /*0086*/ 	.short	0x0028


	//----- nvinfo : EIATTR_PARAM_CBANK
	.align		4
        /*0088*/ 	.byte	0x04, 0x0a
        /*008a*/ 	.short	(.L_293 - .L_292)
	.align		4
.L_292:
        /*008c*/ 	.word	index@(.nv.constant0.matrixMul)
        /*0090*/ 	.short	0x0380
        /*0092*/ 	.short	0x0028


	//----- nvinfo : EIATTR_SW_WAR
	.align		4
.L_293:
        /*0094*/ 	.byte	0x04, 0x36
        /*0096*/ 	.short	(.L_295 - .L_294)
.L_294:
        /*0098*/ 	.word	0x00000008
.L_295:


//--------------------- .nv.info.tensorDiv        --------------------------
	.section	.nv.info.tensorDiv,"",@"SHT_CUDA_INFO"
	.sectionflags	@""
	.align	4


	//----- nvinfo : EIATTR_CUDA_API_VERSION
	.align		4
        /*0000*/ 	.byte	0x04, 0x37
        /*0002*/ 	.short	(.L_297 - .L_296)
.L_296:
        /*0004*/ 	.word	0x00000082


	//----- nvinfo : EIATTR_KPARAM_INFO
	.align		4
.L_297:
        /*0008*/ 	.byte	0x04, 0x17
        /*000a*/ 	.short	(.L_299 - .L_298)
.L_298:
        /*000c*/ 	.word	0x00000000
        /*0010*/ 	.short	0x0004
        /*0012*/ 	.short	0x0018
        /*0014*/ 	.byte	0x00, 0xf5, 0x21, 0x00


	//----- nvinfo : EIATTR_KPARAM_INFO
	.align		4
.L_299:
        /*0018*/ 	.byte	0x04, 0x17
        /*001a*/ 	.short	(.L_301 - .L_300)
.L_300:
        /*001c*/ 	.word	0x00000000
        /*0020*/ 	.short	0x0003
        /*0022*/ 	.short	0x0010
        /*0024*/ 	.byte	0x00, 0xf5, 0x21, 0x00


	//----- nvinfo : EIATTR_KPARAM_INFO
	.align		4
.L_301:
        /*0028*/ 	.byte	0x04, 0x17
        /*002a*/ 	.short	(.L_303 - .L_302)
.L_302:
        /*002c*/ 	.word	0x00000000
        /*0030*/ 	.short	0x0002
        /*0032*/ 	.short	0x0008
        /*0034*/ 	.byte	0x00, 0xf5, 0x21, 0x00


	//----- nvinfo : EIATTR_KPARAM_INFO
	.align		4
.L_303:
        /*0038*/ 	.byte	0x04, 0x17
        /*003a*/ 	.short	(.L_305 - .L_304)
.L_304:
        /*003c*/ 	.word	0x00000000
        /*0040*/ 	.short	0x0001
        /*0042*/ 	.short	0x0004
        /*0044*/ 	.byte	0x00, 0xf0, 0x11, 0x00


	//----- nvinfo : EIATTR_KPARAM_INFO
	.align		4
.L_305:
        /*0048*/ 	.byte	0x04, 0x17
        /*004a*/ 	.short	(.L_307 - .L_306)
.L_306:
        /*004c*/ 	.word	0x00000000
        /*0050*/ 	.short	0x0000
        /*0052*/ 	.short	0x0000
        /*0054*/ 	.byte	0x00, 0xf0, 0x11, 0x00


	//----- nvinfo : EIATTR_SPARSE_MMA_MASK
	.align		4
.L_307:
        /*0058*/ 	.byte	0x03, 0x50
        /*005a*/ 	.short	0x0000


	//----- nvinfo : EIATTR_MAXREG_COUNT
	.align		4
        /*005c*/ 	.byte	0x03, 0x1b
        /*005e*/ 	.short	0x00ff


	//----- nvinfo : EIATTR_MERCURY_ISA_VERSION
	.align		4
        /*0060*/ 	.byte	0x03, 0x5f
        /*0062*/ 	.short	0x0101


	//----- nvinfo : EIATTR_VRC_CTA_INIT_COUNT
	.align		4
        /*0064*/ 	.byte	0x02, 0x4a
	.zero		1
	.zero		1


	//----- nvinfo : EIATTR_EXIT_INSTR_OFFSETS
	.align		4
        /*0068*/ 	.byte	0x04, 0x1c
        /*006a*/ 	.short	(.L_309 - .L_308)


	//   ....[0]....
.L_308:
        /*006c*/ 	.word	0x000000c0


	//   ....[1]....
        /*0070*/ 	.word	0x00000250


	//----- nvinfo : EIATTR_CRS_STACK_SIZE
	.align		4
.L_309:
        /*0074*/ 	.byte	0x04, 0x1e
        /*0076*/ 	.short	(.L_311 - .L_310)
.L_310:
        /*0078*/ 	.word	0x00000000


	//----- nvinfo : EIATTR_CBANK_PARAM_SIZE
	.align		4
.L_311:
        /*007c*/ 	.byte	0x03, 0x19
        /*007e*/ 	.short	0x0020


	//----- nvinfo : EIATTR_PARAM_CBANK
	.align		4
        /*0080*/ 	.byte	0x04, 0x0a
        /*0082*/ 	.short	(.L_313 - .L_312)
	.align		4
.L_312:
        /*0084*/ 	.word	index@(.nv.constant0.tensorDiv)
        /*0088*/ 	.short	0x0380
        /*008a*/ 	.short	0x0020


	//----- nvinfo : EIATTR_SW_WAR
	.align		4
.L_313:
        /*008c*/ 	.byte	0x04, 0x36
        /*008e*/ 	.short	(.L_315 - .L_314)
.L_314:
        /*0090*/ 	.word	0x00000008
.L_315:


//--------------------- .nv.info.tensorMul        --------------------------
	.section	.nv.info.tensorMul,"",@"SHT_CUDA_INFO"
	.sectionflags	@""
	.align	4


	//----- nvinfo : EIATTR_CUDA_API_VERSION
	.align		4
        /*0000*/ 	.byte	0x04, 0x37
        /*0002*/ 	.short	(.L_317 - .L_316)
.L_316:
        /*0004*/ 	.word	0x00000082


	//----- nvinfo : EIATTR_KPARAM_INFO
	.align		4
.L_317:
        /*0008*/ 	.byte	0x04, 0x17
        /*000a*/ 	.short	(.L_319 - .L_318)
.L_318:
        /*000c*/ 	.word	0x00000000
        /*0010*/ 	.short	0x0004
        /*0012*/ 	.short	0x0018
        /*0014*/ 	.byte	0x00, 0xf5, 0x21, 0x00


	//----- nvinfo : EIATTR_KPARAM_INFO
	.align		4
.L_319:
        /*0018*/ 	.byte	0x04, 0x17
        /*001a*/ 	.short	(.L_321 - .L_320)
.L_320:
        /*001c*/ 	.word	0x00000000
        /*0020*/ 	.short	0x0003
        /*0022*/ 	.short	0x0010
        /*0024*/ 	.byte	0x00, 0xf5, 0x21, 0x00


	//----- nvinfo : EIATTR_KPARAM_INFO
	.align		4
.L_321:
        /*0028*/ 	.byte	0x04, 0x17
        /*002a*/ 	.short	(.L_323 - .L_322)
.L_322:
        /*002c*/ 	.word	0x00000000
        /*0030*/ 	.short	0x0002
        /*0032*/ 	.short	0x0008
        /*0034*/ 	.byte	0x00, 0xf5, 0x21, 0x00


	//----- nvinfo : EIATTR_KPARAM_INFO
	.align		4
.L_323:
        /*0038*/ 	.byte	0x04, 0x17
        /*003a*/ 	.short	(.L_325 - .L_324)
.L_324:
        /*003c*/ 	.word	0x00000000
        /*0040*/ 	.short	0x0001
        /*0042*/ 	.short	0x0004
        /*0044*/ 	.byte	0x00, 0xf0, 0x11, 0x00


	//----- nvinfo : EIATTR_KPARAM_INFO
	.align		4
.L_325:
        /*0048*/ 	.byte	0x04, 0x17
        /*004a*/ 	.short	(.L_327 - .L_326)
.L_326:
        /*004c*/ 	.word	0x00000000
        /*0050*/ 	.short	0x0000
        /*0052*/ 	.short	0x0000
        /*0054*/ 	.byte	0x00, 0xf0, 0x11, 0x00


	//----- nvinfo : EIATTR_SPARSE_MMA_MASK
	.align		4
.L_327:
        /*0058*/ 	.byte	0x03, 0x50
        /*005a*/ 	.short	0x0000


	//----- nvinfo : EIATTR_MAXREG_COUNT
	.align		4
        /*005c*/ 	.byte	0x03, 0x1b
        /*005e*/ 	.short	0x00ff


	//----- nvinfo : EIATTR_MERCURY_ISA_VERSION
	.align		4
        /*0060*/ 	.byte	0x03, 0x5f
        /*0062*/ 	.short	0x0101


	//----- nvinfo : EIATTR_VRC_CTA_INIT_COUNT
	.align		4
        /*0064*/ 	.byte	0x02, 0x4a
	.zero		1
	.zero		1


	//----- nvinfo : EIATTR_EXIT_INSTR_OFFSETS
	.align		4
        /*0068*/ 	.byte	0x04, 0x1c
        /*006a*/ 	.short	(.L_329 - .L_328)


	//   ....[0]....
.L_328:
        /*006c*/ 	.word	0x000000c0


	//   ....[1]....
        /*0070*/ 	.word	0x00000190


	//----- nvinfo : EIATTR_CBANK_PARAM_SIZE
	.align		4
.L_329:
        /*0074*/ 	.byte	0x03, 0x19
        /*0076*/ 	.short	0x0020


	//----- nvinfo : EIATTR_PARAM_CBANK
	.align		4
        /*0078*/ 	.byte	0x04, 0x0a
        /*007a*/ 	.short	(.L_331 - .L_330)
	.align		4
.L_330:
        /*007c*/ 	.word	index@(.nv.constant0.tensorMul)
        /*0080*/ 	.short	0x0380
        /*0082*/ 	.short	0x0020


	//----- nvinfo : EIATTR_SW_WAR
	.align		4
.L_331:
        /*0084*/ 	.byte	0x04, 0x36
        /*0086*/ 	.short	(.L_333 - .L_332)
.L_332:
        /*0088*/ 	.word	0x00000008
.L_333:


//--------------------- .nv.info.concatenateHorizontal --------------------------
	.section	.nv.info.concatenateHorizontal,"",@"SHT_CUDA_INFO"
	.sectionflags	@""
	.align	4


	//----- nvinfo : EIATTR_CUDA_API_VERSION
	.align		4
        /*0000*/ 	.byte	0x04, 0x37
        /*0002*/ 	.short	(.L_335 - .L_334)
.L_334:
        /*0004*/ 	.word	0x00000082


	//----- nvinfo : EIATTR_KPARAM_INFO
	.align		4
.L_335:
        /*0008*/ 	.byte	0x04, 0x17
        /*000a*/ 	.short	(.L_337 - .L_336)
.L_336:
        /*000c*/ 	.word	0x00000000
        /*0010*/ 	.short	0x0005
        /*0012*/ 	.short	0x0020
        /*0014*/ 	.byte	0x00, 0xf5, 0x21, 0x00


	//----- nvinfo : EIATTR_KPARAM_INFO
	.align		4
.L_337:
        /*0018*/ 	.byte	0x04, 0x17
        /*001a*/ 	.short	(.L_339 - .L_338)
.L_338:
        /*001c*/ 	.word	0x00000000
        /*0020*/ 	.short	0x0004
        /*0022*/ 	.short	0x0018
        /*0024*/ 	.byte	0x00, 0xf5, 0x21, 0x00


	//----- nvinfo : EIATTR_KPARAM_INFO
	.align		4
.L_339:
        /*0028*/ 	.byte	0x04, 0x17
        /*002a*/ 	.short	(.L_341 - .L_340)
.L_340:
        /*002c*/ 	.word	0x00000000
        /*0030*/ 	.short	0x0003
        /*0032*/ 	.short	0x0010
        /*0034*/ 	.byte	0x00, 0xf5, 0x21, 0x00


	//----- nvinfo : EIATTR_KPARAM_INFO
	.align		4
.L_341:
        /*0038*/ 	.byte	0x04, 0x17
        /*003a*/ 	.short	(.L_343 - .L_342)
.L_342:
        /*003c*/ 	.word	0x00000000
        /*0040*/ 	.short	0x0002
        /*0042*/ 	.short	0x0008
        /*0044*/ 	.byte	0x00, 0xf0, 0x11, 0x00


	//----- nvinfo : EIATTR_KPARAM_INFO
	.align		4
.L_343:
        /*0048*/ 	.byte	0x04, 0x17
        /*004a*/ 	.short	(.L_345 - .L_344)
.L_344:
        /*004c*/ 	.word	0x00000000
        /*0050*/ 	.short	0x0001
        /*0052*/ 	.short	0x0004
        /*0054*/ 	.byte	0x00, 0xf0, 0x11, 0x00


	//----- nvinfo : EIATTR_KPARAM_INFO
	.align		4
.L_345:
        /*0058*/ 	.byte	0x04, 0x17
        /*005a*/ 	.short	(.L_347 - .L_346)
.L_346:
        /*005c*/ 	.word	0x00000000
        /*0060*/ 	.short	0x0000
        /*0062*/ 	.short	0x0000
        /*0064*/ 	.byte	0x00, 0xf0, 0x11, 0x00


	//----- nvinfo : EIATTR_SPARSE_MMA_MASK
	.align		4
.L_347:
        /*0068*/ 	.byte	0x03, 0x50
        /*006a*/ 	.short	0x0000


	//----- nvinfo : EIATTR_MAXREG_COUNT
	.align		4
        /*006c*/ 	.byte	0x03, 0x1b
        /*006e*/ 	.short	0x00ff


	//----- nvinfo : EIATTR_MERCURY_ISA_VERSION
	.align		4
        /*0070*/ 	.byte	0x03, 0x5f
        /*0072*/ 	.short	0x0101


	//----- nvinfo : EIATTR_VRC_CTA_INIT_COUNT
	.align		4
        /*0074*/ 	.byte	0x02, 0x4a
	.zero		1
	.zero		1


	//----- nvinfo : EIATTR_EXIT_INSTR_OFFSETS
	.align		4
        /*0078*/ 	.byte	0x04, 0x1c
        /*007a*/ 	.short	(.L_349 - .L_348)


	//   ....[0]....
.L_348:
        /*007c*/ 	.word	0x000000e0


	//   ....[1]....
        /*0080*/ 	.word	0x000001a0


	//   ....[2]....
        /*0084*/ 	.word	0x00000230


	//----- nvinfo : EIATTR_CRS_STACK_SIZE
	.align		4
.L_349:
        /*0088*/ 	.byte	0x04, 0x1e
        /*008a*/ 	.short	(.L_351 - .L_350)
.L_350:
        /*008c*/ 	.word	0x00000000


	//----- nvinfo : EIATTR_CBANK_PARAM_SIZE
	.align		4
.L_351:
        /*0090*/ 	.byte	0x03, 0x19
        /*0092*/ 	.short	0x0028


	//----- nvinfo : EIATTR_PARAM_CBANK
	.align		4
        /*0094*/ 	.byte	0x04, 0x0a
        /*0096*/ 	.short	(.L_353 - .L_352)
	.align		4
.L_352:
        /*0098*/ 	.word	index@(.nv.constant0.concatenateHorizontal)
        /*009c*/ 	.short	0x0380
        /*009e*/ 	.short	0x0028


	//----- nvinfo : EIATTR_SW_WAR
	.align		4
.L_353:
        /*00a0*/ 	.byte	0x04, 0x36
        /*00a2*/ 	.short	(.L_355 - .L_354)
.L_354:
        /*00a4*/ 	.word	0x00000008
.L_355:


//--------------------- .nv.info.concatenateVertical --------------------------
	.section	.nv.info.concatenateVertical,"",@"SHT_CUDA_INFO"
	.sectionflags	@""
	.align	4


	//----- nvinfo : EIATTR_CUDA_API_VERSION
	.align		4
        /*0000*/ 	.byte	0x04, 0x37
        /*0002*/ 	.short	(.L_357 - .L_356)
.L_356:
        /*0004*/ 	.word	0x00000082


	//----- nvinfo : EIATTR_KPARAM_INFO
	.align		4
.L_357:
        /*0008*/ 	.byte	0x04, 0x17
        /*000a*/ 	.short	(.L_359 - .L_358)
.L_358:
        /*000c*/ 	.word	0x00000000
        /*0010*/ 	.short	0x0005
        /*0012*/ 	.short	0x0020
        /*0014*/ 	.byte	0x00, 0xf5, 0x21, 0x00


	//----- nvinfo : EIATTR_KPARAM_INFO
	.align		4
.L_359:
        /*0018*/ 	.byte	0x04, 0x17
        /*001a*/ 	.short	(.L_361 - .L_360)
.L_360:
        /*001c*/ 	.word	0x00000000
        /*0020*/ 	.short	0x0004
        /*0022*/ 	.short	0x0018
        /*0024*/ 	.byte	0x00, 0xf5, 0x21, 0x00


	//----- nvinfo : EIATTR_KPARAM_INFO
	.align		4
.L_361:
        /*0028*/ 	.byte	0x04, 0x17
        /*002a*/ 	.short	(.L_363 - .L_362)
.L_362:
        /*002c*/ 	.word	0x00000000
        /*0030*/ 	.short	0x0003
        /*0032*/ 	.short	0x0010
        /*0034*/ 	.byte	0x00, 0xf5, 0x21, 0x00


	//----- nvinfo : EIATTR_KPARAM_INFO
	.align		4
.L_363:
        /*0038*/ 	.byte	0x04, 0x17
        /*003a*/ 	.short	(.L_365 - .L_364)
.L_364:
        /*003c*/ 	.word	0x00000000
        /*0040*/ 	.short	0x0002
        /*0042*/ 	.short	0x0008
        /*0044*/ 	.byte	0x00, 0xf0, 0x11, 0x00


	//----- nvinfo : EIATTR_KPARAM_INFO
	.align		4
.L_365:
        /*0048*/ 	.byte	0x04, 0x17
        /*004a*/ 	.short	(.L_367 - .L_366)
.L_366:
        /*004c*/ 	.word	0x00000000
        /*0050*/ 	.short	0x0001
        /*0052*/ 	.short	0x0004
        /*0054*/ 	.byte	0x00, 0xf0, 0x11, 0x00


	//----- nvinfo : EIATTR_KPARAM_INFO
	.align		4
.L_367:
        /*0058*/ 	.byte	0x04, 0x17
        /*005a*/ 	.short	(.L_369 - .L_368)
.L_368:
        /*005c*/ 	.word	0x00000000
        /*0060*/ 	.short	0x0000
        /*0062*/ 	.short	0x0000
        /*0064*/ 	.byte	0x00, 0xf0, 0x11, 0x00


	//----- nvinfo : EIATTR_SPARSE_MMA_MASK
	.align		4
.L_369:
        /*0068*/ 	.byte	0x03, 0x50
        /*006a*/ 	.short	0x0000


	//----- nvinfo : EIATTR_MAXREG_COUNT
	.align		4
        /*006c*/ 	.byte	0x03, 0x1b
        /*006e*/ 	.short	0x00ff


	//----- nvinfo : EIATTR_MERCURY_ISA_VERSION
	.align		4
        /*0070*/ 	.byte	0x03, 0x5f
        /*0072*/ 	.short	0x0101


	//----- nvinfo : EIATTR_VRC_CTA_INIT_COUNT
	.align		4
        /*0074*/ 	.byte	0x02, 0x4a
	.zero		1
	.zero		1


	//----- nvinfo : EIATTR_EXIT_INSTR_OFFSETS
	.align		4
        /*0078*/ 	.byte	0x04, 0x1c
        /*007a*/ 	.short	(.L_371 - .L_370)


	//   ....[0]....
.L_370:
        /*007c*/ 	.word	0x000000e0


	//   ....[1]....
        /*0080*/ 	.word	0x00000190


	//   ....[2]....
        /*0084*/ 	.word	0x00000220


	//----- nvinfo : EIATTR_CRS_STACK_SIZE
	.align		4
.L_371:
        /*0088*/ 	.byte	0x04, 0x1e
        /*008a*/ 	.short	(.L_373 - .L_372)
.L_372:
        /*008c*/ 	.word	0x00000000


	//----- nvinfo : EIATTR_CBANK_PARAM_SIZE
	.align		4
.L_373:
        /*0090*/ 	.byte	0x03, 0x19
        /*0092*/ 	.short	0x0028


	//----- nvinfo : EIATTR_PARAM_CBANK
	.align		4
        /*0094*/ 	.byte	0x04, 0x0a
        /*0096*/ 	.short	(.L_375 - .L_374)
	.align		4
.L_374:
        /*0098*/ 	.word	index@(.nv.constant0.concatenateVertical)
        /*009c*/ 	.short	0x0380
        /*009e*/ 	.short	0x0028


	//----- nvinfo : EIATTR_SW_WAR
	.align		4
.L_375:
        /*00a0*/ 	.byte	0x04, 0x36
        /*00a2*/ 	.short	(.L_377 - .L_376)
.L_376:
        /*00a4*/ 	.word	0x00000008
.L_377:


//--------------------- .nv.info.tensorSub        --------------------------
	.section	.nv.info.tensorSub,"",@"SHT_CUDA_INFO"
	.sectionflags	@""
	.align	4


	//----- nvinfo : EIATTR_CUDA_API_VERSION
	.align		4
        /*0000*/ 	.byte	0x04, 0x37
        /*0002*/ 	.short	(.L_379 - .L_378)
.L_378:
        /*0004*/ 	.word	0x00000082


	//----- nvinfo : EIATTR_KPARAM_INFO
	.align		4
.L_379:
        /*0008*/ 	.byte	0x04, 0x17
        /*000a*/ 	.short	(.L_381 - .L_380)
.L_380:
        /*000c*/ 	.word	0x00000000
        /*0010*/ 	.short	0x0004
        /*0012*/ 	.short	0x0018
        /*0014*/ 	.byte	0x00, 0xf5, 0x21, 0x00


	//----- nvinfo : EIATTR_KPARAM_INFO
	.align		4
.L_381:
        /*0018*/ 	.byte	0x04, 0x17
        /*001a*/ 	.short	(.L_383 - .L_382)
.L_382:
        /*001c*/ 	.word	0x00000000
        /*0020*/ 	.short	0x0003
        /*0022*/ 	.short	0x0010
        /*0024*/ 	.byte	0x00, 0xf5, 0x21, 0x00


	//----- nvinfo : EIATTR_KPARAM_INFO
	.align		4
.L_383:
        /*0028*/ 	.byte	0x04, 0x17
        /*002a*/ 	.short	(.L_385 - .L_384)
.L_384:
        /*002c*/ 	.word	0x00000000
        /*0030*/ 	.short	0x0002
        /*0032*/ 	.short	0x0008
        /*0034*/ 	.byte	0x00, 0xf5, 0x21, 0x00


	//----- nvinfo : EIATTR_KPARAM_INFO
	.align		4
.L_385:
        /*0038*/ 	.byte	0x04, 0x17
        /*003a*/ 	.short	(.L_387 - .L_386)
.L_386:
        /*003c*/ 	.word	0x00000000
        /*0040*/ 	.short	0x0001
        /*0042*/ 	.short	0x0004
        /*0044*/ 	.byte	0x00, 0xf0, 0x11, 0x00


	//----- nvinfo : EIATTR_KPARAM_INFO
	.align		4
.L_387:
        /*0048*/ 	.byte	0x04, 0x17
        /*004a*/ 	.short	(.L_389 - .L_388)
.L_388:
        /*004c*/ 	.word	0x00000000
        /*0050*/ 	.short	0x0000
        /*0052*/ 	.short	0x0000
        /*0054*/ 	.byte	0x00, 0xf0, 0x11, 0x00


	//----- nvinfo : EIATTR_SPARSE_MMA_MASK
	.align		4
.L_389:
        /*0058*/ 	.byte	0x03, 0x50
        /*005a*/ 	.short	0x0000


	//----- nvinfo : EIATTR_MAXREG_COUNT
	.align		4
        /*005c*/ 	.byte	0x03, 0x1b
        /*005e*/ 	.short	0x00ff


	//----- nvinfo : EIATTR_MERCURY_ISA_VERSION
	.align		4
        /*0060*/ 	.byte	0x03, 0x5f
        /*0062*/ 	.short	0x0101


	//----- nvinfo : EIATTR_VRC_CTA_INIT_COUNT
	.align		4
        /*0064*/ 	.byte	0x02, 0x4a
	.zero		1
	.zero		1


	//----- nvinfo : EIATTR_EXIT_INSTR_OFFSETS
	.align		4
        /*0068*/ 	.byte	0x04, 0x1c
        /*006a*/ 	.short	(.L_391 - .L_390)


	//   ....[0]....
.L_390:
        /*006c*/ 	.word	0x000000c0


	//   ....[1]....
        /*0070*/ 	.word	0x00000190


	//----- nvinfo : EIATTR_CBANK_PARAM_SIZE
	.align		4
.L_391:
        /*0074*/ 	.byte	0x03, 0x19
        /*0076*/ 	.short	0x0020


	//----- nvinfo : EIATTR_PARAM_CBANK
	.align		4
        /*0078*/ 	.byte	0x04, 0x0a
        /*007a*/ 	.short	(.L_393 - .L_392)
	.align		4
.L_392:
        /*007c*/ 	.word	index@(.nv.constant0.tensorSub)
        /*0080*/ 	.short	0x0380
        /*0082*/ 	.short	0x0020


	//----- nvinfo : EIATTR_SW_WAR
	.align		4
.L_393:
        /*0084*/ 	.byte	0x04, 0x36
        /*0086*/ 	.short	(.L_395 - .L_394)
.L_394:
        /*0088*/ 	.word	0x00000008
.L_395:


//--------------------- .nv.info.tensorAdd        --------------------------
	.section	.nv.info.tensorAdd,"",@"SHT_CUDA_INFO"
	.sectionflags	@""
	.align	4


	//----- nvinfo : EIATTR_CUDA_API_VERSION
	.align		4
        /*0000*/ 	.byte	0x04, 0x37
        /*0002*/ 	.short	(.L_397 - .L_396)
.L_396:
        /*0004*/ 	.word	0x00000082


	//----- nvinfo : EIATTR_KPARAM_INFO
	.align		4
.L_397:
        /*0008*/ 	.byte	0x04, 0x17
        /*000a*/ 	.short	(.L_399 - .L_398)
.L_398:
        /*000c*/ 	.word	0x00000000
        /*0010*/ 	.short	0x0004
        /*0012*/ 	.short	0x0018
        /*0014*/ 	.byte	0x00, 0xf5, 0x21, 0x00


	//----- nvinfo : EIATTR_KPARAM_INFO
	.align		4
.L_399:
        /*0018*/ 	.byte	0x04, 0x17
        /*001a*/ 	.short	(.L_401 - .L_400)
.L_400:
        /*001c*/ 	.word	0x00000000
        /*0020*/ 	.short	0x0003
        /*0022*/ 	.short	0x0010
        /*0024*/ 	.byte	0x00, 0xf5, 0x21, 0x00


	//----- nvinfo : EIATTR_KPARAM_INFO
	.align		4
.L_401:
        /*0028*/ 	.byte	0x04, 0x17
        /*002a*/ 	.short	(.L_403 - .L_402)
.L_402:
        /*002c*/ 	.word	0x00000000
        /*0030*/ 	.short	0x0002
        /*0032*/ 	.short	0x0008
        /*0034*/ 	.byte	0x00, 0xf5, 0x21, 0x00


	//----- nvinfo : EIATTR_KPARAM_INFO
	.align		4
.L_403:
        /*0038*/ 	.byte	0x04, 0x17
        /*003a*/ 	.short	(.L_405 - .L_404)
.L_404:
        /*003c*/ 	.word	0x00000000
        /*0040*/ 	.short	0x0001
        /*0042*/ 	.short	0x0004
        /*0044*/ 	.byte	0x00, 0xf0, 0x11, 0x00


	//----- nvinfo : EIATTR_KPARAM_INFO
	.align		4
.L_405:
        /*0048*/ 	.byte	0x04, 0x17
        /*004a*/ 	.short	(.L_407 - .L_406)
.L_406:
        /*004c*/ 	.word	0x00000000
        /*0050*/ 	.short	0x0000
        /*0052*/ 	.short	0x0000
        /*0054*/ 	.byte	0x00, 0xf0, 0x11, 0x00


	//----- nvinfo : EIATTR_SPARSE_MMA_MASK
	.align		4
.L_407:
        /*0058*/ 	.byte	0x03, 0x50
        /*005a*/ 	.short	0x0000


	//----- nvinfo : EIATTR_MAXREG_COUNT
	.align		4
        /*005c*/ 	.byte	0x03, 0x1b
        /*005e*/ 	.short	0x00ff


	//----- nvinfo : EIATTR_MERCURY_ISA_VERSION
	.align		4
        /*0060*/ 	.byte	0x03, 0x5f
        /*0062*/ 	.short	0x0101


	//----- nvinfo : EIATTR_VRC_CTA_INIT_COUNT
	.align		4
        /*0064*/ 	.byte	0x02, 0x4a
	.zero		1
	.zero		1


	//----- nvinfo : EIATTR_EXIT_INSTR_OFFSETS
	.align		4
        /*0068*/ 	.byte	0x04, 0x1c
        /*006a*/ 	.short	(.L_409 - .L_408)


	//   ....[0]....
.L_408:
        /*006c*/ 	.word	0x000000c0


	//   ....[1]....
        /*0070*/ 	.word	0x00000190


	//----- nvinfo : EIATTR_CBANK_PARAM_SIZE
	.align		4
.L_409:
        /*0074*/ 	.byte	0x03, 0x19
        /*0076*/ 	.short	0x0020


	//----- nvinfo : EIATTR_PARAM_CBANK
	.align		4
        /*0078*/ 	.byte	0x04, 0x0a
        /*007a*/ 	.short	(.L_411 - .L_410)
	.align		4
.L_410:
        /*007c*/ 	.word	index@(.nv.constant0.tensorAdd)
        /*0080*/ 	.short	0x0380
        /*0082*/ 	.short	0x0020


	//----- nvinfo : EIATTR_SW_WAR
	.align		4
.L_411:
        /*0084*/ 	.byte	0x04, 0x36
        /*0086*/ 	.short	(.L_413 - .L_412)
.L_412:
        /*0088*/ 	.word	0x00000008
.L_413:


//--------------------- .nv.info.transpose        --------------------------
	.section	.nv.info.transpose,"",@"SHT_CUDA_INFO"
	.sectionflags	@""
	.align	4


	//----- nvinfo : EIATTR_CUDA_API_VERSION
	.align		4
        /*0000*/ 	.byte	0x04, 0x37
        /*0002*/ 	.short	(.L_415 - .L_414)
.L_414:
        /*0004*/ 	.word	0x00000082


	//----- nvinfo : EIATTR_KPARAM_INFO
	.align		4
.L_415:
        /*0008*/ 	.byte	0x04, 0x17
        /*000a*/ 	.short	(.L_417 - .L_416)
.L_416:
        /*000c*/ 	.word	0x00000000
        /*0010*/ 	.short	0x0003
        /*0012*/ 	.short	0x0010
        /*0014*/ 	.byte	0x00, 0xf5, 0x21, 0x00


	//----- nvinfo : EIATTR_KPARAM_INFO
	.align		4
.L_417:
        /*0018*/ 	.byte	0x04, 0x17
        /*001a*/ 	.short	(.L_419 - .L_418)
.L_418:
        /*001c*/ 	.word	0x00000000
        /*0020*/ 	.short	0x0002
        /*0022*/ 	.short	0x0008
        /*0024*/ 	.byte	0x00, 0xf5, 0x21, 0x00


	//----- nvinfo : EIATTR_KPARAM_INFO
	.align		4
.L_419:
        /*0028*/ 	.byte	0x04, 0x17
        /*002a*/ 	.short	(.L_421 - .L_420)
.L_420:
        /*002c*/ 	.word	0x00000000
        /*0030*/ 	.short	0x0001
        /*0032*/ 	.short	0x0004
        /*0034*/ 	.byte	0x00, 0xf0, 0x11, 0x00


	//----- nvinfo : EIATTR_KPARAM_INFO
	.align		4
.L_421:
        /*0038*/ 	.byte	0x04, 0x17
        /*003a*/ 	.short	(.L_423 - .L_422)
.L_422:
        /*003c*/ 	.word	0x00000000
        /*0040*/ 	.short	0x0000
        /*0042*/ 	.short	0x0000
        /*0044*/ 	.byte	0x00, 0xf0, 0x11, 0x00


	//----- nvinfo : EIATTR_SPARSE_MMA_MASK
	.align		4
.L_423:
        /*0048*/ 	.byte	0x03, 0x50
        /*004a*/ 	.short	0x0000


	//----- nvinfo : EIATTR_MAXREG_COUNT
	.align		4
        /*004c*/ 	.byte	0x03, 0x1b
        /*004e*/ 	.short	0x00ff


	//----- nvinfo : EIATTR_MERCURY_ISA_VERSION
	.align		4
        /*0050*/ 	.byte	0x03, 0x5f
        /*0052*/ 	.short	0x0101


	//----- nvinfo : EIATTR_VRC_CTA_INIT_COUNT
	.align		4
        /*0054*/ 	.byte	0x02, 0x4a
	.zero		1
	.zero		1


	//----- nvinfo : EIATTR_EXIT_INSTR_OFFSETS
	.align		4
        /*0058*/ 	.byte	0x04, 0x1c
        /*005a*/ 	.short	(.L_425 - .L_424)


	//   ....[0]....
.L_424:
        /*005c*/ 	.word	0x000000c0


	//   ....[1]....
        /*0060*/ 	.word	0x00000160


	//----- nvinfo : EIATTR_CBANK_PARAM_SIZE
	.align		4
.L_425:
        /*0064*/ 	.byte	0x03, 0x19
        /*0066*/ 	.short	0x0018


	//----- nvinfo : EIATTR_PARAM_CBANK
	.align		4
        /*0068*/ 	.byte	0x04, 0x0a
        /*006a*/ 	.short	(.L_427 - .L_426)
	.align		4
.L_426:
        /*006c*/ 	.word	index@(.nv.constant0.transpose)
        /*0070*/ 	.short	0x0380
        /*0072*/ 	.short	0x0018


	//----- nvinfo : EIATTR_SW_WAR
	.align		4
.L_427:
        /*0074*/ 	.byte	0x04, 0x36
        /*0076*/ 	.short	(.L_429 - .L_428)
.L_428:
        /*0078*/ 	.word	0x00000008
.L_429:


//--------------------- .nv.info.softmaxDer       --------------------------
	.section	.nv.info.softmaxDer,"",@"SHT_CUDA_INFO"
	.sectionflags	@""
	.align	4


	//----- nvinfo : EIATTR_CUDA_API_VERSION
	.align		4
        /*0000*/ 	.byte	0x04, 0x37
        /*0002*/ 	.short	(.L_431 - .L_430)
.L_430:
        /*0004*/ 	.word	0x00000082


	//----- nvinfo : EIATTR_KPARAM_INFO
	.align		4
.L_431:
        /*0008*/ 	.byte	0x04, 0x17
        /*000a*/ 	.short	(.L_433 - .L_432)
.L_432:
        /*000c*/ 	.word	0x00000000
        /*0010*/ 	.short	0x0004
        /*0012*/ 	.short	0x0018
        /*0014*/ 	.byte	0x00, 0xf5, 0x21, 0x00


	//----- nvinfo : EIATTR_KPARAM_INFO
	.align		4
.L_433:
        /*0018*/ 	.byte	0x04, 0x17
        /*001a*/ 	.short	(.L_435 - .L_434)
.L_434:
        /*001c*/ 	.word	0x00000000
        /*0020*/ 	.short	0x0003
        /*0022*/ 	.short	0x0010
        /*0024*/ 	.byte	0x00, 0xf5, 0x21, 0x00


	//----- nvinfo : EIATTR_KPARAM_INFO
	.align		4
.L_435:
        /*0028*/ 	.byte	0x04, 0x17
        /*002a*/ 	.short	(.L_437 - .L_436)
.L_436:
        /*002c*/ 	.word	0x00000000
        /*0030*/ 	.short	0x0002
        /*0032*/ 	.short	0x0008
        /*0034*/ 	.byte	0x00, 0xf0, 0x11, 0x00


	//----- nvinfo : EIATTR_KPARAM_INFO
	.align		4
.L_437:
        /*0038*/ 	.byte	0x04, 0x17
        /*003a*/ 	.short	(.L_439 - .L_438)
.L_438:
        /*003c*/ 	.word	0x00000000
        /*0040*/ 	.short	0x0001
        /*0042*/ 	.short	0x0004
        /*0044*/ 	.byte	0x00, 0xf0, 0x11, 0x00


	//----- nvinfo : EIATTR_KPARAM_INFO
	.align		4
.L_439:
        /*0048*/ 	.byte	0x04, 0x17
        /*004a*/ 	.short	(.L_441 - .L_440)
.L_440:
        /*004c*/ 	.word	0x00000000
        /*0050*/ 	.short	0x0000
        /*0052*/ 	.short	0x0000
        /*0054*/ 	.byte	0x00, 0xf0, 0x11, 0x00


	//----- nvinfo : EIATTR_SPARSE_MMA_MASK
	.align		4
.L_441:
        /*0058*/ 	.byte	0x03, 0x50
        /*005a*/ 	.short	0x0000


	//----- nvinfo : EIATTR_MAXREG_COUNT
	.align		4
        /*005c*/ 	.byte	0x03, 0x1b
        /*005e*/ 	.short	0x00ff


	//----- nvinfo : EIATTR_MERCURY_ISA_VERSION
	.align		4
        /*0060*/ 	.byte	0x03, 0x5f
        /*0062*/ 	.short	0x0101


	//----- nvinfo : EIATTR_VRC_CTA_INIT_COUNT
	.align		4
        /*0064*/ 	.byte	0x02, 0x4a
	.zero		1
	.zero		1


	//----- nvinfo : EIATTR_EXIT_INSTR_OFFSETS
	.align		4
        /*0068*/ 	.byte	0x04, 0x1c
        /*006a*/ 	.short	(.L_443 - .L_442)


	//   ....[0]....
.L_442:
        /*006c*/ 	.word	0x000000c0


	//   ....[1]....
        /*0070*/ 	.word	0x00000ff0


	//----- nvinfo : EIATTR_CRS_STACK_SIZE
	.align		4
.L_443:
        /*0074*/ 	.byte	0x04, 0x1e
        /*0076*/ 	.short	(.L_445 - .L_444)
.L_444:
        /*0078*/ 	.word	0x00000000


	//----- nvinfo : EIATTR_CBANK_PARAM_SIZE
	.align		4
.L_445:
        /*007c*/ 	.byte	0x03, 0x19
        /*007e*/ 	.short	0x0020


	//----- nvinfo : EIATTR_PARAM_CBANK
	.align		4
        /*0080*/ 	.byte	0x04, 0x0a
        /*0082*/ 	.short	(.L_447 - .L_446)
	.align		4
.L_446:
        /*0084*/ 	.word	index@(.nv.constant0.softmaxDer)
        /*0088*/ 	.short	0x0380
        /*008a*/ 	.short	0x0020


	//----- nvinfo : EIATTR_SW_WAR
	.align		4
.L_447:
        /*008c*/ 	.byte	0x04, 0x36
        /*008e*/ 	.short	(.L_449 - .L_448)
.L_448:
        /*0090*/ 	.word	0x00000008
.L_449:


//--------------------- .nv.info.softmax          --------------------------
	.section	.nv.info.softmax,"",@"SHT_CUDA_INFO"
	.sectionflags	@""
	.align	4


	//----- nvinfo : EIATTR_CUDA_API_VERSION
	.align		4
        /*0000*/ 	.byte	0x04, 0x37
        /*0002*/ 	.short	(.L_451 - .L_450)
.L_450:
        /*0004*/ 	.word	0x00000082


	//----- nvinfo : EIATTR_KPARAM_INFO
	.align		4
.L_451:
        /*0008*/ 	.byte	0x04, 0x17
        /*000a*/ 	.short	(.L_453 - .L_452)
.L_452:
        /*000c*/ 	.word	0x00000000
        /*0010*/ 	.short	0x0004
        /*0012*/ 	.short	0x0018
        /*0014*/ 	.byte	0x00, 0xf5, 0x21, 0x00


	//----- nvinfo : EIATTR_KPARAM_INFO
	.align		4
.L_453:
        /*0018*/ 	.byte	0x04, 0x17
        /*001a*/ 	.short	(.L_455 - .L_454)
.L_454:
        /*001c*/ 	.word	0x00000000
        /*0020*/ 	.short	0x0003
        /*0022*/ 	.short	0x0010
        /*0024*/ 	.byte	0x00, 0xf5, 0x21, 0x00


	//----- nvinfo : EIATTR_KPARAM_INFO
	.align		4
.L_455:
        /*0028*/ 	.byte	0x04, 0x17
        /*002a*/ 	.short	(.L_457 - .L_456)
.L_456:
        /*002c*/ 	.word	0x00000000
        /*0030*/ 	.short	0x0002
        /*0032*/ 	.short	0x0008
        /*0034*/ 	.byte	0x00, 0xf0, 0x11, 0x00


	//----- nvinfo : EIATTR_KPARAM_INFO
	.align		4
.L_457:
        /*0038*/ 	.byte	0x04, 0x17
        /*003a*/ 	.short	(.L_459 - .L_458)
.L_458:
        /*003c*/ 	.word	0x00000000
        /*0040*/ 	.short	0x0001
        /*0042*/ 	.short	0x0004
        /*0044*/ 	.byte	0x00, 0xf0, 0x11, 0x00


	//----- nvinfo : EIATTR_KPARAM_INFO
	.align		4
.L_459:
        /*0048*/ 	.byte	0x04, 0x17
        /*004a*/ 	.short	(.L_461 - .L_460)
.L_460:
        /*004c*/ 	.word	0x00000000
        /*0050*/ 	.short	0x0000
        /*0052*/ 	.short	0x0000
        /*0054*/ 	.byte	0x00, 0xf0, 0x11, 0x00


	//----- nvinfo : EIATTR_SPARSE_MMA_MASK
	.align		4
.L_461:
        /*0058*/ 	.byte	0x03, 0x50
        /*005a*/ 	.short	0x0000


	//----- nvinfo : EIATTR_MAXREG_COUNT
	.align		4
        /*005c*/ 	.byte	0x03, 0x1b
        /*005e*/ 	.short	0x00ff


	//----- nvinfo : EIATTR_MERCURY_ISA_VERSION
	.align		4
        /*0060*/ 	.byte	0x03, 0x5f
        /*0062*/ 	.short	0x0101


	//----- nvinfo : EIATTR_VRC_CTA_INIT_COUNT
	.align		4
        /*0064*/ 	.byte	0x02, 0x4a
	.zero		1
	.zero		1


	//----- nvinfo : EIATTR_EXIT_INSTR_OFFSETS
	.align		4
        /*0068*/ 	.byte	0x04, 0x1c
        /*006a*/ 	.short	(.L_463 - .L_462)


	//   ....[0]....
.L_462:
        /*006c*/ 	.word	0x000000c0


	//   ....[1]....
        /*0070*/ 	.word	0x00000fc0


	//----- nvinfo : EIATTR_CRS_STACK_SIZE
	.align		4
.L_463:
        /*0074*/ 	.byte	0x04, 0x1e
        /*0076*/ 	.short	(.L_465 - .L_464)
.L_464:
        /*0078*/ 	.word	0x00000000


	//----- nvinfo : EIATTR_CBANK_PARAM_SIZE
	.align		4
.L_465:
        /*007c*/ 	.byte	0x03, 0x19
        /*007e*/ 	.short	0x0020


	//----- nvinfo : EIATTR_PARAM_CBANK
	.align		4
        /*0080*/ 	.byte	0x04, 0x0a
        /*0082*/ 	.short	(.L_467 - .L_466)
	.align		4
.L_466:
        /*0084*/ 	.word	index@(.nv.constant0.softmax)
        /*0088*/ 	.short	0x0380
        /*008a*/ 	.short	0x0020


	//----- nvinfo : EIATTR_SW_WAR
	.align		4
.L_467:
        /*008c*/ 	.byte	0x04, 0x36
        /*008e*/ 	.short	(.L_469 - .L_468)
.L_468:
        /*0090*/ 	.word	0x00000008
.L_469:


//--------------------- .nv.info.tangentDer       --------------------------
	.section	.nv.info.tangentDer,"",@"SHT_CUDA_INFO"
	.sectionflags	@""
	.align	4


	//----- nvinfo : EIATTR_CUDA_API_VERSION
	.align		4
        /*0000*/ 	.byte	0x04, 0x37
        /*0002*/ 	.short	(.L_471 - .L_470)
.L_470:
        /*0004*/ 	.word	0x00000082


	//----- nvinfo : EIATTR_KPARAM_INFO
	.align		4
.L_471:
        /*0008*/ 	.byte	0x04, 0x17
        /*000a*/ 	.short	(.L_473 - .L_472)
.L_472:
        /*000c*/ 	.word	0x00000000
        /*0010*/ 	.short	0x0004
        /*0012*/ 	.short	0x0018
        /*0014*/ 	.byte	0x00, 0xf5, 0x21, 0x00


	//----- nvinfo : EIATTR_KPARAM_INFO
	.align		4
.L_473:
        /*0018*/ 	.byte	0x04, 0x17
        /*001a*/ 	.short	(.L_475 - .L_474)
.L_474:
        /*001c*/ 	.word	0x00000000
        /*0020*/ 	.short	0x0003
        /*0022*/ 	.short	0x0010
        /*0024*/ 	.byte	0x00, 0xf5, 0x21, 0x00


	//----- nvinfo : EIATTR_KPARAM_INFO
	.align		4
.L_475:
        /*0028*/ 	.byte	0x04, 0x17
        /*002a*/ 	.short	(.L_477 - .L_476)
.L_476:
        /*002c*/ 	.word	0x00000000
        /*0030*/ 	.short	0x0002
        /*0032*/ 	.short	0x0008
        /*0034*/ 	.byte	0x00, 0xf0, 0x11, 0x00


	//----- nvinfo : EIATTR_KPARAM_INFO
	.align		4
.L_477:
        /*0038*/ 	.byte	0x04, 0x17
        /*003a*/ 	.short	(.L_479 - .L_478)
.L_478:
        /*003c*/ 	.word	0x00000000
        /*0040*/ 	.short	0x0001
        /*0042*/ 	.short	0x0004
        /*0044*/ 	.byte	0x00, 0xf0, 0x11, 0x00


	//----- nvinfo : EIATTR_KPARAM_INFO
	.align		4
.L_479:
        /*0048*/ 	.byte	0x04, 0x17
        /*004a*/ 	.short	(.L_481 - .L_480)
.L_480:
        /*004c*/ 	.word	0x00000000
        /*0050*/ 	.short	0x0000
        /*0052*/ 	.short	0x0000
        /*0054*/ 	.byte	0x00, 0xf0, 0x11, 0x00


	//----- nvinfo : EIATTR_SPARSE_MMA_MASK
	.align		4
.L_481:
        /*0058*/ 	.byte	0x03, 0x50
        /*005a*/ 	.short	0x0000


	//----- nvinfo : EIATTR_MAXREG_COUNT
	.align		4
        /*005c*/ 	.byte	0x03, 0x1b
        /*005e*/ 	.short	0x00ff


	//----- nvinfo : EIATTR_MERCURY_ISA_VERSION
	.align		4
        /*0060*/ 	.byte	0x03, 0x5f
        /*0062*/ 	.short	0x0101


	//----- nvinfo : EIATTR_VRC_CTA_INIT_COUNT
	.align		4
        /*0064*/ 	.byte	0x02, 0x4a
	.zero		1
	.zero		1


	//----- nvinfo : EIATTR_EXIT_INSTR_OFFSETS
	.align		4
        /*0068*/ 	.byte	0x04, 0x1c
        /*006a*/ 	.short	(.L_483 - .L_482)


	//   ....[0]....
.L_482:
        /*006c*/ 	.word	0x000000c0


	//   ....[1]....
        /*0070*/ 	.word	0x00000500


	//----- nvinfo : EIATTR_CRS_STACK_SIZE
	.align		4
.L_483:
        /*0074*/ 	.byte	0x04, 0x1e
        /*0076*/ 	.short	(.L_485 - .L_484)
.L_484:
        /*0078*/ 	.word	0x00000000


	//----- nvinfo : EIATTR_CBANK_PARAM_SIZE
	.align		4
.L_485:
        /*007c*/ 	.byte	0x03, 0x19
        /*007e*/ 	.short	0x0020


	//----- nvinfo : EIATTR_PARAM_CBANK
	.align		4
        /*0080*/ 	.byte	0x04, 0x0a
        /*0082*/ 	.short	(.L_487 - .L_486)
	.align		4
.L_486:
        /*0084*/ 	.word	index@(.nv.constant0.tangentDer)
        /*0088*/ 	.short	0x0380
        /*008a*/ 	.short	0x0020


	//----- nvinfo : EIATTR_SW_WAR
	.align		4
.L_487:
        /*008c*/ 	.byte	0x04, 0x36
        /*008e*/ 	.short	(.L_489 - .L_488)
.L_488:
        /*0090*/ 	.word	0x00000008
.L_489:


//--------------------- .nv.info.tangent          --------------------------
	.section	.nv.info.tangent,"",@"SHT_CUDA_INFO"
	.sectionflags	@""
	.align	4


	//----- nvinfo : EIATTR_CUDA_API_VERSION
	.align		4
        /*0000*/ 	.byte	0x04, 0x37
        /*0002*/ 	.short	(.L_491 - .L_490)
.L_490:
        /*0004*/ 	.word	0x00000082


	//----- nvinfo : EIATTR_KPARAM_INFO
	.align		4
.L_491:
        /*0008*/ 	.byte	0x04, 0x17
        /*000a*/ 	.short	(.L_493 - .L_492)
.L_492:
        /*000c*/ 	.word	0x00000000
        /*0010*/ 	.short	0x0004
        /*0012*/ 	.short	0x0018
        /*0014*/ 	.byte	0x00, 0xf5, 0x21, 0x00


	//----- nvinfo : EIATTR_KPARAM_INFO
	.align		4
.L_493:
        /*0018*/ 	.byte	0x04, 0x17
        /*001a*/ 	.short	(.L_495 - .L_494)
.L_494:
        /*001c*/ 	.word	0x00000000
        /*0020*/ 	.short	0x0003
        /*0022*/ 	.short	0x0010
        /*0024*/ 	.byte	0x00, 0xf5, 0x21, 0x00


	//----- nvinfo : EIATTR_KPARAM_INFO
	.align		4
.L_495:
        /*0028*/ 	.byte	0x04, 0x17
        /*002a*/ 	.short	(.L_497 - .L_496)
.L_496:
        /*002c*/ 	.word	0x00000000
        /*0030*/ 	.short	0x0002
        /*0032*/ 	.short	0x0008
        /*0034*/ 	.byte	0x00, 0xf0, 0x11, 0x00


	//----- nvinfo : EIATTR_KPARAM_INFO
	.align		4
.L_497:
        /*0038*/ 	.byte	0x04, 0x17
        /*003a*/ 	.short	(.L_499 - .L_498)
.L_498:
        /*003c*/ 	.word	0x00000000
        /*0040*/ 	.short	0x0001
        /*0042*/ 	.short	0x0004
        /*0044*/ 	.byte	0x00, 0xf0, 0x11, 0x00


	//----- nvinfo : EIATTR_KPARAM_INFO
	.align		4
.L_499:
        /*0048*/ 	.byte	0x04, 0x17
        /*004a*/ 	.short	(.L_501 - .L_500)
.L_500:
        /*004c*/ 	.word	0x00000000
        /*0050*/ 	.short	0x0000
        /*0052*/ 	.short	0x0000
        /*0054*/ 	.byte	0x00, 0xf0, 0x11, 0x00


	//----- nvinfo : EIATTR_SPARSE_MMA_MASK
	.align		4
.L_501:
        /*0058*/ 	.byte	0x03, 0x50
        /*005a*/ 	.short	0x0000


	//----- nvinfo : EIATTR_MAXREG_COUNT
	.align		4
        /*005c*/ 	.byte	0x03, 0x1b
        /*005e*/ 	.short	0x00ff


	//----- nvinfo : EIATTR_MERCURY_ISA_VERSION
	.align		4
        /*0060*/ 	.byte	0x03, 0x5f
        /*0062*/ 	.short	0x0101


	//----- nvinfo : EIATTR_VRC_CTA_INIT_COUNT
	.align		4
        /*0064*/ 	.byte	0x02, 0x4a
	.zero		1
	.zero		1


	//----- nvinfo : EIATTR_EXIT_INSTR_OFFSETS
	.align		4
        /*0068*/ 	.byte	0x04, 0x1c
        /*006a*/ 	.short	(.L_503 - .L_502)


	//   ....[0]....
.L_502:
        /*006c*/ 	.word	0x000000c0


	//   ....[1]....
        /*0070*/ 	.word	0x00000360


	//----- nvinfo : EIATTR_CRS_STACK_SIZE
	.align		4
.L_503:
        /*0074*/ 	.byte	0x04, 0x1e
        /*0076*/ 	.short	(.L_505 - .L_504)
.L_504:
        /*0078*/ 	.word	0x00000000


	//----- nvinfo : EIATTR_CBANK_PARAM_SIZE
	.align		4
.L_505:
        /*007c*/ 	.byte	0x03, 0x19
        /*007e*/ 	.short	0x0020


	//----- nvinfo : EIATTR_PARAM_CBANK
	.align		4
        /*0080*/ 	.byte	0x04, 0x0a
        /*0082*/ 	.short	(.L_507 - .L_506)
	.align		4
.L_506:
        /*0084*/ 	.word	index@(.nv.constant0.tangent)
        /*0088*/ 	.short	0x0380
        /*008a*/ 	.short	0x0020


	//----- nvinfo : EIATTR_SW_WAR
	.align		4
.L_507:
        /*008c*/ 	.byte	0x04, 0x36
        /*008e*/ 	.short	(.L_509 - .L_508)
.L_508:
        /*0090*/ 	.word	0x00000008
.L_509:


//--------------------- .nv.info.sigmoidDer       --------------------------
	.section	.nv.info.sigmoidDer,"",@"SHT_CUDA_INFO"
	.sectionflags	@""
	.align	4


	//----- nvinfo : EIATTR_CUDA_API_VERSION
	.align		4
        /*0000*/ 	.byte	0x04, 0x37
        /*0002*/ 	.short	(.L_511 - .L_510)
.L_510:
        /*0004*/ 	.word	0x00000082


	//----- nvinfo : EIATTR_KPARAM_INFO
	.align		4
.L_511:
        /*0008*/ 	.byte	0x04, 0x17
        /*000a*/ 	.short	(.L_513 - .L_512)
.L_512:
        /*000c*/ 	.word	0x00000000
        /*0010*/ 	.short	0x0004
        /*0012*/ 	.short	0x0018
        /*0014*/ 	.byte	0x00, 0xf5, 0x21, 0x00


	//----- nvinfo : EIATTR_KPARAM_INFO
	.align		4
.L_513:
        /*0018*/ 	.byte	0x04, 0x17
        /*001a*/ 	.short	(.L_515 - .L_514)
.L_514:
        /*001c*/ 	.word	0x00000000
        /*0020*/ 	.short	0x0003
        /*0022*/ 	.short	0x0010
        /*0024*/ 	.byte	0x00, 0xf5, 0x21, 0x00


	//----- nvinfo : EIATTR_KPARAM_INFO
	.align		4
.L_515:
        /*0028*/ 	.byte	0x04, 0x17
        /*002a*/ 	.short	(.L_517 - .L_516)
.L_516:
        /*002c*/ 	.word	0x00000000
        /*0030*/ 	.short	0x0002
        /*0032*/ 	.short	0x0008
        /*0034*/ 	.byte	0x00, 0xf0, 0x11, 0x00


	//----- nvinfo : EIATTR_KPARAM_INFO
	.align		4
.L_517:
        /*0038*/ 	.byte	0x04, 0x17
        /*003a*/ 	.short	(.L_519 - .L_518)
.L_518:
        /*003c*/ 	.word	0x00000000
        /*0040*/ 	.short	0x0001
        /*0042*/ 	.short	0x0004
        /*0044*/ 	.byte	0x00, 0xf0, 0x11, 0x00


	//----- nvinfo : EIATTR_KPARAM_INFO
	.align		4
.L_519:
        /*0048*/ 	.byte	0x04, 0x17
        /*004a*/ 	.short	(.L_521 - .L_520)
.L_520:
        /*004c*/ 	.word	0x00000000
        /*0050*/ 	.short	0x0000
        /*0052*/ 	.short	0x0000
        /*0054*/ 	.byte	0x00, 0xf0, 0x11, 0x00


	//----- nvinfo : EIATTR_SPARSE_MMA_MASK
	.align		4
.L_521:
        /*0058*/ 	.byte	0x03, 0x50
        /*005a*/ 	.short	0x0000


	//----- nvinfo : EIATTR_MAXREG_COUNT
	.align		4
        /*005c*/ 	.byte	0x03, 0x1b
        /*005e*/ 	.short	0x00ff


	//----- nvinfo : EIATTR_MERCURY_ISA_VERSION
	.align		4
        /*0060*/ 	.byte	0x03, 0x5f
        /*0062*/ 	.short	0x0101


	//----- nvinfo : EIATTR_VRC_CTA_INIT_COUNT
	.align		4
        /*0064*/ 	.byte	0x02, 0x4a
	.zero		1
	.zero		1


	//----- nvinfo : EIATTR_EXIT_INSTR_OFFSETS
	.align		4
        /*0068*/ 	.byte	0x04, 0x1c
        /*006a*/ 	.short	(.L_523 - .L_522)


	//   ....[0]....
.L_522:
        /*006c*/ 	.word	0x000000c0


	//   ....[1]....
        /*0070*/ 	.word	0x00000510


	//----- nvinfo : EIATTR_CRS_STACK_SIZE
	.align		4
.L_523:
        /*0074*/ 	.byte	0x04, 0x1e
        /*0076*/ 	.short	(.L_525 - .L_524)
.L_524:
        /*0078*/ 	.word	0x00000000


	//----- nvinfo : EIATTR_CBANK_PARAM_SIZE
	.align		4
.L_525:
        /*007c*/ 	.byte	0x03, 0x19
        /*007e*/ 	.short	0x0020


	//----- nvinfo : EIATTR_PARAM_CBANK
	.align		4
        /*0080*/ 	.byte	0x04, 0x0a
        /*0082*/ 	.short	(.L_527 - .L_526)
	.align		4
.L_526:
        /*0084*/ 	.word	index@(.nv.constant0.sigmoidDer)
        /*0088*/ 	.short	0x0380
        /*008a*/ 	.short	0x0020


	//----- nvinfo : EIATTR_SW_WAR
	.align		4
.L_527:
        /*008c*/ 	.byte	0x04, 0x36
        /*008e*/ 	.short	(.L_529 - .L_528)
.L_528:
        /*0090*/ 	.word	0x00000008
.L_529:


//--------------------- .nv.info.sigmoid          --------------------------
	.section	.nv.info.sigmoid,"",@"SHT_CUDA_INFO"
	.sectionflags	@""
	.align	4


	//----- nvinfo : EIATTR_CUDA_API_VERSION
	.align		4
        /*0000*/ 	.byte	0x04, 0x37
        /*0002*/ 	.short	(.L_531 - .L_530)
.L_530:
        /*0004*/ 	.word	0x00000082


	//----- nvinfo : EIATTR_KPARAM_INFO
	.align		4
.L_531:
        /*0008*/ 	.byte	0x04, 0x17
        /*000a*/ 	.short	(.L_533 - .L_532)
.L_532:
        /*000c*/ 	.word	0x00000000
        /*0010*/ 	.short	0x0004
        /*0012*/ 	.short	0x0018
        /*0014*/ 	.byte	0x00, 0xf5, 0x21, 0x00


	//----- nvinfo : EIATTR_KPARAM_INFO
	.align		4
.L_533:
        /*0018*/ 	.byte	0x04, 0x17
        /*001a*/ 	.short	(.L_535 - .L_534)
.L_534:
        /*001c*/ 	.word	0x00000000
        /*0020*/ 	.short	0x0003
        /*0022*/ 	.short	0x0010
        /*0024*/ 	.byte	0x00, 0xf5, 0x21, 0x00


	//----- nvinfo : EIATTR_KPARAM_INFO
	.align		4
.L_535:
        /*0028*/ 	.byte	0x04, 0x17
        /*002a*/ 	.short	(.L_537 - .L_536)
.L_536:
        /*002c*/ 	.word	0x00000000
        /*0030*/ 	.short	0x0002
        /*0032*/ 	.short	0x0008
        /*0034*/ 	.byte	0x00, 0xf0, 0x11, 0x00


	//----- nvinfo : EIATTR_KPARAM_INFO
	.align		4
.L_537:
        /*0038*/ 	.byte	0x04, 0x17
        /*003a*/ 	.short	(.L_539 - .L_538)
.L_538:
        /*003c*/ 	.word	0x00000000
        /*0040*/ 	.short	0x0001
        /*0042*/ 	.short	0x0004
        /*0044*/ 	.byte	0x00, 0xf0, 0x11, 0x00


	//----- nvinfo : EIATTR_KPARAM_INFO
	.align		4
.L_539:
        /*0048*/ 	.byte	0x04, 0x17
        /*004a*/ 	.short	(.L_541 - .L_540)
.L_540:
        /*004c*/ 	.word	0x00000000
        /*0050*/ 	.short	0x0000
        /*0052*/ 	.short	0x0000
        /*0054*/ 	.byte	0x00, 0xf0, 0x11, 0x00


	//----- nvinfo : EIATTR_SPARSE_MMA_MASK
	.align		4
.L_541:
        /*0058*/ 	.byte	0x03, 0x50
        /*005a*/ 	.short	0x0000


	//----- nvinfo : EIATTR_MAXREG_COUNT
	.align		4
        /*005c*/ 	.byte	0x03, 0x1b
        /*005e*/ 	.short	0x00ff


	//----- nvinfo : EIATTR_MERCURY_ISA_VERSION
	.align		4
        /*0060*/ 	.byte	0x03, 0x5f
        /*0062*/ 	.short	0x0101


	//----- nvinfo : EIATTR_VRC_CTA_INIT_COUNT
	.align		4
        /*0064*/ 	.byte	0x02, 0x4a
	.zero		1
	.zero		1


	//----- nvinfo : EIATTR_EXIT_INSTR_OFFSETS
	.align		4
        /*0068*/ 	.byte	0x04, 0x1c
        /*006a*/ 	.short	(.L_543 - .L_542)


	//   ....[0]....
.L_542:
        /*006c*/ 	.word	0x000000c0


	//   ....[1]....
        /*0070*/ 	.word	0x00000330


	//----- nvinfo : EIATTR_CRS_STACK_SIZE
	.align		4
.L_543:
        /*0074*/ 	.byte	0x04, 0x1e
        /*0076*/ 	.short	(.L_545 - .L_544)
.L_544:
        /*0078*/ 	.word	0x00000000


	//----- nvinfo : EIATTR_CBANK_PARAM_SIZE
	.align		4
.L_545:
        /*007c*/ 	.byte	0x03, 0x19
        /*007e*/ 	.short	0x0020


	//----- nvinfo : EIATTR_PARAM_CBANK
	.align		4
        /*0080*/ 	.byte	0x04, 0x0a
        /*0082*/ 	.short	(.L_547 - .L_546)
	.align		4
.L_546:
        /*0084*/ 	.word	index@(.nv.constant0.sigmoid)
        /*0088*/ 	.short	0x0380
        /*008a*/ 	.short	0x0020


	//----- nvinfo : EIATTR_SW_WAR
	.align		4
.L_547:
        /*008c*/ 	.byte	0x04, 0x36
        /*008e*/ 	.short	(.L_549 - .L_548)
.L_548:
        /*0090*/ 	.word	0x00000008
.L_549:


//--------------------- .nv.info.reluDer          --------------------------
	.section	.nv.info.reluDer,"",@"SHT_CUDA_INFO"
	.sectionflags	@""
	.align	4


	//----- nvinfo : EIATTR_CUDA_API_VERSION
	.align		4
        /*0000*/ 	.byte	0x04, 0x37
        /*0002*/ 	.short	(.L_551 - .L_550)
.L_550:
        /*0004*/ 	.word	0x00000082


	//----- nvinfo : EIATTR_KPARAM_INFO
	.align		4
.L_551:
        /*0008*/ 	.byte	0x04, 0x17
        /*000a*/ 	.short	(.L_553 - .L_552)
.L_552:
        /*000c*/ 	.word	0x00000000
        /*0010*/ 	.short	0x0005
        /*0012*/ 	.short	0x0018
        /*0014*/ 	.byte	0x00, 0xf5, 0x21, 0x00


	//----- nvinfo : EIATTR_KPARAM_INFO
	.align		4
.L_553:
        /*0018*/ 	.byte	0x04, 0x17
        /*001a*/ 	.short	(.L_555 - .L_554)
.L_554:
        /*001c*/ 	.word	0x00000000
        /*0020*/ 	.short	0x0004
        /*0022*/ 	.short	0x0010
        /*0024*/ 	.byte	0x00, 0xf5, 0x21, 0x00


	//----- nvinfo : EIATTR_KPARAM_INFO
	.align		4
.L_555:
        /*0028*/ 	.byte	0x04, 0x17
        /*002a*/ 	.short	(.L_557 - .L_556)
.L_556:
        /*002c*/ 	.word	0x00000000
        /*0030*/ 	.short	0x0003
        /*0032*/ 	.short	0x000c
        /*0034*/ 	.byte	0x00, 0xf0, 0x11, 0x00


	//----- nvinfo : EIATTR_KPARAM_INFO
	.align		4
.L_557:
        /*0038*/ 	.byte	0x04, 0x17
        /*003a*/ 	.short	(.L_559 - .L_558)
.L_558:
        /*003c*/ 	.word	0x00000000
        /*0040*/ 	.short	0x0002
        /*0042*/ 	.short	0x0008
        /*0044*/ 	.byte	0x00, 0xf0, 0x11, 0x00


	//----- nvinfo : EIATTR_KPARAM_INFO
	.align		4
.L_559:
        /*0048*/ 	.byte	0x04, 0x17
        /*004a*/ 	.short	(.L_561 - .L_560)
.L_560:
        /*004c*/ 	.word	0x00000000
        /*0050*/ 	.short	0x0001
        /*0052*/ 	.short	0x0004
        /*0054*/ 	.byte	0x00, 0xf0, 0x11, 0x00


	//----- nvinfo : EIATTR_KPARAM_INFO
	.align		4
.L_561:
        /*0058*/ 	.byte	0x04, 0x17
        /*005a*/ 	.short	(.L_563 - .L_562)
.L_562:
        /*005c*/ 	.word	0x00000000
        /*0060*/ 	.short	0x0000
        /*0062*/ 	.short	0x0000
        /*0064*/ 	.byte	0x00, 0xf0, 0x11, 0x00


	//----- nvinfo : EIATTR_SPARSE_MMA_MASK
	.align		4
.L_563:
        /*0068*/ 	.byte	0x03, 0x50
        /*006a*/ 	.short	0x0000


	//----- nvinfo : EIATTR_MAXREG_COUNT
	.align		4
        /*006c*/ 	.byte	0x03, 0x1b
        /*006e*/ 	.short	0x00ff


	//----- nvinfo : EIATTR_MERCURY_ISA_VERSION
	.align		4
        /*0070*/ 	.byte	0x03, 0x5f
        /*0072*/ 	.short	0x0101


	//----- nvinfo : EIATTR_VRC_CTA_INIT_COUNT
	.align		4
        /*0074*/ 	.byte	0x02, 0x4a
	.zero		1
	.zero		1


	//----- nvinfo : EIATTR_EXIT_INSTR_OFFSETS
	.align		4
        /*0078*/ 	.byte	0x04, 0x1c
        /*007a*/ 	.short	(.L_565 - .L_564)


	//   ....[0]....
.L_564:
        /*007c*/ 	.word	0x000000c0


	//   ....[1]....
        /*0080*/ 	.word	0x00000170


	//   ....[2]....
        /*0084*/ 	.word	0x000001c0


	//----- nvinfo : EIATTR_CBANK_PARAM_SIZE
	.align		4
.L_565:
        /*0088*/ 	.byte	0x03, 0x19
        /*008a*/ 	.short	0x0020


	//----- nvinfo : EIATTR_PARAM_CBANK
	.align		4
        /*008c*/ 	.byte	0x04, 0x0a
        /*008e*/ 	.short	(.L_567 - .L_566)
	.align		4
.L_566:
        /*0090*/ 	.word	index@(.nv.constant0.reluDer)
        /*0094*/ 	.short	0x0380
        /*0096*/ 	.short	0x0020


	//----- nvinfo : EIATTR_SW_WAR
	.align		4
.L_567:
        /*0098*/ 	.byte	0x04, 0x36
        /*009a*/ 	.short	(.L_569 - .L_568)
.L_568:
        /*009c*/ 	.word	0x00000008
.L_569:


//--------------------- .nv.info.relu             --------------------------
	.section	.nv.info.relu,"",@"SHT_CUDA_INFO"
	.sectionflags	@""
	.align	4


	//----- nvinfo : EIATTR_CUDA_API_VERSION
	.align		4
        /*0000*/ 	.byte	0x04, 0x37
        /*0002*/ 	.short	(.L_571 - .L_570)
.L_570:
        /*0004*/ 	.word	0x00000082


	//----- nvinfo : EIATTR_KPARAM_INFO
	.align		4
.L_571:
        /*0008*/ 	.byte	0x04, 0x17
        /*000a*/ 	.short	(.L_573 - .L_572)
.L_572:
        /*000c*/ 	.word	0x00000000
        /*0010*/ 	.short	0x0005
        /*0012*/ 	.short	0x0018
        /*0014*/ 	.byte	0x00, 0xf5, 0x21, 0x00


	//----- nvinfo : EIATTR_KPARAM_INFO
	.align		4
.L_573:
        /*0018*/ 	.byte	0x04, 0x17
        /*001a*/ 	.short	(.L_575 - .L_574)
.L_574:
        /*001c*/ 	.word	0x00000000
        /*0020*/ 	.short	0x0004
        /*0022*/ 	.short	0x0010
        /*0024*/ 	.byte	0x00, 0xf5, 0x21, 0x00


	//----- nvinfo : EIATTR_KPARAM_INFO
	.align		4
.L_575:
        /*0028*/ 	.byte	0x04, 0x17
        /*002a*/ 	.short	(.L_577 - .L_576)
.L_576:
        /*002c*/ 	.word	0x00000000
        /*0030*/ 	.short	0x0003
        /*0032*/ 	.short	0x000c
        /*0034*/ 	.byte	0x00, 0xf0, 0x11, 0x00


	//----- nvinfo : EIATTR_KPARAM_INFO
	.align		4
.L_577:
        /*0038*/ 	.byte	0x04, 0x17
        /*003a*/ 	.short	(.L_579 - .L_578)
.L_578:
        /*003c*/ 	.word	0x00000000
        /*0040*/ 	.short	0x0002
        /*0042*/ 	.short	0x0008
        /*0044*/ 	.byte	0x00, 0xf0, 0x11, 0x00


	//----- nvinfo : EIATTR_KPARAM_INFO
	.align		4
.L_579:
        /*0048*/ 	.byte	0x04, 0x17
        /*004a*/ 	.short	(.L_581 - .L_580)
.L_580:
        /*004c*/ 	.word	0x00000000
        /*0050*/ 	.short	0x0001
        /*0052*/ 	.short	0x0004
        /*0054*/ 	.byte	0x00, 0xf0, 0x11, 0x00


	//----- nvinfo : EIATTR_KPARAM_INFO
	.align		4
.L_581:
        /*0058*/ 	.byte	0x04, 0x17
        /*005a*/ 	.short	(.L_583 - .L_582)
.L_582:
        /*005c*/ 	.word	0x00000000
        /*0060*/ 	.short	0x0000
        /*0062*/ 	.short	0x0000
        /*0064*/ 	.byte	0x00, 0xf0, 0x11, 0x00


	//----- nvinfo : EIATTR_SPARSE_MMA_MASK
	.align		4
.L_583:
        /*0068*/ 	.byte	0x03, 0x50
        /*006a*/ 	.short	0x0000


	//----- nvinfo : EIATTR_MAXREG_COUNT
	.align		4
        /*006c*/ 	.byte	0x03, 0x1b
        /*006e*/ 	.short	0x00ff


	//----- nvinfo : EIATTR_MERCURY_ISA_VERSION
	.align		4
        /*0070*/ 	.byte	0x03, 0x5f
        /*0072*/ 	.short	0x0101


	//----- nvinfo : EIATTR_VRC_CTA_INIT_COUNT
	.align		4
        /*0074*/ 	.byte	0x02, 0x4a
	.zero		1
	.zero		1


	//----- nvinfo : EIATTR_EXIT_INSTR_OFFSETS
	.align		4
        /*0078*/ 	.byte	0x04, 0x1c
        /*007a*/ 	.short	(.L_585 - .L_584)


	//   ....[0]....
.L_584:
        /*007c*/ 	.word	0x000000c0


	//   ....[1]....
        /*0080*/ 	.word	0x00000180


	//   ....[2]....
        /*0084*/ 	.word	0x000001e0


	//----- nvinfo : EIATTR_CBANK_PARAM_SIZE
	.align		4
.L_585:
        /*0088*/ 	.byte	0x03, 0x19
        /*008a*/ 	.short	0x0020


	//----- nvinfo : EIATTR_PARAM_CBANK
	.align		4
        /*008c*/ 	.byte	0x04, 0x0a
        /*008e*/ 	.short	(.L_587 - .L_586)
	.align		4
.L_586:
        /*0090*/ 	.word	index@(.nv.constant0.relu)
        /*0094*/ 	.short	0x0380
        /*0096*/ 	.short	0x0020


	//----- nvinfo : EIATTR_SW_WAR
	.align		4
.L_587:
        /*0098*/ 	.byte	0x04, 0x36
        /*009a*/ 	.short	(.L_589 - .L_588)
.L_588:
        /*009c*/ 	.word	0x00000008
.L_589:


//--------------------- .nv.callgraph             --------------------------
	.section	.nv.callgraph,"",@"SHT_CUDA_CALLGRAPH"
	.align	4
	.sectionentsize	8
	.align		4
        /*0000*/ 	.word	0x00000000
	.align		4
        /*0004*/ 	.word	0xffffffff
	.align		4
        /*0008*/ 	.word	0x00000000
	.align		4
        /*000c*/ 	.word	0xfffffffe
	.align		4
        /*0010*/ 	.word	0x00000000
	.align		4
        /*0014*/ 	.word	0xfffffffd
	.align		4
        /*0018*/ 	.word	0x00000000
	.align		4
        /*001c*/ 	.word	0xfffffffc


//--------------------- .text.avgPooling          --------------------------
	.section	.text.avgPooling,"ax",@progbits
	.align	128
        .global         avgPooling
        .type           avgPooling,@function
        .size           avgPooling,(.L_x_167 - avgPooling)
        .other          avgPooling,@"STO_CUDA_ENTRY STV_DEFAULT"
avgPooling:
.text.avgPooling:
[----:B------:R-:W-:Y:S01]  /*0000*/  LDC R1, c[0x0][0x37c] ;  /* 0x0000df00ff017b82 */ /* 0x000fe20000000800 */
[----:B------:R-:W0:Y:S07]  /*0010*/  S2R R3, SR_TID.Y ;  /* 0x0000000000037919 */ /* 0x000e2e0000002200 */
[----:B------:R-:W1:Y:S01]  /*0020*/  LDC R5, c[0x0][0x360] ;  /* 0x0000d800ff057b82 */ /* 0x000e620000000800 */
[----:B------:R-:W2:Y:S01]  /*0030*/  LDCU.64 UR6, c[0x0][0x380] ;  /* 0x00007000ff0677ac */ /* 0x000ea20008000a00 */
[----:B------:R-:W1:Y:S06]  /*0040*/  S2R R0, SR_TID.X ;  /* 0x0000000000007919 */ /* 0x000e6c0000002100 */
[----:B------:R-:W0:Y:S08]  /*0050*/  S2UR UR5, SR_CTAID.Y ;  /* 0x00000000000579c3 */ /* 0x000e300000002600 */
[----:B------:R-:W0:Y:S08]  /*0060*/  LDC R4, c[0x0][0x364] ;  /* 0x0000d900ff047b82 */ /* 0x000e300000000800 */
[----:B------:R-:W1:Y:S01]  /*0070*/  S2UR UR4, SR_CTAID.X ;  /* 0x00000000000479c3 */ /* 0x000e620000002500 */
[----:B0-----:R-:W-:-:S05]  /*0080*/  IMAD R4, R4, UR5, R3 ;  /* 0x0000000504047c24 */ /* 0x001fca000f8e0203 */
[----:B--2---:R-:W-:Y:S01]  /*0090*/  ISETP.GE.AND P0, PT, R4, UR7, PT ;  /* 0x0000000704007c0c */ /* 0x004fe2000bf06270 */
[----:B-1----:R-:W-:-:S05]  /*00a0*/  IMAD R5, R5, UR4, R0 ;  /* 0x0000000405057c24 */ /* 0x002fca000f8e0200 */
[----:B------:R-:W-:-:S13]  /*00b0*/  ISETP.GE.OR P0, PT, R5, UR6, P0 ;  /* 0x0000000605007c0c */ /* 0x000fda0008706670 */
[----:B------:R-:W-:Y:S05]  /*00c0*/  @P0 EXIT ;  /* 0x000000000000094d */ /* 0x000fea0003800000 */
[----:B------:R-:W0:Y:S01]  /*00d0*/  LDCU UR4, c[0x0][0x388] ;  /* 0x00007100ff0477ac */ /* 0x000e220008000800 */
[----:B------:R-:W-:Y:S01]  /*00e0*/  IMAD.MOV.U32 R11, RZ, RZ, RZ ;  /* 0x000000ffff0b7224 */ /* 0x000fe200078e00ff */
[----:B------:R-:W1:Y:S01]  /*00f0*/  LDCU.64 UR8, c[0x0][0x358] ;  /* 0x00006b00ff0877ac */ /* 0x000e620008000a00 */
[----:B0-----:R-:W-:-:S05]  /*0100*/  IMAD.U32 R7, RZ, RZ, UR4 ;  /* 0x00000004ff077e24 */ /* 0x001fca000f8e00ff */
[----:B------:R-:W-:-:S13]  /*0110*/  ISETP.GE.AND P0, PT, R7, 0x1, PT ;  /* 0x000000010700780c */ /* 0x000fda0003f06270 */
[----:B-1----:R-:W-:Y:S05]  /*0120*/  @!P0 BRA `(.L_x_0) ;  /* 0x0000000400dc8947 */ /* 0x002fea0003800000 */
[----:B------:R-:W0:Y:S01]  /*0130*/  LDCU.64 UR6, c[0x0][0x390] ;  /* 0x00007200ff0677ac */ /* 0x000e220008000a00 */
[C---:B------:R-:W-:Y:S01]  /*0140*/  LOP3.LUT R26, R7.reuse, 0x7, RZ, 0xc0, !PT ;  /* 0x00000007071a7812 */ /* 0x040fe200078ec0ff */
[----:B------:R-:W-:Y:S01]  /*0150*/  IMAD.MOV.U32 R11, RZ, RZ, RZ ;  /* 0x000000ffff0b7224 */ /* 0x000fe200078e00ff */
[C---:B------:R-:W-:Y:S01]  /*0160*/  LOP3.LUT R25, R7.reuse, 0xf, RZ, 0xc0, !PT ;  /* 0x0000000f07197812 */ /* 0x040fe200078ec0ff */
[----:B------:R-:W-:Y:S01]  /*0170*/  UMOV UR4, URZ ;  /* 0x000000ff00047c82 */ /* 0x000fe20008000000 */
[----:B------:R-:W-:Y:S01]  /*0180*/  LOP3.LUT R6, R7, 0x7ffffff0, RZ, 0xc0, !PT ;  /* 0x7ffffff007067812 */ /* 0x000fe200078ec0ff */
[----:B------:R-:W-:Y:S01]  /*0190*/  VIADD R2, R26, 0xffffffff ;  /* 0xffffffff1a027836 */ /* 0x000fe20000000000 */
[----:B------:R-:W-:Y:S02]  /*01a0*/  IADD3 R0, PT, PT, R25, -0x1, RZ ;  /* 0xffffffff19007810 */ /* 0x000fe40007ffe0ff */
[----:B------:R-:W-:Y:S02]  /*01b0*/  LOP3.LUT R8, R7, 0x3, RZ, 0xc0, !PT ;  /* 0x0000000307087812 */ /* 0x000fe400078ec0ff */
[----:B------:R-:W-:-:S02]  /*01c0*/  ISETP.GE.U32.AND P0, PT, R0, 0x7, PT ;  /* 0x000000070000780c */ /* 0x000fc40003f06070 */
[----:B------:R-:W-:Y:S02]  /*01d0*/  ISETP.GE.U32.AND P1, PT, R2, 0x3, PT ;  /* 0x000000030200780c */ /* 0x000fe40003f26070 */
[----:B------:R-:W-:Y:S01]  /*01e0*/  IADD3 R9, PT, PT, -R6, RZ, RZ ;  /* 0x000000ff06097210 */ /* 0x000fe20007ffe1ff */
[----:B0-----:R-:W-:-:S04]  /*01f0*/  UIADD3 UR5, UP0, UPT, UR6, 0x20, URZ ;  /* 0x0000002006057890 */ /* 0x001fc8000ff1e0ff */
[----:B------:R-:W-:-:S12]  /*0200*/  UIADD3.X UR6, UPT, UPT, URZ, UR7, URZ, UP0, !UPT ;  /* 0x00000007ff067290 */ /* 0x000fd800087fe4ff */
.L_x_6:
[----:B------:R-:W0:Y:S01]  /*0210*/  LDC R7, c[0x0][0x388] ;  /* 0x0000e200ff077b82 */ /* 0x000e220000000800 */
[----:B------:R-:W1:Y:S01]  /*0220*/  LDCU UR7, c[0x0][0x380] ;  /* 0x00007000ff0777ac */ /* 0x000e620008000800 */
[----:B------:R-:W-:Y:S01]  /*0230*/  IMAD.MOV.U32 R13, RZ, RZ, RZ ;  /* 0x000000ffff0d7224 */ /* 0x000fe200078e00ff */
[----:B0-----:R-:W-:Y:S01]  /*0240*/  ISETP.GE.U32.AND P3, PT, R7, 0x10, PT ;  /* 0x000000100700780c */ /* 0x001fe20003f66070 */
[----:B------:R-:W-:Y:S01]  /*0250*/  IMAD R0, R4, R7, UR4 ;  /* 0x0000000404007e24 */ /* 0x000fe2000f8e0207 */
[----:B------:R-:W-:-:S03]  /*0260*/  UIADD3 UR4, UPT, UPT, UR4, 0x1, URZ ;  /* 0x0000000104047890 */ /* 0x000fc6000fffe0ff */
[----:B-1----:R-:W-:-:S03]  /*0270*/  IMAD R0, R0, UR7, R5 ;  /* 0x0000000700007c24 */ /* 0x002fc6000f8e0205 */
[----:B------:R-:W-:Y:S01]  /*0280*/  ISETP.NE.AND P2, PT, R7, UR4, PT ;  /* 0x0000000407007c0c */ /* 0x000fe2000bf45270 */
[----:B------:R-:W-:-:S04]  /*0290*/  IMAD R0, R0, R7, RZ ;  /* 0x0000000700007224 */ /* 0x000fc800078e02ff */
[----:B------:R-:W-:Y:S08]  /*02a0*/  @!P3 BRA `(.L_x_1) ;  /* 0x0000000000a8b947 */ /* 0x000ff00003800000 */
[----:B------:R-:W-:Y:S01]  /*02b0*/  MOV R12, R0 ;  /* 0x00000000000c7202 */ /* 0x000fe20000000f00 */
[----:B------:R-:W-:-:S07]  /*02c0*/  IMAD.MOV.U32 R10, RZ, RZ, R9 ;  /* 0x000000ffff0a7224 */ /* 0x000fce00078e0009 */
.L_x_2:
[----:B------:R-:W-:Y:S01]  /*02d0*/  MOV R2, UR5 ;  /* 0x0000000500027c02 */ /* 0x000fe20008000f00 */
[----:B------:R-:W-:-:S04]  /*02e0*/  IMAD.U32 R3, RZ, RZ, UR6 ;  /* 0x00000006ff037e24 */ /* 0x000fc8000f8e00ff */
[----:B------:R-:W-:-:S05]  /*02f0*/  IMAD.WIDE R2, R12, 0x4, R2 ;  /* 0x000000040c027825 */ /* 0x000fca00078e0202 */
[----:B------:R-:W2:Y:S04]  /*0300*/  LDG.E R24, desc[UR8][R2.64+-0x20] ;  /* 0xffffe00802187981 */ /* 0x000ea8000c1e1900 */
[----:B------:R-:W3:Y:S04]  /*0310*/  LDG.E R23, desc[UR8][R2.64+-0x1c] ;  /* 0xffffe40802177981 */ /* 0x000ee8000c1e1900 */
[----:B------:R-:W4:Y:S04]  /*0320*/  LDG.E R22, desc[UR8][R2.64+-0x18] ;  /* 0xffffe80802167981 */ /* 0x000f28000c1e1900 */
[----:B------:R-:W5:Y:S04]  /*0330*/  LDG.E R13, desc[UR8][R2.64+-0x14] ;  /* 0xffffec08020d7981 */ /* 0x000f68000c1e1900 */
[----:B------:R-:W5:Y:S04]  /*0340*/  LDG.E R21, desc[UR8][R2.64+-0x10] ;  /* 0xfffff00802157981 */ /* 0x000f68000c1e1900 */
[----:B------:R-:W5:Y:S04]  /*0350*/  LDG.E R20, desc[UR8][R2.64+-0xc] ;  /* 0xfffff40802147981 */ /* 0x000f68000c1e1900 */
[----:B------:R-:W5:Y:S04]  /*0360*/  LDG.E R19, desc[UR8][R2.64+-0x8] ;  /* 0xfffff80802137981 */ /* 0x000f68000c1e1900 */
[----:B------:R-:W5:Y:S04]  /*0370*/  LDG.E R18, desc[UR8][R2.64+-0x4] ;  /* 0xfffffc0802127981 */ /* 0x000f68000c1e1900 */
[----:B------:R-:W5:Y:S04]  /*0380*/  LDG.E R17, desc[UR8][R2.64] ;  /* 0x0000000802117981 */ /* 0x000f68000c1e1900 */
[----:B------:R-:W5:Y:S04]  /*0390*/  LDG.E R16, desc[UR8][R2.64+0x4] ;  /* 0x0000040802107981 */ /* 0x000f68000c1e1900 */
[----:B------:R-:W5:Y:S04]  /*03a0*/  LDG.E R15, desc[UR8][R2.64+0x8] ;  /* 0x00000808020f7981 */ /* 0x000f68000c1e1900 */
[----:B------:R-:W5:Y:S01]  /*03b0*/  LDG.E R14, desc[UR8][R2.64+0xc] ;  /* 0x00000c08020e7981 */ /* 0x000f62000c1e1900 */
[----:B--2---:R-:W-:-:S03]  /*03c0*/  FADD R24, R24, R11 ;  /* 0x0000000b18187221 */ /* 0x004fc60000000000 */
[----:B------:R-:W2:Y:S01]  /*03d0*/  LDG.E R11, desc[UR8][R2.64+0x10] ;  /* 0x00001008020b7981 */ /* 0x000ea2000c1e1900 */
[----:B---3--:R-:W-:-:S03]  /*03e0*/  FADD R27, R24, R23 ;  /* 0x00000017181b7221 */ /* 0x008fc60000000000 */
[----:B------:R-:W3:Y:S01]  /*03f0*/  LDG.E R23, desc[UR8][R2.64+0x14] ;  /* 0x0000140802177981 */ /* 0x000ee2000c1e1900 */
[----:B----4-:R-:W-:-:S03]  /*0400*/  FADD R28, R27, R22 ;  /* 0x000000161b1c7221 */ /* 0x010fc60000000000 */
[----:B------:R-:W4:Y:S04]  /*0410*/  LDG.E R22, desc[UR8][R2.64+0x18] ;  /* 0x0000180802167981 */ /* 0x000f28000c1e1900 */
[----:B------:R-:W4:Y:S01]  /*0420*/  LDG.E R24, desc[UR8][R2.64+0x1c] ;  /* 0x00001c0802187981 */ /* 0x000f22000c1e1900 */
[----:B-----5:R-:W-:Y:S01]  /*0430*/  FADD R28, R28, R13 ;  /* 0x0000000d1c1c7221 */ /* 0x020fe20000000000 */
[----:B------:R-:W-:Y:S01]  /*0440*/  IADD3 R10, PT, PT, R10, 0x10, RZ ;  /* 0x000000100a0a7810 */ /* 0x000fe20007ffe0ff */
[----:B------:R-:W-:Y:S02]  /*0450*/  VIADD R12, R12, 0x10 ;  /* 0x000000100c0c7836 */ /* 0x000fe40000000000 */
[----:B------:R-:W-:Y:S01]  /*0460*/  FADD R21, R28, R21 ;  /* 0x000000151c157221 */ /* 0x000fe20000000000 */
[----:B------:R-:W-:-:S03]  /*0470*/  ISETP.NE.AND P3, PT, R10, RZ, PT ;  /* 0x000000ff0a00720c */ /* 0x000fc60003f65270 */
[----:B------:R-:W-:-:S04]  /*0480*/  FADD R20, R21, R20 ;  /* 0x0000001415147221 */ /* 0x000fc80000000000 */
[----:B------:R-:W-:-:S04]  /*0490*/  FADD R19, R20, R19 ;  /* 0x0000001314137221 */ /* 0x000fc80000000000 */
[----:B------:R-:W-:-:S04]  /*04a0*/  FADD R18, R19, R18 ;  /* 0x0000001213127221 */ /* 0x000fc80000000000 */
[----:B------:R-:W-:-:S04]  /*04b0*/  FADD R17, R18, R17 ;  /* 0x0000001112117221 */ /* 0x000fc80000000000 */
[----:B------:R-:W-:-:S04]  /*04c0*/  FADD R16, R17, R16 ;  /* 0x0000001011107221 */ /* 0x000fc80000000000 */
[----:B------:R-:W-:-:S04]  /*04d0*/  FADD R15, R16, R15 ;  /* 0x0000000f100f7221 */ /* 0x000fc80000000000 */
[----:B------:R-:W-:-:S04]  /*04e0*/  FADD R14, R15, R14 ;  /* 0x0000000e0f0e7221 */ /* 0x000fc80000000000 */
[----:B--2---:R-:W-:-:S04]  /*04f0*/  FADD R14, R14, R11 ;  /* 0x0000000b0e0e7221 */ /* 0x004fc80000000000 */
[----:B---3--:R-:W-:-:S04]  /*0500*/  FADD R23, R14, R23 ;  /* 0x000000170e177221 */ /* 0x008fc80000000000 */
[----:B----4-:R-:W-:-:S04]  /*0510*/  FADD R23, R23, R22 ;  /* 0x0000001617177221 */ /* 0x010fc80000000000 */
[----:B------:R-:W-:Y:S01]  /*0520*/  FADD R11, R23, R24 ;  /* 0x00000018170b7221 */ /* 0x000fe20000000000 */
[----:B------:R-:W-:Y:S06]  /*0530*/  @P3 BRA `(.L_x_2) ;  /* 0xfffffffc00643947 */ /* 0x000fec000383ffff */
[----:B------:R-:W-:-:S07]  /*0540*/  MOV R13, R6 ;  /* 0x00000006000d7202 */ /* 0x000fce0000000f00 */
.L_x_1:
[----:B------:R-:W-:-:S13]  /*0550*/  ISETP.NE.AND P3, PT, R25, RZ, PT ;  /* 0x000000ff1900720c */ /* 0x000fda0003f65270 */
[----:B------:R-:W-:Y:S05]  /*0560*/  @!P3 BRA `(.L_x_3) ;  /* 0x0000000000c8b947 */ /* 0x000fea0003800000 */
[----:B------:R-:W-:Y:S01]  /*0570*/  ISETP.NE.AND P3, PT, R26, RZ, PT ;  /* 0x000000ff1a00720c */ /* 0x000fe20003f65270 */
[----:B------:R-:W-:-:S12]  /*0580*/  @!P0 BRA `(.L_x_4) ;  /* 0x0000000000508947 */ /* 0x000fd80003800000 */
[----:B------:R-:W0:Y:S01]  /*0590*/  LDC.64 R2, c[0x0][0x390] ;  /* 0x0000e400ff027b82 */ /* 0x000e220000000a00 */
[----:B------:R-:W-:-:S04]  /*05a0*/  IMAD.IADD R15, R0, 0x1, R13 ;  /* 0x00000001000f7824 */ /* 0x000fc800078e020d */
[----:B0-----:R-:W-:-:S05]  /*05b0*/  IMAD.WIDE R2, R15, 0x4, R2 ;  /* 0x000000040f027825 */ /* 0x001fca00078e0202 */
[----:B------:R-:W2:Y:S04]  /*05c0*/  LDG.E R10, desc[UR8][R2.64] ;  /* 0x00000008020a7981 */ /* 0x000ea8000c1e1900 */
[----:B------:R-:W3:Y:S04]  /*05d0*/  LDG.E R15, desc[UR8][R2.64+0x4] ;  /* 0x00000408020f7981 */ /* 0x000ee8000c1e1900 */
[----:B------:R-:W4:Y:S04]  /*05e0*/  LDG.E R17, desc[UR8][R2.64+0x8] ;  /* 0x0000080802117981 */ /* 0x000f28000c1e1900 */
[----:B------:R-:W5:Y:S04]  /*05f0*/  LDG.E R19, desc[UR8][R2.64+0xc] ;  /* 0x00000c0802137981 */ /* 0x000f68000c1e1900 */
[----:B------:R-:W5:Y:S04]  /*0600*/  LDG.E R21, desc[UR8][R2.64+0x10] ;  /* 0x0000100802157981 */ /* 0x000f68000c1e1900 */
[----:B------:R-:W5:Y:S04]  /*0610*/  LDG.E R23, desc[UR8][R2.64+0x14] ;  /* 0x0000140802177981 */ /* 0x000f68000c1e1900 */
[----:B------:R-:W5:Y:S04]  /*0620*/  LDG.E R27, desc[UR8][R2.64+0x18] ;  /* 0x00001808021b7981 */ /* 0x000f68000c1e1900 */
[----:B------:R-:W5:Y:S01]  /*0630*/  LDG.E R29, desc[UR8][R2.64+0x1c] ;  /* 0x00001c08021d7981 */ /* 0x000f62000c1e1900 */
[----:B------:R-:W-:Y:S01]  /*0640*/  IADD3 R13, PT, PT, R13, 0x8, RZ ;  /* 0x000000080d0d7810 */ /* 0x000fe20007ffe0ff */
[----:B--2---:R-:W-:-:S04]  /*0650*/  FADD R10, R11, R10 ;  /* 0x0000000a0b0a7221 */ /* 0x004fc80000000000 */
[----:B---3--:R-:W-:-:S04]  /*0660*/  FADD R10, R10, R15 ;  /* 0x0000000f0a0a7221 */ /* 0x008fc80000000000 */
[----:B----4-:R-:W-:-:S04]  /*0670*/  FADD R10, R10, R17 ;  /* 0x000000110a0a7221 */ /* 0x010fc80000000000 */
[----:B-----5:R-:W-:-:S04]  /*0680*/  FADD R10, R10, R19 ;  /* 0x000000130a0a7221 */ /* 0x020fc80000000000 */
[----:B------:R-:W-:-:S04]  /*0690*/  FADD R10, R10, R21 ;  /* 0x000000150a0a7221 */ /* 0x000fc80000000000 */
[----:B------:R-:W-:-:S04]  /*06a0*/  FADD R10, R10, R23 ;  /* 0x000000170a0a7221 */ /* 0x000fc80000000000 */
[----:B------:R-:W-:-:S04]  /*06b0*/  FADD R10, R10, R27 ;  /* 0x0000001b0a0a7221 */ /* 0x000fc80000000000 */
[----:B------:R-:W-:-:S07]  /*06c0*/  FADD R11, R10, R29 ;  /* 0x0000001d0a0b7221 */ /* 0x000fce0000000000 */
.L_x_4:
        /* <DEDUP_REMOVED lines=9> */
[----:B------:R-:W5:Y:S01]  /*0760*/  LDG.E R19, desc[UR8][R2.64+0xc] ;  /* 0x00000c0802137981 */ /* 0x000f62000c1e1900 */
[----:B------:R-:W-:Y:S01]  /*0770*/  IADD3 R13, PT, PT, R13, 0x4, RZ ;  /* 0x000000040d0d7810 */ /* 0x000fe20007ffe0ff */
[----:B--2---:R-:W-:-:S04]  /*0780*/  FADD R10, R11, R10 ;  /* 0x0000000a0b0a7221 */ /* 0x004fc80000000000 */
[----:B---3--:R-:W-:-:S04]  /*0790*/  FADD R10, R10, R15 ;  /* 0x0000000f0a0a7221 */ /* 0x008fc80000000000 */
[----:B----4-:R-:W-:-:S04]  /*07a0*/  FADD R10, R10, R17 ;  /* 0x000000110a0a7221 */ /* 0x010fc80000000000 */
[----:B-----5:R-:W-:-:S07]  /*07b0*/  FADD R11, R10, R19 ;  /* 0x000000130a0b7221 */ /* 0x020fce0000000000 */
.L_x_5:
[----:B------:R-:W-:Y:S05]  /*07c0*/  @!P3 BRA `(.L_x_3) ;  /* 0x000000000030b947 */ /* 0x000fea0003800000 */
[----:B------:R-:W0:Y:S01]  /*07d0*/  LDC.64 R2, c[0x0][0x390] ;  /* 0x0000e400ff027b82 */ /* 0x000e220000000a00 */
[----:B------:R-:W-:-:S04]  /*07e0*/  IMAD.IADD R13, R0, 0x1, R13 ;  /* 0x00000001000d7824 */ /* 0x000fc800078e020d */
[----:B0-----:R-:W-:-:S05]  /*07f0*/  IMAD.WIDE R2, R13, 0x4, R2 ;  /* 0x000000040d027825 */ /* 0x001fca00078e0202 */
[----:B------:R-:W2:Y:S01]  /*0800*/  LDG.E R0, desc[UR8][R2.64] ;  /* 0x0000000802007981 */ /* 0x000ea2000c1e1900 */
[----:B------:R-:W-:Y:S01]  /*0810*/  ISETP.NE.AND P3, PT, R8, 0x1, PT ;  /* 0x000000010800780c */ /* 0x000fe20003f65270 */
[----:B--2---:R-:W-:-:S12]  /*0820*/  FADD R11, R11, R0 ;  /* 0x000000000b0b7221 */ /* 0x004fd80000000000 */
[----:B------:R-:W-:Y:S05]  /*0830*/  @!P3 BRA `(.L_x_3) ;  /* 0x000000000014b947 */ /* 0x000fea0003800000 */
[----:B------:R-:W-:Y:S01]  /*0840*/  ISETP.NE.AND P3, PT, R8, 0x2, PT ;  /* 0x000000020800780c */ /* 0x000fe20003f65270 */
[----:B------:R-:W2:-:S12]  /*0850*/  LDG.E R0, desc[UR8][R2.64+0x4] ;  /* 0x0000040802007981 */ /* 0x000e98000c1e1900 */
[----:B------:R-:W3:Y:S01]  /*0860*/  @P3 LDG.E R10, desc[UR8][R2.64+0x8] ;  /* 0x00000808020a3981 */ /* 0x000ee2000c1e1900 */
[----:B--2---:R-:W-:-:S04]  /*0870*/  FADD R11, R11, R0 ;  /* 0x000000000b0b7221 */ /* 0x004fc80000000000 */
[----:B---3--:R-:W-:-:S07]  /*0880*/  @P3 FADD R11, R11, R10 ;  /* 0x0000000a0b0b3221 */ /* 0x008fce0000000000 */
.L_x_3:
[----:B------:R-:W-:Y:S05]  /*0890*/  @P2 BRA `(.L_x_6) ;  /* 0xfffffff8005c2947 */ /* 0x000fea000383ffff */
.L_x_0:
[----:B------:R-:W-:Y:S01]  /*08a0*/  IMAD R7, R7, R7, RZ ;  /* 0x0000000707077224 */ /* 0x000fe200078e02ff */
[----:B------:R-:W-:Y:S04]  /*08b0*/  BSSY.RECONVERGENT B0, `(.L_x_7) ;  /* 0x000000e000007945 */ /* 0x000fe80003800200 */
[----:B------:R-:W-:-:S04]  /*08c0*/  I2FP.F32.U32 R6, R7 ;  /* 0x0000000700067245 */ /* 0x000fc80000201000 */
[----:B------:R-:W0:Y:S08]  /*08d0*/  MUFU.RCP R3, R6 ;  /* 0x0000000600037308 */ /* 0x000e300000001000 */
[----:B------:R-:W1:Y:S01]  /*08e0*/  FCHK P0, R11, R6 ;  /* 0x000000060b007302 */ /* 0x000e620000000000 */
[----:B0-----:R-:W-:-:S04]  /*08f0*/  FFMA R0, -R6, R3, 1 ;  /* 0x3f80000006007423 */ /* 0x001fc80000000103 */
[----:B------:R-:W-:-:S04]  /*0900*/  FFMA R0, R3, R0, R3 ;  /* 0x0000000003007223 */ /* 0x000fc80000000003 */
[----:B------:R-:W-:-:S04]  /*0910*/  FFMA R3, R0, R11, RZ ;  /* 0x0000000b00037223 */ /* 0x000fc800000000ff */
[----:B------:R-:W-:-:S04]  /*0920*/  FFMA R2, -R6, R3, R11 ;  /* 0x0000000306027223 */ /* 0x000fc8000000010b */
[----:B------:R-:W-:Y:S01]  /*0930*/  FFMA R7, R0, R2, R3 ;  /* 0x0000000200077223 */ /* 0x000fe20000000003 */
[----:B-1----:R-:W-:Y:S06]  /*0940*/  @!P0 BRA `(.L_x_8) ;  /* 0x0000000000108947 */ /* 0x002fec0003800000 */
[----:B------:R-:W-:Y:S02]  /*0950*/  MOV R3, R11 ;  /* 0x0000000b00037202 */ /* 0x000fe40000000f00 */
[----:B------:R-:W-:-:S07]  /*0960*/  MOV R2, 0x980 ;  /* 0x0000098000027802 */ /* 0x000fce0000000f00 */
[----:B------:R-:W-:Y:S05]  /*0970*/  CALL.REL.NOINC `($__internal_0_$__cuda_sm3x_div_rn_noftz_f32_slowpath) ;  /* 0x0000000000207944 */ /* 0x000fea0003c00000 */
[----:B------:R-:W-:-:S07]  /*0980*/  IMAD.MOV.U32 R7, RZ, RZ, R0 ;  /* 0x000000ffff077224 */ /* 0x000fce00078e0000 */
.L_x_8:
[----:B------:R-:W-:Y:S05]  /*0990*/  BSYNC.RECONVERGENT B0 ;  /* 0x0000000000007941 */ /* 0x000fea0003800200 */
.L_x_7:
[----:B------:R-:W0:Y:S01]  /*09a0*/  LDC.64 R2, c[0x0][0x398] ;  /* 0x0000e600ff027b82 */ /* 0x000e220000000a00 */
[----:B------:R-:W1:Y:S02]  /*09b0*/  LDCU UR4, c[0x0][0x380] ;  /* 0x00007000ff0477ac */ /* 0x000e640008000800 */
[----:B-1----:R-:W-:-:S04]  /*09c0*/  IMAD R5, R4, UR4, R5 ;  /* 0x0000000404057c24 */ /* 0x002fc8000f8e0205 */
[----:B0-----:R-:W-:-:S05]  /*09d0*/  IMAD.WIDE R2, R5, 0x4, R2 ;  /* 0x0000000405027825 */ /* 0x001fca00078e0202 */
[----:B------:R-:W-:Y:S01]  /*09e0*/  STG.E desc[UR8][R2.64], R7 ;  /* 0x0000000702007986 */ /* 0x000fe2000c101908 */
[----:B------:R-:W-:Y:S05]  /*09f0*/  EXIT ;  /* 0x000000000000794d */ /* 0x000fea0003800000 */
        .weak           $__internal_0_$__cuda_sm3x_div_rn_noftz_f32_slowpath
        .type           $__internal_0_$__cuda_sm3x_div_rn_noftz_f32_slowpath,@function
        .size           $__internal_0_$__cuda_sm3x_div_rn_noftz_f32_slowpath,(.L_x_167 - $__internal_0_$__cuda_sm3x_div_rn_noftz_f32_slowpath)
$__internal_0_$__cuda_sm3x_div_rn_noftz_f32_slowpath:
[----:B------:R-:W-:Y:S01]  /*0a00*/  SHF.R.U32.HI R7, RZ, 0x17, R6 ;  /* 0x00000017ff077819 */ /* 0x000fe20000011606 */
[----:B------:R-:W-:Y:S01]  /*0a10*/  BSSY.RECONVERGENT B1, `(.L_x_9) ;  /* 0x0000063000017945 */ /* 0x000fe20003800200 */
[----:B------:R-:W-:Y:S02]  /*0a20*/  SHF.R.U32.HI R0, RZ, 0x17, R3 ;  /* 0x00000017ff007819 */ /* 0x000fe40000011603 */
[----:B------:R-:W-:Y:S02]  /*0a30*/  LOP3.LUT R7, R7, 0xff, RZ, 0xc0, !PT ;  /* 0x000000ff07077812 */ /* 0x000fe400078ec0ff */
[----:B------:R-:W-:Y:S02]  /*0a40*/  LOP3.LUT R12, R0, 0xff, RZ, 0xc0, !PT ;  /* 0x000000ff000c7812 */ /* 0x000fe400078ec0ff */
[----:B------:R-:W-:-:S03]  /*0a50*/  IADD3 R9, PT, PT, R7, -0x1, RZ ;  /* 0xffffffff07097810 */ /* 0x000fc60007ffe0ff */
[----:B------:R-:W-:Y:S01]  /*0a60*/  VIADD R10, R12, 0xffffffff ;  /* 0xffffffff0c0a7836 */ /* 0x000fe20000000000 */
[----:B------:R-:W-:-:S04]  /*0a70*/  ISETP.GT.U32.AND P0, PT, R9, 0xfd, PT ;  /* 0x000000fd0900780c */ /* 0x000fc80003f04070 */
[----:B------:R-:W-:-:S13]  /*0a80*/  ISETP.GT.U32.OR P0, PT, R10, 0xfd, P0 ;  /* 0x000000fd0a00780c */ /* 0x000fda0000704470 */
[----:B------:R-:W-:Y:S01]  /*0a90*/  @!P0 MOV R8, RZ ;  /* 0x000000ff00088202 */ /* 0x000fe20000000f00 */
[----:B------:R-:W-:Y:S06]  /*0aa0*/  @!P0 BRA `(.L_x_10) ;  /* 0x0000000000608947 */ /* 0x000fec0003800000 */
[----:B------:R-:W-:Y:S01]  /*0ab0*/  FSETP.GTU.FTZ.AND P0, PT, |R3|, +INF , PT ;  /* 0x7f8000000300780b */ /* 0x000fe20003f1c200 */
[----:B------:R-:W-:Y:S01]  /*0ac0*/  IMAD.MOV.U32 R0, RZ, RZ, R6 ;  /* 0x000000ffff007224 */ /* 0x000fe200078e0006 */
[----:B------:R-:W-:-:S04]  /*0ad0*/  FSETP.GTU.FTZ.AND P1, PT, |R6|, +INF , PT ;  /* 0x7f8000000600780b */ /* 0x000fc80003f3c200 */
[----:B------:R-:W-:-:S13]  /*0ae0*/  PLOP3.LUT P0, PT, P0, P1, PT, 0xf8, 0x8f ;  /* 0x00000000008f781c */ /* 0x000fda0000703f70 */
[----:B------:R-:W-:Y:S05]  /*0af0*/  @P0 BRA `(.L_x_11) ;  /* 0x00000004004c0947 */ /* 0x000fea0003800000 */
[----:B------:R-:W-:-:S13]  /*0b00*/  LOP3.LUT P0, RZ, R6, 0x7fffffff, R3, 0xc8, !PT ;  /* 0x7fffffff06ff7812 */ /* 0x000fda000780c803 */
[----:B------:R-:W-:Y:S05]  /*0b10*/  @!P0 BRA `(.L_x_12) ;  /* 0x00000004003c8947 */ /* 0x000fea0003800000 */
[C---:B------:R-:W-:Y:S02]  /*0b20*/  FSETP.NEU.FTZ.AND P2, PT, |R3|.reuse, +INF , PT ;  /* 0x7f8000000300780b */ /* 0x040fe40003f5d200 */
[----:B------:R-:W-:Y:S02]  /*0b30*/  FSETP.NEU.FTZ.AND P1, PT, |R0|, +INF , PT ;  /* 0x7f8000000000780b */ /* 0x000fe40003f3d200 */
[----:B------:R-:W-:-:S11]  /*0b40*/  FSETP.NEU.FTZ.AND P0, PT, |R3|, +INF , PT ;  /* 0x7f8000000300780b */ /* 0x000fd60003f1d200 */
[----:B------:R-:W-:Y:S05]  /*0b50*/  @!P1 BRA !P2, `(.L_x_12) ;  /* 0x00000004002c9947 */ /* 0x000fea0005000000 */
[----:B------:R-:W-:-:S04]  /*0b60*/  LOP3.LUT P2, RZ, R3, 0x7fffffff, RZ, 0xc0, !PT ;  /* 0x7fffffff03ff7812 */ /* 0x000fc8000784c0ff */
[----:B------:R-:W-:-:S13]  /*0b70*/  PLOP3.LUT P1, PT, P1, P2, PT, 0x2f, 0xf2 ;  /* 0x0000000000f2781c */ /* 0x000fda0000f24577 */
[----:B------:R-:W-:Y:S05]  /*0b80*/  @P1 BRA `(.L_x_13) ;  /* 0x0000000400181947 */ /* 0x000fea0003800000 */
[----:B------:R-:W-:-:S04]  /*0b90*/  LOP3.LUT P1, RZ, R6, 0x7fffffff, RZ, 0xc0, !PT ;  /* 0x7fffffff06ff7812 */ /* 0x000fc8000782c0ff */
[----:B------:R-:W-:-:S13]  /*0ba0*/  PLOP3.LUT P0, PT, P0, P1, PT, 0x2f, 0xf2 ;  /* 0x0000000000f2781c */ /* 0x000fda0000702577 */
[----:B------:R-:W-:Y:S05]  /*0bb0*/  @P0 BRA `(.L_x_14) ;  /* 0x0000000400000947 */ /* 0x000fea0003800000 */
[----:B------:R-:W-:Y:S02]  /*0bc0*/  ISETP.GE.AND P0, PT, R10, RZ, PT ;  /* 0x000000ff0a00720c */ /* 0x000fe40003f06270 */
[----:B------:R-:W-:-:S11]  /*0bd0*/  ISETP.GE.AND P1, PT, R9, RZ, PT ;  /* 0x000000ff0900720c */ /* 0x000fd60003f26270 */
[----:B------:R-:W-:Y:S01]  /*0be0*/  @P0 MOV R8, RZ ;  /* 0x000000ff00080202 */ /* 0x000fe20000000f00 */
[----:B------:R-:W-:Y:S02]  /*0bf0*/  @!P0 IMAD.MOV.U32 R8, RZ, RZ, -0x40 ;  /* 0xffffffc0ff088424 */ /* 0x000fe400078e00ff */
[----:B------:R-:W-:Y:S01]  /*0c00*/  @!P0 FFMA R3, R3, 1.84467440737095516160e+19, RZ ;  /* 0x5f80000003038823 */ /* 0x000fe200000000ff */
[----:B------:R-:W-:Y:S02]  /*0c10*/  @!P1 FFMA R6, R0, 1.84467440737095516160e+19, RZ ;  /* 0x5f80000000069823 */ /* 0x000fe400000000ff */
[----:B------:R-:W-:-:S07]  /*0c20*/  @!P1 IADD3 R8, PT, PT, R8, 0x40, RZ ;  /* 0x0000004008089810 */ /* 0x000fce0007ffe0ff */
.L_x_10:
[----:B------:R-:W-:Y:S01]  /*0c30*/  LEA R9, R7, 0xc0800000, 0x17 ;  /* 0xc080000007097811 */ /* 0x000fe200078eb8ff */
[----:B------:R-:W-:Y:S04]  /*0c40*/  BSSY.RECONVERGENT B2, `(.L_x_15) ;  /* 0x0000036000027945 */ /* 0x000fe80003800200 */
[----:B------:R-:W-:Y:S01]  /*0c50*/  IMAD.IADD R9, R6, 0x1, -R9 ;  /* 0x0000000106097824 */ /* 0x000fe200078e0a09 */
[----:B------:R-:W-:-:S03]  /*0c60*/  IADD3 R6, PT, PT, R12, -0x7f, RZ ;  /* 0xffffff810c067810 */ /* 0x000fc60007ffe0ff */
[----:B------:R-:W0:Y:S01]  /*0c70*/  MUFU.RCP R10, R9 ;  /* 0x00000009000a7308 */ /* 0x000e220000001000 */
[----:B------:R-:W-:Y:S01]  /*0c80*/  FADD.FTZ R11, -R9, -RZ ;  /* 0x800000ff090b7221 */ /* 0x000fe20000010100 */
[C---:B------:R-:W-:Y:S01]  /*0c90*/  IMAD R0, R6.reuse, -0x800000, R3 ;  /* 0xff80000006007824 */ /* 0x040fe200078e0203 */
[----:B------:R-:W-:-:S05]  /*0ca0*/  IADD3 R7, PT, PT, R6, 0x7f, -R7 ;  /* 0x0000007f06077810 */ /* 0x000fca0007ffe807 */
[----:B------:R-:W-:Y:S02]  /*0cb0*/  IMAD.IADD R7, R7, 0x1, R8 ;  /* 0x0000000107077824 */ /* 0x000fe400078e0208 */
[----:B0-----:R-:W-:-:S04]  /*0cc0*/  FFMA R13, R10, R11, 1 ;  /* 0x3f8000000a0d7423 */ /* 0x001fc8000000000b */
[----:B------:R-:W-:-:S04]  /*0cd0*/  FFMA R12, R10, R13, R10 ;  /* 0x0000000d0a0c7223 */ /* 0x000fc8000000000a */
[----:B------:R-:W-:-:S04]  /*0ce0*/  FFMA R3, R0, R12, RZ ;  /* 0x0000000c00037223 */ /* 0x000fc800000000ff */
[----:B------:R-:W-:-:S04]  /*0cf0*/  FFMA R10, R11, R3, R0 ;  /* 0x000000030b0a7223 */ /* 0x000fc80000000000 */
[----:B------:R-:W-:-:S04]  /*0d00*/  FFMA R13, R12, R10, R3 ;  /* 0x0000000a0c0d7223 */ /* 0x000fc80000000003 */
[----:B------:R-:W-:-:S04]  /*0d10*/  FFMA R10, R11, R13, R0 ;  /* 0x0000000d0b0a7223 */ /* 0x000fc80000000000 */
[----:B------:R-:W-:-:S05]  /*0d20*/  FFMA R0, R12, R10, R13 ;  /* 0x0000000a0c007223 */ /* 0x000fca000000000d */
[----:B------:R-:W-:-:S04]  /*0d30*/  SHF.R.U32.HI R3, RZ, 0x17, R0 ;  /* 0x00000017ff037819 */ /* 0x000fc80000011600 */
[----:B------:R-:W-:-:S04]  /*0d40*/  LOP3.LUT R3, R3, 0xff, RZ, 0xc0, !PT ;  /* 0x000000ff03037812 */ /* 0x000fc800078ec0ff */
[----:B------:R-:W-:-:S05]  /*0d50*/  IADD3 R9, PT, PT, R3, R7, RZ ;  /* 0x0000000703097210 */ /* 0x000fca0007ffe0ff */
[----:B------:R-:W-:-:S05]  /*0d60*/  VIADD R3, R9, 0xffffffff ;  /* 0xffffffff09037836 */ /* 0x000fca0000000000 */
[----:B------:R-:W-:-:S13]  /*0d70*/  ISETP.GE.U32.AND P0, PT, R3, 0xfe, PT ;  /* 0x000000fe0300780c */ /* 0x000fda0003f06070 */
[----:B------:R-:W-:Y:S05]  /*0d80*/  @!P0 BRA `(.L_x_16) ;  /* 0x0000000000808947 */ /* 0x000fea0003800000 */
[----:B------:R-:W-:-:S13]  /*0d90*/  ISETP.GT.AND P0, PT, R9, 0xfe, PT ;  /* 0x000000fe0900780c */ /* 0x000fda0003f04270 */
[----:B------:R-:W-:Y:S05]  /*0da0*/  @P0 BRA `(.L_x_17) ;  /* 0x00000000006c0947 */ /* 0x000fea0003800000 */
[----:B------:R-:W-:-:S13]  /*0db0*/  ISETP.GE.AND P0, PT, R9, 0x1, PT ;  /* 0x000000010900780c */ /* 0x000fda0003f06270 */
[----:B------:R-:W-:Y:S05]  /*0dc0*/  @P0 BRA `(.L_x_18) ;  /* 0x0000000000740947 */ /* 0x000fea0003800000 */
[----:B------:R-:W-:Y:S02]  /*0dd0*/  ISETP.GE.AND P0, PT, R9, -0x18, PT ;  /* 0xffffffe80900780c */ /* 0x000fe40003f06270 */
[----:B------:R-:W-:-:S11]  /*0de0*/  LOP3.LUT R0, R0, 0x80000000, RZ, 0xc0, !PT ;  /* 0x8000000000007812 */ /* 0x000fd600078ec0ff */
[----:B------:R-:W-:Y:S05]  /*0df0*/  @!P0 BRA `(.L_x_18) ;  /* 0x0000000000688947 */ /* 0x000fea0003800000 */
[CCC-:B------:R-:W-:Y:S01]  /*0e00*/  FFMA.RZ R3, R12.reuse, R10.reuse, R13.reuse ;  /* 0x0000000a0c037223 */ /* 0x1c0fe2000000c00d */
[C---:B------:R-:W-:Y:S01]  /*0e10*/  IADD3 R8, PT, PT, R9.reuse, 0x20, RZ ;  /* 0x0000002009087810 */ /* 0x040fe20007ffe0ff */
[CCC-:B------:R-:W-:Y:S01]  /*0e20*/  FFMA.RM R6, R12.reuse, R10.reuse, R13.reuse ;  /* 0x0000000a0c067223 */ /* 0x1c0fe2000000400d */
[----:B------:R-:W-:Y:S02]  /*0e30*/  ISETP.NE.AND P2, PT, R9, RZ, PT ;  /* 0x000000ff0900720c */ /* 0x000fe40003f45270 */
[----:B------:R-:W-:Y:S01]  /*0e40*/  LOP3.LUT R7, R3, 0x7fffff, RZ, 0xc0, !PT ;  /* 0x007fffff03077812 */ /* 0x000fe200078ec0ff */
[----:B------:R-:W-:Y:S01]  /*0e50*/  FFMA.RP R3, R12, R10, R13 ;  /* 0x0000000a0c037223 */ /* 0x000fe2000000800d */
[----:B------:R-:W-:Y:S01]  /*0e60*/  ISETP.NE.AND P1, PT, R9, RZ, PT ;  /* 0x000000ff0900720c */ /* 0x000fe20003f25270 */
[----:B------:R-:W-:Y:S01]  /*0e70*/  IMAD.MOV R9, RZ, RZ, -R9 ;  /* 0x000000ffff097224 */ /* 0x000fe200078e0a09 */
[----:B------:R-:W-:Y:S02]  /*0e80*/  LOP3.LUT R7, R7, 0x800000, RZ, 0xfc, !PT ;  /* 0x0080000007077812 */ /* 0x000fe400078efcff */
[----:B------:R-:W-:-:S02]  /*0e90*/  FSETP.NEU.FTZ.AND P0, PT, R3, R6, PT ;  /* 0x000000060300720b */ /* 0x000fc40003f1d000 */
[----:B------:R-:W-:Y:S02]  /*0ea0*/  SHF.L.U32 R8, R7, R8, RZ ;  /* 0x0000000807087219 */ /* 0x000fe400000006ff */
[----:B------:R-:W-:Y:S02]  /*0eb0*/  SEL R6, R9, RZ, P2 ;  /* 0x000000ff09067207 */ /* 0x000fe40001000000 */
[----:B------:R-:W-:Y:S02]  /*0ec0*/  ISETP.NE.AND P1, PT, R8, RZ, P1 ;  /* 0x000000ff0800720c */ /* 0x000fe40000f25270 */
[----:B------:R-:W-:Y:S02]  /*0ed0*/  SHF.R.U32.HI R6, RZ, R6, R7 ;  /* 0x00000006ff067219 */ /* 0x000fe40000011607 */
[----:B------:R-:W-:Y:S02]  /*0ee0*/  PLOP3.LUT P0, PT, P0, P1, PT, 0xf8, 0x8f ;  /* 0x00000000008f781c */ /* 0x000fe40000703f70 */
[----:B------:R-:W-:-:S02]  /*0ef0*/  SHF.R.U32.HI R8, RZ, 0x1, R6 ;  /* 0x00000001ff087819 */ /* 0x000fc40000011606 */
[----:B------:R-:W-:-:S04]  /*0f00*/  SEL R3, RZ, 0x1, !P0 ;  /* 0x00000001ff037807 */ /* 0x000fc80004000000 */
[----:B------:R-:W-:-:S04]  /*0f10*/  LOP3.LUT R3, R3, 0x1, R8, 0xf8, !PT ;  /* 0x0000000103037812 */ /* 0x000fc800078ef808 */
[----:B------:R-:W-:-:S04]  /*0f20*/  LOP3.LUT R3, R3, R6, RZ, 0xc0, !PT ;  /* 0x0000000603037212 */ /* 0x000fc800078ec0ff */
[----:B------:R-:W-:-:S04]  /*0f30*/  IADD3 R3, PT, PT, R8, R3, RZ ;  /* 0x0000000308037210 */ /* 0x000fc80007ffe0ff */
[----:B------:R-:W-:Y:S01]  /*0f40*/  LOP3.LUT R0, R3, R0, RZ, 0xfc, !PT ;  /* 0x0000000003007212 */ /* 0x000fe200078efcff */
[----:B------:R-:W-:Y:S06]  /*0f50*/  BRA `(.L_x_18) ;  /* 0x0000000000107947 */ /* 0x000fec0003800000 */
.L_x_17:
[----:B------:R-:W-:-:S04]  /*0f60*/  LOP3.LUT R0, R0, 0x80000000, RZ, 0xc0, !PT ;  /* 0x8000000000007812 */ /* 0x000fc800078ec0ff */
[----:B------:R-:W-:Y:S01]  /*0f70*/  LOP3.LUT R0, R0, 0x7f800000, RZ, 0xfc, !PT ;  /* 0x7f80000000007812 */ /* 0x000fe200078efcff */
[----:B------:R-:W-:Y:S06]  /*0f80*/  BRA `(.L_x_18) ;  /* 0x0000000000047947 */ /* 0x000fec0003800000 */
.L_x_16:
[----:B------:R-:W-:-:S07]  /*0f90*/  IMAD R0, R7, 0x800000, R0 ;  /* 0x0080000007007824 */ /* 0x000fce00078e0200 */
.L_x_18:
[----:B------:R-:W-:Y:S05]  /*0fa0*/  BSYNC.RECONVERGENT B2 ;  /* 0x0000000000027941 */ /* 0x000fea0003800200 */
.L_x_15:
[----:B------:R-:W-:Y:S05]  /*0fb0*/  BRA `(.L_x_19) ;  /* 0x0000000000207947 */ /* 0x000fea0003800000 */
.L_x_14:
[----:B------:R-:W-:-:S04]  /*0fc0*/  LOP3.LUT R0, R6, 0x80000000, R3, 0x48, !PT ;  /* 0x8000000006007812 */ /* 0x000fc800078e4803 */
[----:B------:R-:W-:Y:S01]  /*0fd0*/  LOP3.LUT R0, R0, 0x7f800000, RZ, 0xfc, !PT ;  /* 0x7f80000000007812 */ /* 0x000fe200078efcff */
[----:B------:R-:W-:Y:S06]  /*0fe0*/  BRA `(.L_x_19) ;  /* 0x0000000000147947 */ /* 0x000fec0003800000 */
.L_x_13:
[----:B------:R-:W-:Y:S01]  /*0ff0*/  LOP3.LUT R0, R6, 0x80000000, R3, 0x48, !PT ;  /* 0x8000000006007812 */ /* 0x000fe200078e4803 */
[----:B------:R-:W-:Y:S06]  /*1000*/  BRA `(.L_x_19) ;  /* 0x00000000000c7947 */ /* 0x000fec0003800000 */
.L_x_12:
[----:B------:R-:W0:Y:S01]  /*1010*/  MUFU.RSQ R0, -QNAN ;  /* 0xffc0000000007908 */ /* 0x000e220000001400 */
[----:B------:R-:W-:Y:S05]  /*1020*/  BRA `(.L_x_19) ;  /* 0x0000000000047947 */ /* 0x000fea0003800000 */
.L_x_11:
[----:B------:R-:W-:-:S07]  /*1030*/  FADD.FTZ R0, R3, R0 ;  /* 0x0000000003007221 */ /* 0x000fce0000010000 */
.L_x_19:
[----:B------:R-:W-:Y:S05]  /*1040*/  BSYNC.RECONVERGENT B1 ;  /* 0x0000000000017941 */ /* 0x000fea0003800200 */
.L_x_9:
[----:B------:R-:W-:-:S04]  /*1050*/  HFMA2 R3, -RZ, RZ, 0, 0 ;  /* 0x00000000ff037431 */ /* 0x000fc800000001ff */
[----:B0-----:R-:W-:Y:S05]  /*1060*/  RET.REL.NODEC R2 `(avgPooling) ;  /* 0xffffffec02e47950 */ /* 0x001fea0003c3ffff */
.L_x_20:
[----:B------:R-:W-:-:S00]  /*1070*/  BRA `(.L_x_20) ;  /* 0xfffffffc00fc7947 */ /* 0x000fc0000383ffff */
[----:B------:R-:W-:-:S00]  /*1080*/  NOP ;  /* 0x0000000000007918 */ /* 0x000fc00000000000 */
[----:B------:R-:W-:-:S00]  /*1090*/  NOP ;  /* 0x0000000000007918 */ /* 0x000fc00000000000 */
[----:B------:R-:W-:-:S00]  /*10a0*/  NOP ;  /* 0x0000000000007918 */ /* 0x000fc00000000000 */
[----:B------:R-:W-:-:S00]  /*10b0*/  NOP ;  /* 0x0000000000007918 */ /* 0x000fc00000000000 */
[----:B------:R-:W-:-:S00]  /*10c0*/  NOP ;  /* 0x0000000000007918 */ /* 0x000fc00000000000 */
[----:B------:R-:W-:-:S00]  /*10d0*/  NOP ;  /* 0x0000000000007918 */ /* 0x000fc00000000000 */
[----:B------:R-:W-:-:S00]  /*10e0*/  NOP ;  /* 0x0000000000007918 */ /* 0x000fc00000000000 */
[----:B------:R-:W-:-:S00]  /*10f0*/  NOP ;  /* 0x0000000000007918 */ /* 0x000fc00000000000 */
.L_x_167:


//--------------------- .text.minPooling          --------------------------
	.section	.text.minPooling,"ax",@progbits
	.align	128
        .global         minPooling
        .type           minPooling,@function
        .size           minPooling,(.L_x_178 - minPooling)
        .other          minPooling,@"STO_CUDA_ENTRY STV_DEFAULT"
minPooling:
.text.minPooling:
        /* <DEDUP_REMOVED lines=13> */
[----:B------:R-:W0:Y:S01]  /*00d0*/  LDC R5, c[0x0][0x388] ;  /* 0x0000e200ff057b82 */ /* 0x000e220000000800 */
[----:B------:R-:W1:Y:S01]  /*00e0*/  LDCU.64 UR8, c[0x0][0x358] ;  /* 0x00006b00ff0877ac */ /* 0x000e620008000a00 */
[----:B------:R-:W-:Y:S01]  /*00f0*/  IMAD.MOV.U32 R9, RZ, RZ, 0x7e967699 ;  /* 0x7e967699ff097424 */ /* 0x000fe200078e00ff */
[----:B0-----:R-:W-:-:S13]  /*0100*/  ISETP.GE.AND P0, PT, R5, 0x1, PT ;  /* 0x000000010500780c */ /* 0x001fda0003f06270 */
[----:B-1----:R-:W-:Y:S05]  /*0110*/  @!P0 BRA `(.L_x_21) ;  /* 0x0000000400a48947 */ /* 0x002fea0003800000 */
[----:B------:R-:W0:Y:S01]  /*0120*/  LDCU.64 UR6, c[0x0][0x390] ;  /* 0x00007200ff0677ac */ /* 0x000e220008000a00 */
[C---:B------:R-:W-:Y:S01]  /*0130*/  LOP3.LUT R26, R5.reuse, 0xf, RZ, 0xc0, !PT ;  /* 0x0000000f051a7812 */ /* 0x040fe200078ec0ff */
[----:B------:R-:W-:Y:S01]  /*0140*/  IMAD.MOV.U32 R9, RZ, RZ, 0x7e967699 ;  /* 0x7e967699ff097424 */ /* 0x000fe200078e00ff */
[C---:B------:R-:W-:Y:S01]  /*0150*/  LOP3.LUT R25, R5.reuse, 0x7, RZ, 0xc0, !PT ;  /* 0x0000000705197812 */ /* 0x040fe200078ec0ff */
[----:B------:R-:W-:Y:S01]  /*0160*/  UMOV UR4, URZ ;  /* 0x000000ff00047c82 */ /* 0x000fe20008000000 */
[C---:B------:R-:W-:Y:S01]  /*0170*/  LOP3.LUT R6, R5.reuse, 0x7ffffff0, RZ, 0xc0, !PT ;  /* 0x7ffffff005067812 */ /* 0x040fe200078ec0ff */
[----:B------:R-:W-:Y:S01]  /*0180*/  VIADD R0, R26, 0xffffffff ;  /* 0xffffffff1a007836 */ /* 0x000fe20000000000 */
[----:B------:R-:W-:Y:S01]  /*0190*/  LOP3.LUT R5, R5, 0x3, RZ, 0xc0, !PT ;  /* 0x0000000305057812 */ /* 0x000fe200078ec0ff */
[----:B------:R-:W-:Y:S02]  /*01a0*/  VIADD R2, R25, 0xffffffff ;  /* 0xffffffff19027836 */ /* 0x000fe40000000000 */
[----:B------:R-:W-:Y:S01]  /*01b0*/  IMAD.MOV R4, RZ, RZ, -R6 ;  /* 0x000000ffff047224 */ /* 0x000fe200078e0a06 */
[----:B------:R-:W-:-:S02]  /*01c0*/  ISETP.GE.U32.AND P0, PT, R0, 0x7, PT ;  /* 0x000000070000780c */ /* 0x000fc40003f06070 */
[----:B------:R-:W-:Y:S01]  /*01d0*/  ISETP.GE.U32.AND P1, PT, R2, 0x3, PT ;  /* 0x000000030200780c */ /* 0x000fe20003f26070 */
[----:B0-----:R-:W-:-:S04]  /*01e0*/  UIADD3 UR5, UP0, UPT, UR6, 0x20, URZ ;  /* 0x0000002006057890 */ /* 0x001fc8000ff1e0ff */
[----:B------:R-:W-:-:S12]  /*01f0*/  UIADD3.X UR6, UPT, UPT, URZ, UR7, URZ, UP0, !UPT ;  /* 0x00000007ff067290 */ /* 0x000fd800087fe4ff */
.L_x_27:
        /* <DEDUP_REMOVED lines=10> */
[----:B------:R-:W-:Y:S02]  /*02a0*/  IMAD.MOV.U32 R10, RZ, RZ, R0 ;  /* 0x000000ffff0a7224 */ /* 0x000fe400078e0000 */
[----:B------:R-:W-:-:S07]  /*02b0*/  IMAD.MOV.U32 R11, RZ, RZ, R4 ;  /* 0x000000ffff0b7224 */ /* 0x000fce00078e0004 */
.L_x_23:
[----:B------:R-:W-:Y:S02]  /*02c0*/  IMAD.U32 R2, RZ, RZ, UR5 ;  /* 0x00000005ff027e24 */ /* 0x000fe4000f8e00ff */
[----:B------:R-:W-:Y:S02]  /*02d0*/  IMAD.U32 R3, RZ, RZ, UR6 ;  /* 0x00000006ff037e24 */ /* 0x000fe4000f8e00ff */
[----:B------:R-:W-:-:S05]  /*02e0*/  IMAD.WIDE R2, R10, 0x4, R2 ;  /* 0x000000040a027825 */ /* 0x000fca00078e0202 */
[----:B------:R-:W2:Y:S04]  /*02f0*/  LDG.E R22, desc[UR8][R2.64+-0x20] ;  /* 0xffffe00802167981 */ /* 0x000ea8000c1e1900 */
[----:B------:R-:W2:Y:S04]  /*0300*/  LDG.E R23, desc[UR8][R2.64+-0x1c] ;  /* 0xffffe40802177981 */ /* 0x000ea8000c1e1900 */
[----:B------:R-:W3:Y:S04]  /*0310*/  LDG.E R14, desc[UR8][R2.64+-0x18] ;  /* 0xffffe808020e7981 */ /* 0x000ee8000c1e1900 */
[----:B------:R-:W3:Y:S04]  /*0320*/  LDG.E R13, desc[UR8][R2.64+-0x14] ;  /* 0xffffec08020d7981 */ /* 0x000ee8000c1e1900 */
[----:B------:R-:W4:Y:S04]  /*0330*/  LDG.E R21, desc[UR8][R2.64+-0x10] ;  /* 0xfffff00802157981 */ /* 0x000f28000c1e1900 */
[----:B------:R-:W4:Y:S04]  /*0340*/  LDG.E R20, desc[UR8][R2.64+-0xc] ;  /* 0xfffff40802147981 */ /* 0x000f28000c1e1900 */
[----:B------:R-:W5:Y:S04]  /*0350*/  LDG.E R19, desc[UR8][R2.64+-0x8] ;  /* 0xfffff80802137981 */ /* 0x000f68000c1e1900 */
[----:B------:R-:W5:Y:S04]  /*0360*/  LDG.E R18, desc[UR8][R2.64+-0x4] ;  /* 0xfffffc0802127981 */ /* 0x000f68000c1e1900 */
[----:B------:R-:W5:Y:S04]  /*0370*/  LDG.E R17, desc[UR8][R2.64] ;  /* 0x0000000802117981 */ /* 0x000f68000c1e1900 */
[----:B------:R-:W5:Y:S04]  /*0380*/  LDG.E R16, desc[UR8][R2.64+0x4] ;  /* 0x0000040802107981 */ /* 0x000f68000c1e1900 */
[----:B------:R-:W5:Y:S04]  /*0390*/  LDG.E R15, desc[UR8][R2.64+0x8] ;  /* 0x00000808020f7981 */ /* 0x000f68000c1e1900 */
[----:B------:R-:W5:Y:S04]  /*03a0*/  LDG.E R12, desc[UR8][R2.64+0xc] ;  /* 0x00000c08020c7981 */ /* 0x000f68000c1e1900 */
[----:B------:R-:W5:Y:S01]  /*03b0*/  LDG.E R24, desc[UR8][R2.64+0x1c] ;  /* 0x00001c0802187981 */ /* 0x000f62000c1e1900 */
[----:B--2---:R-:W-:-:S03]  /*03c0*/  FMNMX3 R27, R9, R22, R23, PT ;  /* 0x00000016091b7276 */ /* 0x004fc60003800017 */
[----:B------:R-:W2:Y:S04]  /*03d0*/  LDG.E R23, desc[UR8][R2.64+0x10] ;  /* 0x0000100802177981 */ /* 0x000ea8000c1e1900 */
[----:B------:R-:W2:Y:S04]  /*03e0*/  LDG.E R22, desc[UR8][R2.64+0x14] ;  /* 0x0000140802167981 */ /* 0x000ea8000c1e1900 */
[----:B------:R-:W2:Y:S01]  /*03f0*/  LDG.E R9, desc[UR8][R2.64+0x18] ;  /* 0x0000180802097981 */ /* 0x000ea2000c1e1900 */
[----:B---3--:R-:W-:Y:S01]  /*0400*/  FMNMX3 R13, R27, R14, R13, PT ;  /* 0x0000000e1b0d7276 */ /* 0x008fe2000380000d */
[----:B------:R-:W-:-:S03]  /*0410*/  VIADD R11, R11, 0x10 ;  /* 0x000000100b0b7836 */ /* 0x000fc60000000000 */
[----:B----4-:R-:W-:Y:S02]  /*0420*/  FMNMX3 R13, R13, R21, R20, PT ;  /* 0x000000150d0d7276 */ /* 0x010fe40003800014 */
[----:B------:R-:W-:Y:S02]  /*0430*/  ISETP.NE.AND P3, PT, R11, RZ, PT ;  /* 0x000000ff0b00720c */ /* 0x000fe40003f65270 */
[----:B-----5:R-:W-:-:S04]  /*0440*/  FMNMX3 R13, R13, R19, R18, PT ;  /* 0x000000130d0d7276 */ /* 0x020fc80003800012 */
[----:B------:R-:W-:-:S04]  /*0450*/  FMNMX3 R13, R13, R17, R16, PT ;  /* 0x000000110d0d7276 */ /* 0x000fc80003800010 */
[----:B------:R-:W-:Y:S01]  /*0460*/  FMNMX3 R12, R13, R15, R12, PT ;  /* 0x0000000f0d0c7276 */ /* 0x000fe2000380000c */
[----:B------:R-:W-:-:S03]  /*0470*/  VIADD R10, R10, 0x10 ;  /* 0x000000100a0a7836 */ /* 0x000fc60000000000 */
[----:B--2---:R-:W-:-:S04]  /*0480*/  FMNMX3 R12, R12, R23, R22, PT ;  /* 0x000000170c0c7276 */ /* 0x004fc80003800016 */
[----:B------:R-:W-:Y:S01]  /*0490*/  FMNMX3 R9, R12, R9, R24, PT ;  /* 0x000000090c097276 */ /* 0x000fe20003800018 */
[----:B------:R-:W-:Y:S06]  /*04a0*/  @P3 BRA `(.L_x_23) ;  /* 0xfffffffc00843947 */ /* 0x000fec000383ffff */
[----:B------:R-:W-:-:S07]  /*04b0*/  IMAD.MOV.U32 R11, RZ, RZ, R6 ;  /* 0x000000ffff0b7224 */ /* 0x000fce00078e0006 */
.L_x_22:
        /* <DEDUP_REMOVED lines=8> */
[----:B------:R-:W2:Y:S04]  /*0540*/  LDG.E R12, desc[UR8][R2.64+0x4] ;  /* 0x00000408020c7981 */ /* 0x000ea8000c1e1900 */
[----:B------:R-:W3:Y:S04]  /*0550*/  LDG.E R13, desc[UR8][R2.64+0x8] ;  /* 0x00000808020d7981 */ /* 0x000ee8000c1e1900 */
[----:B------:R-:W3:Y:S04]  /*0560*/  LDG.E R14, desc[UR8][R2.64+0xc] ;  /* 0x00000c08020e7981 */ /* 0x000ee8000c1e1900 */
[----:B------:R-:W4:Y:S04]  /*0570*/  LDG.E R15, desc[UR8][R2.64+0x10] ;  /* 0x00001008020f7981 */ /* 0x000f28000c1e1900 */
[----:B------:R-:W4:Y:S04]  /*0580*/  LDG.E R16, desc[UR8][R2.64+0x14] ;  /* 0x0000140802107981 */ /* 0x000f28000c1e1900 */
[----:B------:R-:W5:Y:S04]  /*0590*/  LDG.E R17, desc[UR8][R2.64+0x18] ;  /* 0x0000180802117981 */ /* 0x000f68000c1e1900 */
[----:B------:R-:W5:Y:S01]  /*05a0*/  LDG.E R18, desc[UR8][R2.64+0x1c] ;  /* 0x00001c0802127981 */ /* 0x000f62000c1e1900 */
[----:B------:R-:W-:Y:S01]  /*05b0*/  VIADD R11, R11, 0x8 ;  /* 0x000000080b0b7836 */ /* 0x000fe20000000000 */
[----:B--2---:R-:W-:-:S04]  /*05c0*/  FMNMX3 R10, R9, R10, R12, PT ;  /* 0x0000000a090a7276 */ /* 0x004fc8000380000c */
[----:B---3--:R-:W-:-:S04]  /*05d0*/  FMNMX3 R10, R10, R13, R14, PT ;  /* 0x0000000d0a0a7276 */ /* 0x008fc8000380000e */
[----:B----4-:R-:W-:-:S04]  /*05e0*/  FMNMX3 R10, R10, R15, R16, PT ;  /* 0x0000000f0a0a7276 */ /* 0x010fc80003800010 */
[----:B-----5:R-:W-:-:S07]  /*05f0*/  FMNMX3 R9, R10, R17, R18, PT ;  /* 0x000000110a097276 */ /* 0x020fce0003800012 */
.L_x_25:
        /* <DEDUP_REMOVED lines=9> */
[----:B------:R-:W3:Y:S01]  /*0690*/  LDG.E R13, desc[UR8][R2.64+0xc] ;  /* 0x00000c08020d7981 */ /* 0x000ee2000c1e1900 */
[----:B------:R-:W-:Y:S01]  /*06a0*/  VIADD R11, R11, 0x4 ;  /* 0x000000040b0b7836 */ /* 0x000fe20000000000 */
[----:B--2---:R-:W-:-:S04]  /*06b0*/  FMNMX3 R9, R9, R10, R12, PT ;  /* 0x0000000a09097276 */ /* 0x004fc8000380000c */
[----:B---3--:R-:W-:-:S07]  /*06c0*/  FMNMX3 R9, R9, R14, R13, PT ;  /* 0x0000000e09097276 */ /* 0x008fce000380000d */
.L_x_26:
[----:B------:R-:W-:Y:S05]  /*06d0*/  @!P3 BRA `(.L_x_24) ;  /* 0x000000000030b947 */ /* 0x000fea0003800000 */
[----:B------:R-:W0:Y:S01]  /*06e0*/  LDC.64 R2, c[0x0][0x390] ;  /* 0x0000e400ff027b82 */ /* 0x000e220000000a00 */
[----:B------:R-:W-:-:S04]  /*06f0*/  IMAD.IADD R11, R0, 0x1, R11 ;  /* 0x00000001000b7824 */ /* 0x000fc800078e020b */
[----:B0-----:R-:W-:-:S05]  /*0700*/  IMAD.WIDE R2, R11, 0x4, R2 ;  /* 0x000000040b027825 */ /* 0x001fca00078e0202 */
[----:B------:R-:W2:Y:S01]  /*0710*/  LDG.E R0, desc[UR8][R2.64] ;  /* 0x0000000802007981 */ /* 0x000ea2000c1e1900 */
[----:B------:R-:W-:Y:S02]  /*0720*/  ISETP.NE.AND P3, PT, R5, 0x1, PT ;  /* 0x000000010500780c */ /* 0x000fe40003f65270 */
[----:B--2---:R-:W-:-:S11]  /*0730*/  FMNMX R9, R9, R0, PT ;  /* 0x0000000009097209 */ /* 0x004fd60003800000 */
[----:B------:R-:W-:Y:S05]  /*0740*/  @!P3 BRA `(.L_x_24) ;  /* 0x000000000014b947 */ /* 0x000fea0003800000 */
[----:B------:R-:W-:Y:S01]  /*0750*/  ISETP.NE.AND P3, PT, R5, 0x2, PT ;  /* 0x000000020500780c */ /* 0x000fe20003f65270 */
[----:B------:R-:W2:-:S12]  /*0760*/  LDG.E R0, desc[UR8][R2.64+0x4] ;  /* 0x0000040802007981 */ /* 0x000e98000c1e1900 */
[----:B------:R-:W3:Y:S01]  /*0770*/  @P3 LDG.E R10, desc[UR8][R2.64+0x8] ;  /* 0x00000808020a3981 */ /* 0x000ee2000c1e1900 */
[----:B--2---:R-:W-:-:S04]  /*0780*/  FMNMX R9, R9, R0, PT ;  /* 0x0000000009097209 */ /* 0x004fc80003800000 */
[----:B---3--:R-:W-:-:S07]  /*0790*/  @P3 FMNMX R9, R9, R10, PT ;  /* 0x0000000a09093209 */ /* 0x008fce0003800000 */
.L_x_24:
[----:B------:R-:W-:Y:S05]  /*07a0*/  @P2 BRA `(.L_x_27) ;  /* 0xfffffff800942947 */ /* 0x000fea000383ffff */
.L_x_21:
[----:B------:R-:W0:Y:S01]  /*07b0*/  LDC.64 R2, c[0x0][0x398] ;  /* 0x0000e600ff027b82 */ /* 0x000e220000000a00 */
[----:B------:R-:W-:-:S04]  /*07c0*/  IMAD R7, R8, UR10, R7 ;  /* 0x0000000a08077c24 */ /* 0x000fc8000f8e0207 */
[----:B0-----:R-:W-:-:S05]  /*07d0*/  IMAD.WIDE R2, R7, 0x4, R2 ;  /* 0x0000000407027825 */ /* 0x001fca00078e0202 */
[----:B------:R-:W-:Y:S01]  /*07e0*/  STG.E desc[UR8][R2.64], R9 ;  /* 0x0000000902007986 */ /* 0x000fe2000c101908 */
[----:B------:R-:W-:Y:S05]  /*07f0*/  EXIT ;  /* 0x000000000000794d */ /* 0x000fea0003800000 */
.L_x_28:
        /* <DEDUP_REMOVED lines=16> */
.L_x_178:


//--------------------- .text.maxPooling          --------------------------
	.section	.text.maxPooling,"ax",@progbits
	.align	128
        .global         maxPooling
        .type           maxPooling,@function
        .size           maxPooling,(.L_x_179 - maxPooling)
        .other          maxPooling,@"STO_CUDA_ENTRY STV_DEFAULT"
maxPooling:
.text.maxPooling:
        /* <DEDUP_REMOVED lines=15> */
[----:B------:R-:W-:Y:S01]  /*00f0*/  IMAD.MOV.U32 R9, RZ, RZ, -0x1698967 ;  /* 0xfe967699ff097424 */ /* 0x000fe200078e00ff */
[----:B0-----:R-:W-:-:S13]  /*0100*/  ISETP.GE.AND P0, PT, R5, 0x1, PT ;  /* 0x000000010500780c */ /* 0x001fda0003f06270 */
[----:B-1----:R-:W-:Y:S05]  /*0110*/  @!P0 BRA `(.L_x_29) ;  /* 0x0000000400a48947 */ /* 0x002fea0003800000 */
[----:B------:R-:W0:Y:S01]  /*0120*/  LDCU.64 UR6, c[0x0][0x390] ;  /* 0x00007200ff0677ac */ /* 0x000e220008000a00 */
[C---:B------:R-:W-:Y:S01]  /*0130*/  LOP3.LUT R26, R5.reuse, 0xf, RZ, 0xc0, !PT ;  /* 0x0000000f051a7812 */ /* 0x040fe200078ec0ff */
[----:B------:R-:W-:Y:S01]  /*0140*/  IMAD.MOV.U32 R9, RZ, RZ, -0x1698967 ;  /* 0xfe967699ff097424 */ /* 0x000fe200078e00ff */
        /* <DEDUP_REMOVED lines=11> */
.L_x_35:
        /* <DEDUP_REMOVED lines=12> */
.L_x_31:
        /* <DEDUP_REMOVED lines=16> */
[----:B--2---:R-:W-:-:S03]  /*03c0*/  FMNMX3 R27, R9, R22, R23, !PT ;  /* 0x00000016091b7276 */ /* 0x004fc60007800017 */
[----:B------:R-:W2:Y:S04]  /*03d0*/  LDG.E R23, desc[UR8][R2.64+0x10] ;  /* 0x0000100802177981 */ /* 0x000ea8000c1e1900 */
[----:B------:R-:W2:Y:S04]  /*03e0*/  LDG.E R22, desc[UR8][R2.64+0x14] ;  /* 0x0000140802167981 */ /* 0x000ea8000c1e1900 */
[----:B------:R-:W2:Y:S01]  /*03f0*/  LDG.E R9, desc[UR8][R2.64+0x18] ;  /* 0x0000180802097981 */ /* 0x000ea2000c1e1900 */
[----:B---3--:R-:W-:Y:S01]  /*0400*/  FMNMX3 R13, R27, R14, R13, !PT ;  /* 0x0000000e1b0d7276 */ /* 0x008fe2000780000d */
[----:B------:R-:W-:-:S03]  /*0410*/  VIADD R11, R11, 0x10 ;  /* 0x000000100b0b7836 */ /* 0x000fc60000000000 */
[----:B----4-:R-:W-:Y:S02]  /*0420*/  FMNMX3 R13, R13, R21, R20, !PT ;  /* 0x000000150d0d7276 */ /* 0x010fe40007800014 */
[----:B------:R-:W-:Y:S02]  /*0430*/  ISETP.NE.AND P3, PT, R11, RZ, PT ;  /* 0x000000ff0b00720c */ /* 0x000fe40003f65270 */
[----:B-----5:R-:W-:-:S04]  /*0440*/  FMNMX3 R13, R13, R19, R18, !PT ;  /* 0x000000130d0d7276 */ /* 0x020fc80007800012 */
[----:B------:R-:W-:-:S04]  /*0450*/  FMNMX3 R13, R13, R17, R16, !PT ;  /* 0x000000110d0d7276 */ /* 0x000fc80007800010 */
[----:B------:R-:W-:Y:S01]  /*0460*/  FMNMX3 R12, R13, R15, R12, !PT ;  /* 0x0000000f0d0c7276 */ /* 0x000fe2000780000c */
[----:B------:R-:W-:-:S03]  /*0470*/  VIADD R10, R10, 0x10 ;  /* 0x000000100a0a7836 */ /* 0x000fc60000000000 */
[----:B--2---:R-:W-:-:S04]  /*0480*/  FMNMX3 R12, R12, R23, R22, !PT ;  /* 0x000000170c0c7276 */ /* 0x004fc80007800016 */
[----:B------:R-:W-:Y:S01]  /*0490*/  FMNMX3 R9, R12, R9, R24, !PT ;  /* 0x000000090c097276 */ /* 0x000fe20007800018 */
[----:B------:R-:W-:Y:S06]  /*04a0*/  @P3 BRA `(.L_x_31) ;  /* 0xfffffffc00843947 */ /* 0x000fec000383ffff */
[----:B------:R-:W-:-:S07]  /*04b0*/  IMAD.MOV.U32 R11, RZ, RZ, R6 ;  /* 0x000000ffff0b7224 */ /* 0x000fce00078e0006 */
.L_x_30:
        /* <DEDUP_REMOVED lines=16> */
[----:B--2---:R-:W-:-:S04]  /*05c0*/  FMNMX3 R10, R9, R10, R12, !PT ;  /* 0x0000000a090a7276 */ /* 0x004fc8000780000c */
[----:B---3--:R-:W-:-:S04]  /*05d0*/  FMNMX3 R10, R10, R13, R14, !PT ;  /* 0x0000000d0a0a7276 */ /* 0x008fc8000780000e */
[----:B----4-:R-:W-:-:S04]  /*05e0*/  FMNMX3 R10, R10, R15, R16, !PT ;  /* 0x0000000f0a0a7276 */ /* 0x010fc80007800010 */
[----:B-----5:R-:W-:-:S07]  /*05f0*/  FMNMX3 R9, R10, R17, R18, !PT ;  /* 0x000000110a097276 */ /* 0x020fce0007800012 */
.L_x_33:
        /* <DEDUP_REMOVED lines=11> */
[----:B--2---:R-:W-:-:S04]  /*06b0*/  FMNMX3 R9, R9, R10, R12, !PT ;  /* 0x0000000a09097276 */ /* 0x004fc8000780000c */
[----:B---3--:R-:W-:-:S07]  /*06c0*/  FMNMX3 R9, R9, R14, R13, !PT ;  /* 0x0000000e09097276 */ /* 0x008fce000780000d */
.L_x_34:
[----:B------:R-:W-:Y:S05]  /*06d0*/  @!P3 BRA `(.L_x_32) ;  /* 0x000000000030b947 */ /* 0x000fea0003800000 */
[----:B------:R-:W0:Y:S01]  /*06e0*/  LDC.64 R2, c[0x0][0x390] ;  /* 0x0000e400ff027b82 */ /* 0x000e220000000a00 */
[----:B------:R-:W-:-:S04]  /*06f0*/  IMAD.IADD R11, R0, 0x1, R11 ;  /* 0x00000001000b7824 */ /* 0x000fc800078e020b */
[----:B0-----:R-:W-:-:S05]  /*0700*/  IMAD.WIDE R2, R11, 0x4, R2 ;  /* 0x000000040b027825 */ /* 0x001fca00078e0202 */
[----:B------:R-:W2:Y:S01]  /*0710*/  LDG.E R0, desc[UR8][R2.64] ;  /* 0x0000000802007981 */ /* 0x000ea2000c1e1900 */
[----:B------:R-:W-:Y:S02]  /*0720*/  ISETP.NE.AND P3, PT, R5, 0x1, PT ;  /* 0x000000010500780c */ /* 0x000fe40003f65270 */
[----:B--2---:R-:W-:-:S11]  /*0730*/  FMNMX R9, R9, R0, !PT ;  /* 0x0000000009097209 */ /* 0x004fd60007800000 */
[----:B------:R-:W-:Y:S05]  /*0740*/  @!P3 BRA `(.L_x_32) ;  /* 0x000000000014b947 */ /* 0x000fea0003800000 */
[----:B------:R-:W-:Y:S01]  /*0750*/  ISETP.NE.AND P3, PT, R5, 0x2, PT ;  /* 0x000000020500780c */ /* 0x000fe20003f65270 */
[----:B------:R-:W2:-:S12]  /*0760*/  LDG.E R0, desc[UR8][R2.64+0x4] ;  /* 0x0000040802007981 */ /* 0x000e98000c1e1900 */
[----:B------:R-:W3:Y:S01]  /*0770*/  @P3 LDG.E R10, desc[UR8][R2.64+0x8] ;  /* 0x00000808020a3981 */ /* 0x000ee2000c1e1900 */
[----:B--2---:R-:W-:-:S04]  /*0780*/  FMNMX R9, R9, R0, !PT ;  /* 0x0000000009097209 */ /* 0x004fc80007800000 */
[----:B---3--:R-:W-:-:S07]  /*0790*/  @P3 FMNMX R9, R9, R10, !PT ;  /* 0x0000000a09093209 */ /* 0x008fce0007800000 */
.L_x_32:
[----:B------:R-:W-:Y:S05]  /*07a0*/  @P2 BRA `(.L_x_35) ;  /* 0xfffffff800942947 */ /* 0x000fea000383ffff */
.L_x_29:
[----:B------:R-:W0:Y:S01]  /*07b0*/  LDC.64 R2, c[0x0][0x398] ;  /* 0x0000e600ff027b82 */ /* 0x000e220000000a00 */
[----:B------:R-:W-:-:S04]  /*07c0*/  IMAD R7, R8, UR10, R7 ;  /* 0x0000000a08077c24 */ /* 0x000fc8000f8e0207 */
[----:B0-----:R-:W-:-:S05]  /*07d0*/  IMAD.WIDE R2, R7, 0x4, R2 ;  /* 0x0000000407027825 */ /* 0x001fca00078e0202 */
[----:B------:R-:W-:Y:S01]  /*07e0*/  STG.E desc[UR8][R2.64], R9 ;  /* 0x0000000902007986 */ /* 0x000fe2000c101908 */
[----:B------:R-:W-:Y:S05]  /*07f0*/  EXIT ;  /* 0x000000000000794d */ /* 0x000fea0003800000 */
.L_x_36:
        /* <DEDUP_REMOVED lines=16> */
.L_x_179:


//--------------------- .text.matrixConvRepeatBorder --------------------------
	.section	.text.matrixConvRepeatBorder,"ax",@progbits
	.align	128
        .global         matrixConvRepeatBorder
        .type           matrixConvRepeatBorder,@function
        .size           matrixConvRepeatBorder,(.L_x_180 - matrixConvRepeatBorder)
        .other          matrixConvRepeatBorder,@"STO_CUDA_ENTRY STV_DEFAULT"
matrixConvRepeatBorder:
.text.matrixConvRepeatBorder:
        /* <DEDUP_REMOVED lines=16> */
[----:B0-----:R-:W-:-:S09]  /*0100*/  UISETP.GE.AND UP0, UPT, UR5, 0x1, UPT ;  /* 0x000000010500788c */ /* 0x001fd2000bf06270 */
[----:B-1----:R-:W-:Y:S05]  /*0110*/  BRA.U !UP0, `(.L_x_37) ;  /* 0x0000000d08f87547 */ /* 0x002fea000b800000 */
[----:B------:R-:W0:Y:S01]  /*0120*/  LDCU UR4, c[0x0][0x38c] ;  /* 0x00007180ff0477ac */ /* 0x000e220008000800 */
[----:B------:R-:W-:Y:S01]  /*0130*/  IMAD.MOV.U32 R10, RZ, RZ, RZ ;  /* 0x000000ffff0a7224 */ /* 0x000fe200078e00ff */
[----:B------:R-:W-:Y:S02]  /*0140*/  USHF.R.U32.HI UR6, URZ, 0x1, UR5 ;  /* 0x00000001ff067899 */ /* 0x000fe40008011605 */
[----:B------:R-:W-:Y:S02]  /*0150*/  ULOP3.LUT UR7, UR5, 0x7, URZ, 0xc0, !UPT ;  /* 0x0000000705077892 */ /* 0x000fe4000f8ec0ff */
[----:B------:R-:W-:Y:S02]  /*0160*/  ULOP3.LUT UR9, UR5, 0x3, URZ, 0xc0, !UPT ;  /* 0x0000000305097892 */ /* 0x000fe4000f8ec0ff */
[----:B------:R-:W-:Y:S01]  /*0170*/  UIADD3 UR8, UPT, UPT, UR7, -0x1, URZ ;  /* 0xffffffff07087890 */ /* 0x000fe2000fffe0ff */
[----:B------:R-:W-:Y:S01]  /*0180*/  IADD3 R19, PT, PT, R17, -UR6, RZ ;  /* 0x8000000611137c10 */ /* 0x000fe2000fffe0ff */
[----:B------:R-:W-:-:S02]  /*0190*/  ULOP3.LUT UR5, UR5, 0x7ffffff8, URZ, 0xc0, !UPT ;  /* 0x7ffffff805057892 */ /* 0x000fc4000f8ec0ff */
[----:B------:R-:W-:Y:S02]  /*01a0*/  UISETP.GE.U32.AND UP1, UPT, UR8, 0x3, UPT ;  /* 0x000000030800788c */ /* 0x000fe4000bf26070 */
[----:B0-----:R-:W-:-:S06]  /*01b0*/  USHF.R.S32.HI UR4, URZ, 0x1, UR4 ;  /* 0x00000001ff047899 */ /* 0x001fcc0008011404 */
[----:B------:R-:W-:Y:S01]  /*01c0*/  VIADD R26, R0, -UR4 ;  /* 0x80000004001a7c36 */ /* 0x000fe20008000000 */
[----:B------:R-:W-:-:S06]  /*01d0*/  UMOV UR4, URZ ;  /* 0x000000ff00047c82 */ /* 0x000fcc0008000000 */
.L_x_43:
[----:B------:R-:W0:Y:S01]  /*01e0*/  LDC R18, c[0x0][0x384] ;  /* 0x0000e100ff127b82 */ /* 0x000e220000000800 */
[----:B------:R-:W1:Y:S01]  /*01f0*/  LDCU UR8, c[0x0][0x388] ;  /* 0x00007100ff0877ac */ /* 0x000e620008000800 */
[----:B------:R-:W-:Y:S02]  /*0200*/  VIADD R2, R26, UR4 ;  /* 0x000000041a027c36 */ /* 0x000fe40008000000 */
[----:B------:R-:W-:-:S03]  /*0210*/  IMAD.MOV.U32 R12, RZ, RZ, RZ ;  /* 0x000000ffff0c7224 */ /* 0x000fc600078e00ff */
[----:B------:R-:W-:Y:S01]  /*0220*/  SHF.R.S32.HI R3, RZ, 0x1f, R2 ;  /* 0x0000001fff037819 */ /* 0x000fe20000011402 */
[----:B-1----:R-:W-:Y:S02]  /*0230*/  UISETP.GE.U32.AND UP2, UPT, UR8, 0x8, UPT ;  /* 0x000000080800788c */ /* 0x002fe4000bf46070 */
[----:B------:R-:W-:Y:S02]  /*0240*/  UIMAD UR6, UR4, UR8, URZ ;  /* 0x00000008040672a4 */ /* 0x000fe4000f8e02ff */
[----:B------:R-:W-:Y:S01]  /*0250*/  UIADD3 UR4, UPT, UPT, UR4, 0x1, URZ ;  /* 0x0000000104047890 */ /* 0x000fe2000fffe0ff */
[----:B0-----:R-:W-:-:S03]  /*0260*/  LOP3.LUT R3, R3, R18, RZ, 0xc0, !PT ;  /* 0x0000001203037212 */ /* 0x001fc600078ec0ff */
[----:B------:R-:W-:Y:S01]  /*0270*/  UISETP.NE.AND UP0, UPT, UR4, UR8, UPT ;  /* 0x000000080400728c */ /* 0x000fe2000bf05270 */
[----:B------:R-:W-:-:S04]  /*0280*/  IADD3 R3, PT, PT, R2, R3, RZ ;  /* 0x0000000302037210 */ /* 0x000fc80007ffe0ff */
[----:B------:R-:W-:-:S04]  /*0290*/  ISETP.GE.AND P0, PT, R3, R18, PT ;  /* 0x000000120300720c */ /* 0x000fc80003f06270 */
[----:B------:R-:W-:-:S05]  /*02a0*/  SEL R18, R18, RZ, P0 ;  /* 0x000000ff12127207 */ /* 0x000fca0000000000 */
[----:B------:R-:W-:Y:S01]  /*02b0*/  IMAD.IADD R18, R3, 0x1, -R18 ;  /* 0x0000000103127824 */ /* 0x000fe200078e0a12 */
[----:B------:R-:W-:Y:S06]  /*02c0*/  BRA.U !UP2, `(.L_x_38) ;  /* 0x000000050aa87547 */ /* 0x000fec000b800000 */
[----:B------:R-:W0:Y:S01]  /*02d0*/  LDC R21, c[0x0][0x380] ;  /* 0x0000e000ff157b82 */ /* 0x000e220000000800 */
[----:B------:R-:W-:-:S07]  /*02e0*/  HFMA2 R16, -RZ, RZ, 0, 0 ;  /* 0x00000000ff107431 */ /* 0x000fce00000001ff */
[----:B------:R-:W1:Y:S08]  /*02f0*/  LDC.64 R2, c[0x0][0x390] ;  /* 0x0000e400ff027b82 */ /* 0x000e700000000a00 */
[----:B------:R-:W2:Y:S02]  /*0300*/  LDC.64 R4, c[0x0][0x398] ;  /* 0x0000e600ff047b82 */ /* 0x000ea40000000a00 */
.L_x_39:
[----:B------:R-:W-:-:S04]  /*0310*/  IMAD.IADD R13, R19, 0x1, R16 ;  /* 0x00000001130d7824 */ /* 0x000fc800078e0210 */
[----:B------:R-:W-:Y:S01]  /*0320*/  VIADD R8, R13, 0x1 ;  /* 0x000000010d087836 */ /* 0x000fe20000000000 */
[----:B------:R-:W-:-:S04]  /*0330*/  SHF.R.S32.HI R6, RZ, 0x1f, R13 ;  /* 0x0000001fff067819 */ /* 0x000fc8000001140d */
[-C--:B0-----:R-:W-:Y:S02]  /*0340*/  LOP3.LUT R6, R6, R21.reuse, RZ, 0xc0, !PT ;  /* 0x0000001506067212 */ /* 0x081fe400078ec0ff */
[----:B------:R-:W-:Y:S02]  /*0350*/  SHF.R.S32.HI R12, RZ, 0x1f, R8 ;  /* 0x0000001fff0c7819 */ /* 0x000fe40000011408 */
[----:B------:R-:W-:Y:S02]  /*0360*/  IADD3 R6, PT, PT, R13, R6, RZ ;  /* 0x000000060d067210 */ /* 0x000fe40007ffe0ff */
[-C--:B------:R-:W-:Y:S02]  /*0370*/  LOP3.LUT R9, R12, R21.reuse, RZ, 0xc0, !PT ;  /* 0x000000150c097212 */ /* 0x080fe400078ec0ff */
[-C--:B------:R-:W-:Y:S01]  /*0380*/  ISETP.GE.AND P0, PT, R6, R21.reuse, PT ;  /* 0x000000150600720c */ /* 0x080fe20003f06270 */
[----:B------:R-:W-:Y:S02]  /*0390*/  IMAD R7, R18, R21, R6 ;  /* 0x0000001512077224 */ /* 0x000fe400078e0206 */
[----:B------:R-:W-:Y:S01]  /*03a0*/  IMAD.IADD R8, R8, 0x1, R9 ;  /* 0x0000000108087824 */ /* 0x000fe200078e0209 */
[----:B------:R-:W-:-:S02]  /*03b0*/  SEL R6, R21, RZ, P0 ;  /* 0x000000ff15067207 */ /* 0x000fc40000000000 */
[----:B------:R-:W-:Y:S02]  /*03c0*/  IADD3 R9, PT, PT, R16, UR6, RZ ;  /* 0x0000000610097c10 */ /* 0x000fe4000fffe0ff */
[----:B------:R-:W-:Y:S01]  /*03d0*/  ISETP.GE.AND P0, PT, R8, R21, PT ;  /* 0x000000150800720c */ /* 0x000fe20003f06270 */
[----:B------:R-:W-:-:S04]  /*03e0*/  IMAD.IADD R7, R7, 0x1, -R6 ;  /* 0x0000000107077824 */ /* 0x000fc800078e0a06 */
[----:B-1----:R-:W-:-:S04]  /*03f0*/  IMAD.WIDE R14, R7, 0x4, R2 ;  /* 0x00000004070e7825 */ /* 0x002fc800078e0202 */
[----:B--2---:R-:W-:Y:S02]  /*0400*/  IMAD.WIDE.U32 R6, R9, 0x4, R4 ;  /* 0x0000000409067825 */ /* 0x004fe400078e0004 */
[----:B------:R0:W2:Y:S02]  /*0410*/  LDG.E R15, desc[UR10][R14.64] ;  /* 0x0000000a0e0f7981 */ /* 0x0000a4000c1e1900 */
[----:B------:R-:W-:Y:S01]  /*0420*/  IMAD R9, R18, R21, R8 ;  /* 0x0000001512097224 */ /* 0x000fe200078e0208 */
[----:B------:R-:W-:Y:S01]  /*0430*/  SEL R8, R21, RZ, P0 ;  /* 0x000000ff15087207 */ /* 0x000fe20000000000 */
[----:B------:R-:W2:Y:S04]  /*0440*/  LDG.E R11, desc[UR10][R6.64] ;  /* 0x0000000a060b7981 */ /* 0x000ea8000c1e1900 */
[----:B------:R-:W-:Y:S01]  /*0450*/  IMAD.IADD R9, R9, 0x1, -R8 ;  /* 0x0000000109097824 */ /* 0x000fe200078e0a08 */
[----:B------:R-:W3:Y:S03]  /*0460*/  LDG.E R12, desc[UR10][R6.64+0x4] ;  /* 0x0000040a060c7981 */ /* 0x000ee6000c1e1900 */
[----:B------:R-:W-:-:S05]  /*0470*/  IMAD.WIDE R8, R9, 0x4, R2 ;  /* 0x0000000409087825 */ /* 0x000fca00078e0202 */
[----:B------:R1:W3:Y:S01]  /*0480*/  LDG.E R25, desc[UR10][R8.64] ;  /* 0x0000000a08197981 */ /* 0x0002e2000c1e1900 */
[C---:B------:R-:W-:Y:S01]  /*0490*/  VIADD R28, R13.reuse, 0x2 ;  /* 0x000000020d1c7836 */ /* 0x040fe20000000000 */
[----:B------:R-:W-:-:S04]  /*04a0*/  IADD3 R22, PT, PT, R13, 0x3, RZ ;  /* 0x000000030d167810 */ /* 0x000fc80007ffe0ff */
[----:B------:R-:W-:Y:S02]  /*04b0*/  SHF.R.S32.HI R20, RZ, 0x1f, R28 ;  /* 0x0000001fff147819 */ /* 0x000fe4000001141c */
[----:B------:R-:W-:Y:S02]  /*04c0*/  SHF.R.S32.HI R24, RZ, 0x1f, R22 ;  /* 0x0000001fff187819 */ /* 0x000fe40000011416 */
[----:B------:R-:W-:Y:S01]  /*04d0*/  LOP3.LUT R23, R20, R21, RZ, 0xc0, !PT ;  /* 0x0000001514177212 */ /* 0x000fe200078ec0ff */
[----:B------:R-:W-:-:S04]  /*04e0*/  VIADD R20, R13, 0x4 ;  /* 0x000000040d147836 */ /* 0x000fc80000000000 */
[----:B------:R-:W-:Y:S01]  /*04f0*/  IMAD.IADD R28, R28, 0x1, R23 ;  /* 0x000000011c1c7824 */ /* 0x000fe200078e0217 */
[-C--:B------:R-:W-:Y:S02]  /*0500*/  LOP3.LUT R23, R24, R21.reuse, RZ, 0xc0, !PT ;  /* 0x0000001518177212 */ /* 0x080fe400078ec0ff */
[----:B------:R-:W-:Y:S02]  /*0510*/  SHF.R.S32.HI R24, RZ, 0x1f, R20 ;  /* 0x0000001fff187819 */ /* 0x000fe40000011414 */
[C---:B0-----:R-:W-:Y:S02]  /*0520*/  IADD3 R14, PT, PT, R13.reuse, 0x5, RZ ;  /* 0x000000050d0e7810 */ /* 0x041fe40007ffe0ff */
[-C--:B-1----:R-:W-:Y:S02]  /*0530*/  LOP3.LUT R9, R24, R21.reuse, RZ, 0xc0, !PT ;  /* 0x0000001518097212 */ /* 0x082fe400078ec0ff */
[----:B------:R-:W-:Y:S02]  /*0540*/  SHF.R.S32.HI R8, RZ, 0x1f, R14 ;  /* 0x0000001fff087819 */ /* 0x000fe4000001140e */
[----:B------:R-:W-:Y:S01]  /*0550*/  IADD3 R24, PT, PT, R13, 0x6, RZ ;  /* 0x000000060d187810 */ /* 0x000fe20007ffe0ff */
[----:B------:R-:W-:Y:S01]  /*0560*/  IMAD.IADD R20, R20, 0x1, R9 ;  /* 0x0000000114147824 */ /* 0x000fe200078e0209 */
[----:B------:R-:W-:-:S02]  /*0570*/  LOP3.LUT R9, R8, R21, RZ, 0xc0, !PT ;  /* 0x0000001508097212 */ /* 0x000fc400078ec0ff */
[----:B------:R-:W-:-:S03]  /*0580*/  SHF.R.S32.HI R8, RZ, 0x1f, R24 ;  /* 0x0000001fff087819 */ /* 0x000fc60000011418 */
[----:B------:R-:W-:Y:S01]  /*0590*/  IMAD.IADD R14, R14, 0x1, R9 ;  /* 0x000000010e0e7824 */ /* 0x000fe200078e0209 */
[-C--:B------:R-:W-:Y:S01]  /*05a0*/  LOP3.LUT R9, R8, R21.reuse, RZ, 0xc0, !PT ;  /* 0x0000001508097212 */ /* 0x080fe200078ec0ff */
[----:B------:R-:W-:Y:S01]  /*05b0*/  VIADD R8, R13, 0x7 ;  /* 0x000000070d087836 */ /* 0x000fe20000000000 */
[----:B------:R-:W-:Y:S01]  /*05c0*/  ISETP.GE.AND P0, PT, R28, R21, PT ;  /* 0x000000151c00720c */ /* 0x000fe20003f06270 */
[----:B------:R-:W-:Y:S01]  /*05d0*/  IMAD.IADD R22, R22, 0x1, R23 ;  /* 0x0000000116167824 */ /* 0x000fe200078e0217 */
[----:B------:R-:W-:Y:S02]  /*05e0*/  IADD3 R24, PT, PT, R24, R9, RZ ;  /* 0x0000000918187210 */ /* 0x000fe40007ffe0ff */
[----:B------:R-:W-:Y:S02]  /*05f0*/  SHF.R.S32.HI R9, RZ, 0x1f, R8 ;  /* 0x0000001fff097819 */ /* 0x000fe40000011408 */
[----:B------:R-:W-:Y:S02]  /*0600*/  SEL R23, R21, RZ, P0 ;  /* 0x000000ff15177207 */ /* 0x000fe40000000000 */
[----:B------:R-:W-:-:S02]  /*0610*/  ISETP.GE.AND P0, PT, R22, R21, PT ;  /* 0x000000151600720c */ /* 0x000fc40003f06270 */
[-C--:B------:R-:W-:Y:S02]  /*0620*/  LOP3.LUT R9, R9, R21.reuse, RZ, 0xc0, !PT ;  /* 0x0000001509097212 */ /* 0x080fe400078ec0ff */
[C---:B------:R-:W-:Y:S01]  /*0630*/  SEL R13, R21.reuse, RZ, P0 ;  /* 0x000000ff150d7207 */ /* 0x040fe20000000000 */
[-C--:B------:R-:W-:Y:S01]  /*0640*/  IMAD R22, R18, R21.reuse, R22 ;  /* 0x0000001512167224 */ /* 0x080fe200078e0216 */
[-C--:B------:R-:W-:Y:S01]  /*0650*/  ISETP.GE.AND P0, PT, R20, R21.reuse, PT ;  /* 0x000000151400720c */ /* 0x080fe20003f06270 */
[----:B------:R-:W-:Y:S02]  /*0660*/  IMAD.IADD R8, R8, 0x1, R9 ;  /* 0x0000000108087824 */ /* 0x000fe400078e0209 */
[CC--:B------:R-:W-:Y:S01]  /*0670*/  IMAD R28, R18.reuse, R21.reuse, R28 ;  /* 0x00000015121c7224 */ /* 0x0c0fe200078e021c */
[----:B------:R-:W-:Y:S01]  /*0680*/  SEL R9, R21, RZ, P0 ;  /* 0x000000ff15097207 */ /* 0x000fe20000000000 */
[-C--:B------:R-:W-:Y:S01]  /*0690*/  IMAD R20, R18, R21.reuse, R20 ;  /* 0x0000001512147224 */ /* 0x080fe200078e0214 */
[----:B------:R-:W-:Y:S01]  /*06a0*/  ISETP.GE.AND P0, PT, R14, R21, PT ;  /* 0x000000150e00720c */ /* 0x000fe20003f06270 */
[----:B------:R-:W-:Y:S01]  /*06b0*/  IMAD.IADD R23, R28, 0x1, -R23 ;  /* 0x000000011c177824 */ /* 0x000fe200078e0a17 */
[----:B------:R-:W-:-:S02]  /*06c0*/  IADD3 R13, PT, PT, -R13, R22, RZ ;  /* 0x000000160d0d7210 */ /* 0x000fc40007ffe1ff */
[-C--:B------:R-:W-:Y:S01]  /*06d0*/  ISETP.GE.AND P1, PT, R24, R21.reuse, PT ;  /* 0x000000151800720c */ /* 0x080fe20003f26270 */
[----:B------:R-:W-:Y:S01]  /*06e0*/  IMAD.IADD R9, R20, 0x1, -R9 ;  /* 0x0000000114097824 */ /* 0x000fe200078e0a09 */
[----:B------:R-:W4:Y:S01]  /*06f0*/  LDG.E R28, desc[UR10][R6.64+0x10] ;  /* 0x0000100a061c7981 */ /* 0x000f22000c1e1900 */
[C---:B------:R-:W-:Y:S01]  /*0700*/  IMAD R27, R18.reuse, R21, R24 ;  /* 0x00000015121b7224 */ /* 0x040fe200078e0218 */
[----:B------:R-:W-:Y:S02]  /*0710*/  SEL R20, R21, RZ, P1 ;  /* 0x000000ff15147207 */ /* 0x000fe40000800000 */
[----:B------:R-:W5:Y:S01]  /*0720*/  LDG.E R24, desc[UR10][R6.64+0x8] ;  /* 0x0000080a06187981 */ /* 0x000f62000c1e1900 */
[----:B--2---:R-:W-:Y:S01]  /*0730*/  FFMA R22, R15, R11, R10 ;  /* 0x0000000b0f167223 */ /* 0x004fe2000000000a */
[-C--:B------:R-:W-:Y:S01]  /*0740*/  IMAD R15, R18, R21.reuse, R14 ;  /* 0x00000015120f7224 */ /* 0x080fe200078e020e */
[----:B------:R-:W-:Y:S01]  /*0750*/  SEL R14, R21, RZ, P0 ;  /* 0x000000ff150e7207 */ /* 0x000fe20000000000 */
[----:B------:R-:W-:Y:S01]  /*0760*/  IMAD.WIDE R10, R23, 0x4, R2 ;  /* 0x00000004170a7825 */ /* 0x000fe200078e0202 */
[----:B------:R-:W-:-:S03]  /*0770*/  ISETP.GE.AND P0, PT, R8, R21, PT ;  /* 0x000000150800720c */ /* 0x000fc60003f06270 */
[----:B------:R-:W-:Y:S01]  /*0780*/  IMAD.IADD R23, R15, 0x1, -R14 ;  /* 0x000000010f177824 */ /* 0x000fe200078e0a0e */
[----:B------:R-:W-:Y:S01]  /*0790*/  IADD3 R15, PT, PT, -R20, R27, RZ ;  /* 0x0000001b140f7210 */ /* 0x000fe20007ffe1ff */
[----:B------:R-:W-:Y:S01]  /*07a0*/  IMAD R14, R18, R21, R8 ;  /* 0x00000015120e7224 */ /* 0x000fe200078e0208 */
[----:B------:R0:W5:Y:S01]  /*07b0*/  LDG.E R20, desc[UR10][R10.64] ;  /* 0x0000000a0a147981 */ /* 0x000162000c1e1900 */
[----:B---3--:R-:W-:Y:S01]  /*07c0*/  FFMA R25, R25, R12, R22 ;  /* 0x0000000c19197223 */ /* 0x008fe20000000016 */
[--C-:B------:R-:W-:Y:S01]  /*07d0*/  IMAD.WIDE R12, R13, 0x4, R2.reuse ;  /* 0x000000040d0c7825 */ /* 0x100fe200078e0202 */
[----:B------:R-:W-:Y:S01]  /*07e0*/  SEL R29, R21, RZ, P0 ;  /* 0x000000ff151d7207 */ /* 0x000fe20000000000 */
[----:B------:R-:W2:Y:S02]  /*07f0*/  LDG.E R27, desc[UR10][R6.64+0xc] ;  /* 0x00000c0a061b7981 */ /* 0x000ea4000c1e1900 */
[--C-:B------:R-:W-:Y:S02]  /*0800*/  IMAD.WIDE R8, R9, 0x4, R2.reuse ;  /* 0x0000000409087825 */ /* 0x100fe400078e0202 */
[----:B------:R-:W2:Y:S02]  /*0810*/  LDG.E R12, desc[UR10][R12.64] ;  /* 0x0000000a0c0c7981 */ /* 0x000ea4000c1e1900 */
[----:B0-----:R-:W-:-:S02]  /*0820*/  IMAD.WIDE R10, R23, 0x4, R2 ;  /* 0x00000004170a7825 */ /* 0x001fc400078e0202 */
[----:B------:R-:W4:Y:S02]  /*0830*/  LDG.E R8, desc[UR10][R8.64] ;  /* 0x0000000a08087981 */ /* 0x000f24000c1e1900 */
[----:B------:R-:W-:Y:S02]  /*0840*/  IMAD.IADD R29, R14, 0x1, -R29 ;  /* 0x000000010e1d7824 */ /* 0x000fe400078e0a1d */
[--C-:B------:R-:W-:Y:S01]  /*0850*/  IMAD.WIDE R14, R15, 0x4, R2.reuse ;  /* 0x000000040f0e7825 */ /* 0x100fe200078e0202 */
[----:B------:R-:W3:Y:S03]  /*0860*/  LDG.E R10, desc[UR10][R10.64] ;  /* 0x0000000a0a0a7981 */ /* 0x000ee6000c1e1900 */
[----:B------:R-:W-:Y:S01]  /*0870*/  IMAD.WIDE R22, R29, 0x4, R2 ;  /* 0x000000041d167825 */ /* 0x000fe200078e0202 */
[----:B------:R-:W3:Y:S04]  /*0880*/  LDG.E R13, desc[UR10][R6.64+0x18] ;  /* 0x0000180a060d7981 */ /* 0x000ee8000c1e1900 */
[----:B------:R-:W3:Y:S04]  /*0890*/  LDG.E R9, desc[UR10][R6.64+0x14] ;  /* 0x0000140a06097981 */ /* 0x000ee8000c1e1900 */
[----:B------:R-:W3:Y:S04]  /*08a0*/  LDG.E R14, desc[UR10][R14.64] ;  /* 0x0000000a0e0e7981 */ /* 0x000ee8000c1e1900 */
[----:B------:R-:W3:Y:S04]  /*08b0*/  LDG.E R29, desc[UR10][R6.64+0x1c] ;  /* 0x00001c0a061d7981 */ /* 0x000ee8000c1e1900 */
[----:B------:R-:W3:Y:S01]  /*08c0*/  LDG.E R23, desc[UR10][R22.64] ;  /* 0x0000000a16177981 */ /* 0x000ee2000c1e1900 */
[----:B------:R-:W-:-:S05]  /*08d0*/  VIADD R16, R16, 0x8 ;  /* 0x0000000810107836 */ /* 0x000fca0000000000 */
[----:B------:R-:W-:Y:S01]  /*08e0*/  ISETP.NE.AND P0, PT, R16, UR5, PT ;  /* 0x0000000510007c0c */ /* 0x000fe2000bf05270 */
[----:B-----5:R-:W-:-:S04]  /*08f0*/  FFMA R25, R20, R24, R25 ;  /* 0x0000001814197223 */ /* 0x020fc80000000019 */
[----:B--2---:R-:W-:-:S04]  /*0900*/  FFMA R25, R12, R27, R25 ;  /* 0x0000001b0c197223 */ /* 0x004fc80000000019 */
[----:B----4-:R-:W-:-:S04]  /*0910*/  FFMA R25, R8, R28, R25 ;  /* 0x0000001c08197223 */ /* 0x010fc80000000019 */
[----:B---3--:R-:W-:-:S04]  /*0920*/  FFMA R9, R10, R9, R25 ;  /* 0x000000090a097223 */ /* 0x008fc80000000019 */
[----:B------:R-:W-:-:S04]  /*0930*/  FFMA R14, R14, R13, R9 ;  /* 0x0000000d0e0e7223 */ /* 0x000fc80000000009 */
[----:B------:R-:W-:Y:S01]  /*0940*/  FFMA R10, R23, R29, R14 ;  /* 0x0000001d170a7223 */ /* 0x000fe2000000000e */
[----:B------:R-:W-:Y:S06]  /*0950*/  @P0 BRA `(.L_x_39) ;  /* 0xfffffff8006c0947 */ /* 0x000fec000383ffff */
[----:B------:R-:W-:-:S07]  /*0960*/  MOV R12, UR5 ;  /* 0x00000005000c7c02 */ /* 0x000fce0008000f00 */
.L_x_38:
[----:B------:R-:W-:-:S09]  /*0970*/  UISETP.NE.AND UP2, UPT, UR7, URZ, UPT ;  /* 0x000000ff0700728c */ /* 0x000fd2000bf45270 */
[----:B------:R-:W-:Y:S05]  /*0980*/  BRA.U !UP2, `(.L_x_40) ;  /* 0x000000050ad87547 */ /* 0x000fea000b800000 */
[----:B------:R-:W-:Y:S01]  /*0990*/  UISETP.NE.AND UP2, UPT, UR9, URZ, UPT ;  /* 0x000000ff0900728c */ /* 0x000fe2000bf45270 */
[----:B------:R-:W-:Y:S10]  /*09a0*/  BRA.U !UP1, `(.L_x_41) ;  /* 0x0000000109ec7547 */ /* 0x000ff4000b800000 */
[----:B------:R-:W0:Y:S01]  /*09b0*/  LDC.64 R8, c[0x0][0x398] ;  /* 0x0000e600ff087b82 */ /* 0x000e220000000a00 */
[----:B------:R-:W-:Y:S02]  /*09c0*/  IMAD.IADD R13, R19, 0x1, R12 ;  /* 0x00000001130d7824 */ /* 0x000fe400078e020c */
[----:B------:R-:W-:-:S05]  /*09d0*/  VIADD R3, R12, UR6 ;  /* 0x000000060c037c36 */ /* 0x000fca0008000000 */
[----:B------:R-:W1:Y:S01]  /*09e0*/  LDC R7, c[0x0][0x380] ;  /* 0x0000e000ff077b82 */ /* 0x000e620000000800 */
[C---:B------:R-:W-:Y:S01]  /*09f0*/  IADD3 R15, PT, PT, R13.reuse, 0x1, RZ ;  /* 0x000000010d0f7810 */ /* 0x040fe20007ffe0ff */
[C---:B------:R-:W-:Y:S01]  /*0a00*/  VIADD R20, R13.reuse, 0x2 ;  /* 0x000000020d147836 */ /* 0x040fe20000000000 */
[----:B------:R-:W-:Y:S02]  /*0a10*/  SHF.R.S32.HI R14, RZ, 0x1f, R13 ;  /* 0x0000001fff0e7819 */ /* 0x000fe4000001140d */
[----:B------:R-:W-:Y:S01]  /*0a20*/  SHF.R.S32.HI R16, RZ, 0x1f, R15 ;  /* 0x0000001fff107819 */ /* 0x000fe2000001140f */
[----:B------:R-:W-:Y:S02]  /*0a30*/  VIADD R6, R13, 0x3 ;  /* 0x000000030d067836 */ /* 0x000fe40000000000 */
[----:B------:R-:W2:Y:S01]  /*0a40*/  LDC.64 R4, c[0x0][0x390] ;  /* 0x0000e400ff047b82 */ /* 0x000ea20000000a00 */
[----:B------:R-:W-:Y:S01]  /*0a50*/  SHF.R.S32.HI R22, RZ, 0x1f, R20 ;  /* 0x0000001fff167819 */ /* 0x000fe20000011414 */
[----:B0-----:R-:W-:-:S06]  /*0a60*/  IMAD.WIDE.U32 R8, R3, 0x4, R8 ;  /* 0x0000000403087825 */ /* 0x001fcc00078e0008 */
[----:B------:R-:W0:Y:S01]  /*0a70*/  LDC.64 R2, c[0x0][0x398] ;  /* 0x0000e600ff027b82 */ /* 0x000e220000000a00 */
[----:B------:R3:W4:Y:S01]  /*0a80*/  LDG.E R11, desc[UR10][R8.64] ;  /* 0x0000000a080b7981 */ /* 0x000722000c1e1900 */
[-C--:B-1----:R-:W-:Y:S02]  /*0a90*/  LOP3.LUT R14, R14, R7.reuse, RZ, 0xc0, !PT ;  /* 0x000000070e0e7212 */ /* 0x082fe400078ec0ff */
[-C--:B------:R-:W-:Y:S02]  /*0aa0*/  LOP3.LUT R16, R16, R7.reuse, RZ, 0xc0, !PT ;  /* 0x0000000710107212 */ /* 0x080fe400078ec0ff */
[----:B------:R-:W-:Y:S02]  /*0ab0*/  IADD3 R14, PT, PT, R13, R14, RZ ;  /* 0x0000000e0d0e7210 */ /* 0x000fe40007ffe0ff */
[----:B---3--:R-:W-:Y:S01]  /*0ac0*/  LOP3.LUT R9, R22, R7, RZ, 0xc0, !PT ;  /* 0x0000000716097212 */ /* 0x008fe200078ec0ff */
[----:B------:R-:W-:Y:S01]  /*0ad0*/  IMAD.IADD R16, R15, 0x1, R16 ;  /* 0x000000010f107824 */ /* 0x000fe200078e0210 */
[----:B------:R-:W-:-:S02]  /*0ae0*/  SHF.R.S32.HI R22, RZ, 0x1f, R6 ;  /* 0x0000001fff167819 */ /* 0x000fc40000011406 */
[-C--:B------:R-:W-:Y:S01]  /*0af0*/  ISETP.GE.AND P0, PT, R14, R7.reuse, PT ;  /* 0x000000070e00720c */ /* 0x080fe20003f06270 */
[----:B------:R-:W-:Y:S01]  /*0b00*/  IMAD.IADD R8, R20, 0x1, R9 ;  /* 0x0000000114087824 */ /* 0x000fe200078e0209 */
[-C--:B------:R-:W-:Y:S01]  /*0b10*/  LOP3.LUT R21, R22, R7.reuse, RZ, 0xc0, !PT ;  /* 0x0000000716157212 */ /* 0x080fe200078ec0ff */
[-C--:B------:R-:W-:Y:S01]  /*0b20*/  IMAD R14, R18, R7.reuse, R14 ;  /* 0x00000007120e7224 */ /* 0x080fe200078e020e */
[C---:B------:R-:W-:Y:S02]  /*0b30*/  SEL R9, R7.reuse, RZ, P0 ;  /* 0x000000ff07097207 */ /* 0x040fe40000000000 */
[-C--:B------:R-:W-:Y:S01]  /*0b40*/  ISETP.GE.AND P1, PT, R16, R7.reuse, PT ;  /* 0x000000071000720c */ /* 0x080fe20003f26270 */
[----:B------:R-:W-:Y:S01]  /*0b50*/  IMAD R16, R18, R7, R16 ;  /* 0x0000000712107224 */ /* 0x000fe200078e0210 */
[----:B------:R-:W-:Y:S01]  /*0b60*/  IADD3 R13, P0, PT, R12, UR6, RZ ;  /* 0x000000060c0d7c10 */ /* 0x000fe2000ff1e0ff */
[----:B------:R-:W-:Y:S01]  /*0b70*/  IMAD.IADD R9, R14, 0x1, -R9 ;  /* 0x000000010e097824 */ /* 0x000fe200078e0a09 */
[----:B------:R-:W-:Y:S01]  /*0b80*/  IADD3 R6, PT, PT, R6, R21, RZ ;  /* 0x0000001506067210 */ /* 0x000fe20007ffe0ff */
[----:B------:R-:W-:Y:S01]  /*0b90*/  IMAD R21, R18, R7, R8 ;  /* 0x0000000712157224 */ /* 0x000fe200078e0208 */
[----:B------:R-:W-:-:S02]  /*0ba0*/  SEL R15, R7, RZ, P1 ;  /* 0x000000ff070f7207 */ /* 0x000fc40000800000 */
[----:B------:R-:W-:Y:S01]  /*0bb0*/  IADD3.X R14, PT, PT, RZ, RZ, RZ, P0, !PT ;  /* 0x000000ffff0e7210 */ /* 0x000fe200007fe4ff */
[-C--:B------:R-:W-:Y:S01]  /*0bc0*/  IMAD R23, R18, R7.reuse, R6 ;  /* 0x0000000712177224 */ /* 0x080fe200078e0206 */
[-C--:B------:R-:W-:Y:S01]  /*0bd0*/  ISETP.GE.AND P0, PT, R8, R7.reuse, PT ;  /* 0x000000070800720c */ /* 0x080fe20003f06270 */
[----:B------:R-:W-:Y:S01]  /*0be0*/  IMAD.IADD R15, R16, 0x1, -R15 ;  /* 0x00000001100f7824 */ /* 0x000fe200078e0a0f */
[----:B------:R-:W-:Y:S02]  /*0bf0*/  ISETP.GE.AND P1, PT, R6, R7, PT ;  /* 0x000000070600720c */ /* 0x000fe40003f26270 */
[C---:B------:R-:W-:Y:S02]  /*0c00*/  SEL R16, R7.reuse, RZ, P0 ;  /* 0x000000ff07107207 */ /* 0x040fe40000000000 */
[----:B------:R-:W-:Y:S01]  /*0c10*/  SEL R20, R7, RZ, P1 ;  /* 0x000000ff07147207 */ /* 0x000fe20000800000 */
[----:B--2---:R-:W-:Y:S01]  /*0c20*/  IMAD.WIDE R6, R9, 0x4, R4 ;  /* 0x0000000409067825 */ /* 0x004fe200078e0204 */
[----:B0-----:R-:W-:-:S03]  /*0c30*/  LEA R2, P2, R13, R2, 0x2 ;  /* 0x000000020d027211 */ /* 0x001fc600078410ff */
[----:B------:R-:W-:Y:S01]  /*0c40*/  IMAD.WIDE R8, R15, 0x4, R4 ;  /* 0x000000040f087825 */ /* 0x000fe200078e0204 */
[----:B------:R-:W-:Y:S01]  /*0c50*/  LEA.HI.X R3, R13, R3, R14, 0x2, P2 ;  /* 0x000000030d037211 */ /* 0x000fe200010f140e */
[----:B------:R-:W4:Y:S02]  /*0c60*/  LDG.E R7, desc[UR10][R6.64] ;  /* 0x0000000a06077981 */ /* 0x000f24000c1e1900 */
[----:B------:R-:W-:Y:S02]  /*0c70*/  IMAD.IADD R15, R21, 0x1, -R16 ;  /* 0x00000001150f7824 */ /* 0x000fe400078e0a10 */
[----:B------:R-:W-:Y:S01]  /*0c80*/  IMAD.IADD R23, R23, 0x1, -R20 ;  /* 0x0000000117177824 */ /* 0x000fe200078e0a14 */
[----:B------:R-:W2:Y:S01]  /*0c90*/  LDG.E R8, desc[UR10][R8.64] ;  /* 0x0000000a08087981 */ /* 0x000ea2000c1e1900 */
[----:B------:R-:W-:-:S03]  /*0ca0*/  IMAD.WIDE R14, R15, 0x4, R4 ;  /* 0x000000040f0e7825 */ /* 0x000fc600078e0204 */
[----:B------:R-:W2:Y:S01]  /*0cb0*/  LDG.E R13, desc[UR10][R2.64+0x4] ;  /* 0x0000040a020d7981 */ /* 0x000ea2000c1e1900 */
[----:B------:R-:W-:-:S03]  /*0cc0*/  IMAD.WIDE R4, R23, 0x4, R4 ;  /* 0x0000000417047825 */ /* 0x000fc600078e0204 */
[----:B------:R-:W3:Y:S04]  /*0cd0*/  LDG.E R14, desc[UR10][R14.64] ;  /* 0x0000000a0e0e7981 */ /* 0x000ee8000c1e1900 */
[----:B------:R-:W3:Y:S04]  /*0ce0*/  LDG.E R16, desc[UR10][R2.64+0x8] ;  /* 0x0000080a02107981 */ /* 0x000ee8000c1e1900 */
[----:B------:R-:W5:Y:S04]  /*0cf0*/  LDG.E R4, desc[UR10][R4.64] ;  /* 0x0000000a04047981 */ /* 0x000f68000c1e1900 */
[----:B------:R-:W5:Y:S01]  /*0d00*/  LDG.E R20, desc[UR10][R2.64+0xc] ;  /* 0x00000c0a02147981 */ /* 0x000f62000c1e1900 */
[----:B------:R-:W-:Y:S01]  /*0d10*/  IADD3 R12, PT, PT, R12, 0x4, RZ ;  /* 0x000000040c0c7810 */ /* 0x000fe20007ffe0ff */
[----:B----4-:R-:W-:-:S04]  /*0d20*/  FFMA R11, R7, R11, R10 ;  /* 0x0000000b070b7223 */ /* 0x010fc8000000000a */
[----:B--2---:R-:W-:-:S04]  /*0d30*/  FFMA R11, R8, R13, R11 ;  /* 0x0000000d080b7223 */ /* 0x004fc8000000000b */
[----:B---3--:R-:W-:-:S04]  /*0d40*/  FFMA R11, R14, R16, R11 ;  /* 0x000000100e0b7223 */ /* 0x008fc8000000000b */
[----:B-----5:R-:W-:-:S07]  /*0d50*/  FFMA R10, R4, R20, R11 ;  /* 0x00000014040a7223 */ /* 0x020fce000000000b */
.L_x_41:
[----:B------:R-:W-:Y:S05]  /*0d60*/  BRA.U !UP2, `(.L_x_40) ;  /* 0x000000010ae07547 */ /* 0x000fea000b800000 */
[----:B------:R-:W-:Y:S02]  /*0d70*/  UISETP.NE.AND UP2, UPT, UR9, 0x1, UPT ;  /* 0x000000010900788c */ /* 0x000fe4000bf45270 */
[----:B------:R-:W-:-:S07]  /*0d80*/  ULOP3.LUT UP3, URZ, UR8, 0x1, URZ, 0xc0, !UPT ;  /* 0x0000000108ff7892 */ /* 0x000fce000f86c0ff */
[----:B------:R-:W-:Y:S05]  /*0d90*/  BRA.U !UP2, `(.L_x_42) ;  /* 0x000000010a8c7547 */ /* 0x000fea000b800000 */
[----:B------:R-:W0:Y:S01]  /*0da0*/  LDC R11, c[0x0][0x380] ;  /* 0x0000e000ff0b7b82 */ /* 0x000e220000000800 */
[----:B------:R-:W-:Y:S01]  /*0db0*/  IMAD.IADD R8, R19, 0x1, R12 ;  /* 0x0000000113087824 */ /* 0x000fe200078e020c */
[----:B------:R-:W-:-:S03]  /*0dc0*/  IADD3 R15, P1, PT, R12, UR6, RZ ;  /* 0x000000060c0f7c10 */ /* 0x000fc6000ff3e0ff */
[----:B------:R-:W-:Y:S01]  /*0dd0*/  VIADD R13, R8, 0x1 ;  /* 0x00000001080d7836 */ /* 0x000fe20000000000 */
[----:B------:R-:W-:Y:S02]  /*0de0*/  SHF.R.S32.HI R9, RZ, 0x1f, R8 ;  /* 0x0000001fff097819 */ /* 0x000fe40000011408 */
[----:B------:R-:W1:Y:S01]  /*0df0*/  LDC.64 R6, c[0x0][0x398] ;  /* 0x0000e600ff067b82 */ /* 0x000e620000000a00 */
[----:B------:R-:W-:Y:S02]  /*0e00*/  IADD3.X R16, PT, PT, RZ, RZ, RZ, P1, !PT ;  /* 0x000000ffff107210 */ /* 0x000fe40000ffe4ff */
[----:B------:R-:W-:-:S05]  /*0e10*/  SHF.R.S32.HI R14, RZ, 0x1f, R13 ;  /* 0x0000001fff0e7819 */ /* 0x000fca000001140d */
[----:B------:R-:W2:Y:S08]  /*0e20*/  LDC.64 R4, c[0x0][0x390] ;  /* 0x0000e400ff047b82 */ /* 0x000eb00000000a00 */
[----:B------:R-:W3:Y:S01]  /*0e30*/  LDC.64 R2, c[0x0][0x398] ;  /* 0x0000e600ff027b82 */ /* 0x000ee20000000a00 */
[-C--:B0-----:R-:W-:Y:S02]  /*0e40*/  LOP3.LUT R9, R9, R11.reuse, RZ, 0xc0, !PT ;  /* 0x0000000b09097212 */ /* 0x081fe400078ec0ff */
[----:B------:R-:W-:-:S02]  /*0e50*/  LOP3.LUT R14, R14, R11, RZ, 0xc0, !PT ;  /* 0x0000000b0e0e7212 */ /* 0x000fc400078ec0ff */
[----:B------:R-:W-:-:S03]  /*0e60*/  IADD3 R8, PT, PT, R8, R9, RZ ;  /* 0x0000000908087210 */ /* 0x000fc60007ffe0ff */
[----:B------:R-:W-:Y:S01]  /*0e70*/  IMAD.IADD R14, R13, 0x1, R14 ;  /* 0x000000010d0e7824 */ /* 0x000fe200078e020e */
[-C--:B------:R-:W-:Y:S01]  /*0e80*/  ISETP.GE.AND P0, PT, R8, R11.reuse, PT ;  /* 0x0000000b0800720c */ /* 0x080fe20003f06270 */
[-C--:B------:R-:W-:Y:S01]  /*0e90*/  IMAD R9, R18, R11.reuse, R8 ;  /* 0x0000000b12097224 */ /* 0x080fe200078e0208 */
[----:B------:R-:W-:Y:S02]  /*0ea0*/  IADD3 R13, PT, PT, R12, UR6, RZ ;  /* 0x000000060c0d7c10 */ /* 0x000fe4000fffe0ff */
[----:B------:R-:W-:Y:S02]  /*0eb0*/  SEL R8, R11, RZ, P0 ;  /* 0x000000ff0b087207 */ /* 0x000fe40000000000 */
[-C--:B------:R-:W-:Y:S01]  /*0ec0*/  ISETP.GE.AND P0, PT, R14, R11.reuse, PT ;  /* 0x0000000b0e00720c */ /* 0x080fe20003f06270 */
[----:B------:R-:W-:Y:S02]  /*0ed0*/  IMAD R14, R18, R11, R14 ;  /* 0x0000000b120e7224 */ /* 0x000fe400078e020e */
[----:B------:R-:W-:Y:S01]  /*0ee0*/  IMAD.IADD R9, R9, 0x1, -R8 ;  /* 0x0000000109097824 */ /* 0x000fe200078e0a08 */
[----:B------:R-:W-:Y:S01]  /*0ef0*/  SEL R11, R11, RZ, P0 ;  /* 0x000000ff0b0b7207 */ /* 0x000fe20000000000 */
[----:B-1----:R-:W-:-:S04]  /*0f00*/  IMAD.WIDE.U32 R6, R13, 0x4, R6 ;  /* 0x000000040d067825 */ /* 0x002fc800078e0006 */
[----:B------:R-:W-:Y:S01]  /*0f10*/  IMAD.IADD R11, R14, 0x1, -R11 ;  /* 0x000000010e0b7824 */ /* 0x000fe200078e0a0b */
[----:B---3--:R-:W-:Y:S01]  /*0f20*/  LEA R2, P0, R15, R2, 0x2 ;  /* 0x000000020f027211 */ /* 0x008fe200078010ff */
[----:B--2---:R-:W-:Y:S01]  /*0f30*/  IMAD.WIDE R8, R9, 0x4, R4 ;  /* 0x0000000409087825 */ /* 0x004fe200078e0204 */
[----:B------:R-:W2:Y:S02]  /*0f40*/  LDG.E R6, desc[UR10][R6.64] ;  /* 0x0000000a06067981 */ /* 0x000ea4000c1e1900 */
[----:B------:R-:W-:Y:S01]  /*0f50*/  LEA.HI.X R3, R15, R3, R16, 0x2, P0 ;  /* 0x000000030f037211 */ /* 0x000fe200000f1410 */
[----:B------:R-:W-:Y:S02]  /*0f60*/  IMAD.WIDE R4, R11, 0x4, R4 ;  /* 0x000000040b047825 */ /* 0x000fe400078e0204 */
[----:B------:R-:W2:Y:S04]  /*0f70*/  LDG.E R9, desc[UR10][R8.64] ;  /* 0x0000000a08097981 */ /* 0x000ea8000c1e1900 */
[----:B------:R-:W3:Y:S04]  /*0f80*/  LDG.E R2, desc[UR10][R2.64+0x4] ;  /* 0x0000040a02027981 */ /* 0x000ee8000c1e1900 */
[----:B------:R-:W3:Y:S01]  /*0f90*/  LDG.E R5, desc[UR10][R4.64] ;  /* 0x0000000a04057981 */ /* 0x000ee2000c1e1900 */
[----:B------:R-:W-:Y:S01]  /*0fa0*/  IADD3 R12, PT, PT, R12, 0x2, RZ ;  /* 0x000000020c0c7810 */ /* 0x000fe20007ffe0ff */
[----:B--2---:R-:W-:-:S04]  /*0fb0*/  FFMA R10, R9, R6, R10 ;  /* 0x00000006090a7223 */ /* 0x004fc8000000000a */
[----:B---3--:R-:W-:-:S07]  /*0fc0*/  FFMA R10, R5, R2, R10 ;  /* 0x00000002050a7223 */ /* 0x008fce000000000a */
.L_x_42:
[----:B------:R-:W-:Y:S05]  /*0fd0*/  BRA.U !UP3, `(.L_x_40) ;  /* 0x000000010b447547 */ /* 0x000fea000b800000 */
[----:B------:R-:W0:Y:S01]  /*0fe0*/  LDC R8, c[0x0][0x380] ;  /* 0x0000e000ff087b82 */ /* 0x000e220000000800 */
[----:B------:R-:W-:Y:S02]  /*0ff0*/  IMAD.IADD R6, R19, 0x1, R12 ;  /* 0x0000000113067824 */ /* 0x000fe400078e020c */
[----:B------:R-:W-:-:S03]  /*1000*/  VIADD R9, R12, UR6 ;  /* 0x000000060c097c36 */ /* 0x000fc60008000000 */
[----:B------:R-:W-:Y:S02]  /*1010*/  SHF.R.S32.HI R7, RZ, 0x1f, R6 ;  /* 0x0000001fff077819 */ /* 0x000fe40000011406 */
[----:B------:R-:W1:Y:S08]  /*1020*/  LDC.64 R4, c[0x0][0x398] ;  /* 0x0000e600ff047b82 */ /* 0x000e700000000a00 */
[----:B------:R-:W2:Y:S01]  /*1030*/  LDC.64 R2, c[0x0][0x390] ;  /* 0x0000e400ff027b82 */ /* 0x000ea20000000a00 */
[----:B0-----:R-:W-:-:S04]  /*1040*/  LOP3.LUT R7, R7, R8, RZ, 0xc0, !PT ;  /* 0x0000000807077212 */ /* 0x001fc800078ec0ff */
[----:B------:R-:W-:-:S04]  /*1050*/  IADD3 R7, PT, PT, R6, R7, RZ ;  /* 0x0000000706077210 */ /* 0x000fc80007ffe0ff */
[-C--:B------:R-:W-:Y:S01]  /*1060*/  ISETP.GE.AND P0, PT, R7, R8.reuse, PT ;  /* 0x000000080700720c */ /* 0x080fe20003f06270 */
[----:B------:R-:W-:Y:S02]  /*1070*/  IMAD R7, R18, R8, R7 ;  /* 0x0000000812077224 */ /* 0x000fe400078e0207 */
[----:B-1----:R-:W-:Y:S01]  /*1080*/  IMAD.WIDE.U32 R4, R9, 0x4, R4 ;  /* 0x0000000409047825 */ /* 0x002fe200078e0004 */
[----:B------:R-:W-:-:S04]  /*1090*/  SEL R6, R8, RZ, P0 ;  /* 0x000000ff08067207 */ /* 0x000fc80000000000 */
[----:B------:R-:W-:Y:S01]  /*10a0*/  IADD3 R7, PT, PT, -R6, R7, RZ ;  /* 0x0000000706077210 */ /* 0x000fe20007ffe1ff */
[----:B------:R-:W3:Y:S04]  /*10b0*/  LDG.E R4, desc[UR10][R4.64] ;  /* 0x0000000a04047981 */ /* 0x000ee8000c1e1900 */
[----:B--2---:R-:W-:-:S06]  /*10c0*/  IMAD.WIDE R2, R7, 0x4, R2 ;  /* 0x0000000407027825 */ /* 0x004fcc00078e0202 */
[----:B------:R-:W3:Y:S02]  /*10d0*/  LDG.E R3, desc[UR10][R2.64] ;  /* 0x0000000a02037981 */ /* 0x000ee4000c1e1900 */
[----:B---3--:R-:W-:-:S07]  /*10e0*/  FFMA R10, R3, R4, R10 ;  /* 0x00000004030a7223 */ /* 0x008fce000000000a */
.L_x_40:
[----:B------:R-:W-:Y:S05]  /*10f0*/  BRA.U UP0, `(.L_x_43) ;  /* 0xfffffff100387547 */ /* 0x000fea000b83ffff */
.L_x_37:
[----:B------:R-:W0:Y:S01]  /*1100*/  LDC.64 R2, c[0x0][0x3a0] ;  /* 0x0000e800ff027b82 */ /* 0x000e220000000a00 */
[----:B------:R-:W1:Y:S02]  /*1110*/  LDCU UR4, c[0x0][0x380] ;  /* 0x00007000ff0477ac */ /* 0x000e640008000800 */
[----:B-1----:R-:W-:-:S04]  /*1120*/  IMAD R17, R0, UR4, R17 ;  /* 0x0000000400117c24 */ /* 0x002fc8000f8e0211 */
[----:B0-----:R-:W-:-:S05]  /*1130*/  IMAD.WIDE R2, R17, 0x4, R2 ;  /* 0x0000000411027825 */ /* 0x001fca00078e0202 */
[----:B------:R-:W-:Y:S01]  /*1140*/  STG.E desc[UR10][R2.64], R10 ;  /* 0x0000000a02007986 */ /* 0x000fe2000c10190a */
[----:B------:R-:W-:Y:S05]  /*1150*/  EXIT ;  /* 0x000000000000794d */ /* 0x000fea0003800000 */
.L_x_44:
        /* <DEDUP_REMOVED lines=10> */
.L_x_180:


//--------------------- .text.matrixConvExtendBorder --------------------------
	.section	.text.matrixConvExtendBorder,"ax",@progbits
	.align	128
        .global         matrixConvExtendBorder
        .type           matrixConvExtendBorder,@function
        .size           matrixConvExtendBorder,(.L_x_181 - matrixConvExtendBorder)
        .other          matrixConvExtendBorder,@"STO_CUDA_ENTRY STV_DEFAULT"
matrixConvExtendBorder:
.text.matrixConvExtendBorder:
[----:B------:R-:W-:Y:S01]  /*0000*/  LDC R1, c[0x0][0x37c] ;  /* 0x0000df00ff017b82 */ /* 0x000fe20000000800 */
[----:B------:R-:W0:Y:S07]  /*0010*/  S2R R5, SR_TID.Y ;  /* 0x0000000000057919 */ /* 0x000e2e0000002200 */
[----:B------:R-:W1:Y:S01]  /*0020*/  LDC R3, c[0x0][0x360] ;  /* 0x0000d800ff037b82 */ /* 0x000e620000000800 */
[----:B------:R-:W1:Y:S07]  /*0030*/  S2R R2, SR_TID.X ;  /* 0x0000000000027919 */ /* 0x000e6e0000002100 */
[----:B------:R-:W0:Y:S08]  /*0040*/  S2UR UR5, SR_CTAID.Y ;  /* 0x00000000000579c3 */ /* 0x000e300000002600 */
[----:B------:R-:W0:Y:S08]  /*0050*/  LDC R0, c[0x0][0x364] ;  /* 0x0000d900ff007b82 */ /* 0x000e300000000800 */
[----:B------:R-:W1:Y:S08]  /*0060*/  S2UR UR4, SR_CTAID.X ;  /* 0x00000000000479c3 */ /* 0x000e700000002500 */
[----:B------:R-:W2:Y:S01]  /*0070*/  LDC.64 R6, c[0x0][0x380] ;  /* 0x0000e000ff067b82 */ /* 0x000ea20000000a00 */
[----:B0-----:R-:W-:-:S02]  /*0080*/  IMAD R0, R0, UR5, R5 ;  /* 0x0000000500007c24 */ /* 0x001fc4000f8e0205 */
[----:B-1----:R-:W-:-:S03]  /*0090*/  IMAD R3, R3, UR4, R2 ;  /* 0x0000000403037c24 */ /* 0x002fc6000f8e0202 */
[----:B--2---:R-:W-:-:S04]  /*00a0*/  ISETP.GE.AND P0, PT, R0, R7, PT ;  /* 0x000000070000720c */ /* 0x004fc80003f06270 */
[----:B------:R-:W-:-:S13]  /*00b0*/  ISETP.GE.OR P0, PT, R3, R6, P0 ;  /* 0x000000060300720c */ /* 0x000fda0000706670 */
[----:B------:R-:W-:Y:S05]  /*00c0*/  @P0 EXIT ;  /* 0x000000000000094d */ /* 0x000fea0003800000 */
[----:B------:R-:W0:Y:S01]  /*00d0*/  LDCU UR5, c[0x0][0x388] ;  /* 0x00007100ff0577ac */ /* 0x000e220008000800 */
[----:B------:R-:W-:Y:S01]  /*00e0*/  HFMA2 R12, -RZ, RZ, 0, 0 ;  /* 0x00000000ff0c7431 */ /* 0x000fe200000001ff */
[----:B------:R-:W1:Y:S01]  /*00f0*/  LDCU.64 UR10, c[0x0][0x358] ;  /* 0x00006b00ff0a77ac */ /* 0x000e620008000a00 */
[----:B0-----:R-:W-:-:S09]  /*0100*/  UISETP.GE.AND UP0, UPT, UR5, 0x1, UPT ;  /* 0x000000010500788c */ /* 0x001fd2000bf06270 */
[----:B-1----:R-:W-:Y:S05]  /*0110*/  BRA.U !UP0, `(.L_x_45) ;  /* 0x0000000908887547 */ /* 0x002fea000b800000 */
[----:B------:R-:W0:Y:S01]  /*0120*/  LDCU UR4, c[0x0][0x38c] ;  /* 0x00007180ff0477ac */ /* 0x000e220008000800 */
[----:B------:R-:W-:Y:S02]  /*0130*/  IADD3 R5, PT, PT, R6, -0x1, RZ ;  /* 0xffffffff06057810 */ /* 0x000fe40007ffe0ff */
[----:B------:R-:W-:Y:S01]  /*0140*/  MOV R12, RZ ;  /* 0x000000ff000c7202 */ /* 0x000fe20000000f00 */
[----:B------:R-:W-:Y:S01]  /*0150*/  USHF.R.U32.HI UR6, URZ, 0x1, UR5 ;  /* 0x00000001ff067899 */ /* 0x000fe20008011605 */
[----:B------:R-:W-:Y:S01]  /*0160*/  IADD3 R4, PT, PT, R7, -0x1, RZ ;  /* 0xffffffff07047810 */ /* 0x000fe20007ffe0ff */
[----:B------:R-:W-:Y:S02]  /*0170*/  ULOP3.LUT UR7, UR5, 0x7, URZ, 0xc0, !UPT ;  /* 0x0000000705077892 */ /* 0x000fe4000f8ec0ff */
[----:B------:R-:W-:Y:S02]  /*0180*/  ULOP3.LUT UR9, UR5, 0x3, URZ, 0xc0, !UPT ;  /* 0x0000000305097892 */ /* 0x000fe4000f8ec0ff */
[----:B------:R-:W-:Y:S01]  /*0190*/  UIADD3 UR8, UPT, UPT, UR7, -0x1, URZ ;  /* 0xffffffff07087890 */ /* 0x000fe2000fffe0ff */
[----:B------:R-:W-:Y:S01]  /*01a0*/  IADD3 R6, PT, PT, R3, -UR6, RZ ;  /* 0x8000000603067c10 */ /* 0x000fe2000fffe0ff */
[----:B------:R-:W-:-:S02]  /*01b0*/  ULOP3.LUT UR5, UR5, 0x7ffffff8, URZ, 0xc0, !UPT ;  /* 0x7ffffff805057892 */ /* 0x000fc4000f8ec0ff */
[----:B------:R-:W-:Y:S02]  /*01c0*/  UISETP.GE.U32.AND UP1, UPT, UR8, 0x3, UPT ;  /* 0x000000030800788c */ /* 0x000fe4000bf26070 */
[----:B0-----:R-:W-:-:S06]  /*01d0*/  USHF.R.S32.HI UR4, URZ, 0x1, UR4 ;  /* 0x00000001ff047899 */ /* 0x001fcc0008011404 */
[----:B------:R-:W-:Y:S01]  /*01e0*/  IADD3 R7, PT, PT, R0, -UR4, RZ ;  /* 0x8000000400077c10 */ /* 0x000fe2000fffe0ff */
[----:B------:R-:W-:-:S06]  /*01f0*/  UMOV UR4, URZ ;  /* 0x000000ff00047c82 */ /* 0x000fcc0008000000 */
.L_x_51:
[----:B------:R-:W0:Y:S01]  /*0200*/  LDCU UR8, c[0x0][0x388] ;  /* 0x00007100ff0877ac */ /* 0x000e220008000800 */
[----:B------:R-:W-:Y:S02]  /*0210*/  VIADDMNMX.RELU R8, R7, UR4, R4, PT ;  /* 0x0000000407087c46 */ /* 0x000fe4000b801104 */
[----:B------:R-:W-:Y:S01]  /*0220*/  MOV R9, RZ ;  /* 0x000000ff00097202 */ /* 0x000fe20000000f00 */
[----:B0-----:R-:W-:Y:S02]  /*0230*/  UISETP.GE.U32.AND UP2, UPT, UR8, 0x8, UPT ;  /* 0x000000080800788c */ /* 0x001fe4000bf46070 */
[----:B------:R-:W-:Y:S02]  /*0240*/  UIMAD UR6, UR4, UR8, URZ ;  /* 0x00000008040672a4 */ /* 0x000fe4000f8e02ff */
[----:B------:R-:W-:-:S04]  /*0250*/  UIADD3 UR4, UPT, UPT, UR4, 0x1, URZ ;  /* 0x0000000104047890 */ /* 0x000fc8000fffe0ff */
[----:B------:R-:W-:Y:S01]  /*0260*/  UISETP.NE.AND UP0, UPT, UR4, UR8, UPT ;  /* 0x000000080400728c */ /* 0x000fe2000bf05270 */
[----:B------:R-:W-:Y:S10]  /*0270*/  BRA.U !UP2, `(.L_x_46) ;  /* 0x000000010aec7547 */ /* 0x000ff4000b800000 */
[----:B------:R-:W-:Y:S01]  /*0280*/  HFMA2 R2, -RZ, RZ, 0, 0 ;  /* 0x00000000ff027431 */ /* 0x000fe200000001ff */
[----:B------:R-:W0:Y:S06]  /*0290*/  LDCU UR12, c[0x0][0x380] ;  /* 0x00007000ff0c77ac */ /* 0x000e2c0008000800 */
.L_x_47:
[----:B------:R-:W1:Y:S01]  /*02a0*/  LDC.64 R16, c[0x0][0x398] ;  /* 0x0000e600ff107b82 */ /* 0x000e620000000a00 */
[----:B------:R-:W-:Y:S02]  /*02b0*/  IADD3 R20, PT, PT, R6, R2, RZ ;  /* 0x0000000206147210 */ /* 0x000fe40007ffe0ff */
[----:B------:R-:W-:Y:S02]  /*02c0*/  IADD3 R11, PT, PT, R2, UR6, RZ ;  /* 0x00000006020b7c10 */ /* 0x000fe4000fffe0ff */
[----:B------:R-:W-:-:S03]  /*02d0*/  VIMNMX.RELU R9, PT, PT, R5, R20, PT ;  /* 0x0000001405097248 */ /* 0x000fc60003fe1100 */
[----:B------:R-:W2:Y:S02]  /*02e0*/  LDC.64 R14, c[0x0][0x390] ;  /* 0x0000e400ff0e7b82 */ /* 0x000ea40000000a00 */
[----:B0-----:R-:W-:Y:S02]  /*02f0*/  IMAD R9, R8, UR12, R9 ;  /* 0x0000000c08097c24 */ /* 0x001fe4000f8e0209 */
[----:B-1----:R-:W-:-:S05]  /*0300*/  IMAD.WIDE.U32 R16, R11, 0x4, R16 ;  /* 0x000000040b107825 */ /* 0x002fca00078e0010 */
[----:B------:R-:W3:Y:S01]  /*0310*/  LDG.E R13, desc[UR10][R16.64] ;  /* 0x0000000a100d7981 */ /* 0x000ee2000c1e1900 */
[----:B--2---:R-:W-:Y:S01]  /*0320*/  IMAD.WIDE R10, R9, 0x4, R14 ;  /* 0x00000004090a7825 */ /* 0x004fe200078e020e */
[C-C-:B------:R-:W-:Y:S02]  /*0330*/  VIADDMNMX.RELU R19, R20.reuse, 0x2, R5.reuse, PT ;  /* 0x0000000214137846 */ /* 0x140fe40003801105 */
[----:B------:R-:W2:Y:S04]  /*0340*/  LDG.E R22, desc[UR10][R16.64+0xc] ;  /* 0x00000c0a10167981 */ /* 0x000ea8000c1e1900 */
[----:B------:R-:W3:Y:S01]  /*0350*/  LDG.E R21, desc[UR10][R10.64] ;  /* 0x0000000a0a157981 */ /* 0x000ee2000c1e1900 */
[C-C-:B------:R-:W-:Y:S02]  /*0360*/  VIADDMNMX.RELU R23, R20.reuse, 0x3, R5.reuse, PT ;  /* 0x0000000314177846 */ /* 0x140fe40003801105 */
[----:B------:R-:W-:Y:S01]  /*0370*/  VIADDMNMX.RELU R9, R20, 0x1, R5, PT ;  /* 0x0000000114097846 */ /* 0x000fe20003801105 */
[C---:B------:R-:W-:Y:S01]  /*0380*/  IMAD R19, R8.reuse, UR12, R19 ;  /* 0x0000000c08137c24 */ /* 0x040fe2000f8e0213 */
[----:B------:R-:W4:Y:S01]  /*0390*/  LDG.E R24, desc[UR10][R16.64+0x10] ;  /* 0x0000100a10187981 */ /* 0x000f22000c1e1900 */
[----:B------:R-:W-:-:S02]  /*03a0*/  IMAD R23, R8, UR12, R23 ;  /* 0x0000000c08177c24 */ /* 0x000fc4000f8e0217 */
[----:B------:R-:W-:Y:S01]  /*03b0*/  IMAD R9, R8, UR12, R9 ;  /* 0x0000000c08097c24 */ /* 0x000fe2000f8e0209 */
[----:B------:R-:W5:Y:S01]  /*03c0*/  LDG.E R25, desc[UR10][R16.64+0x14] ;  /* 0x0000140a10197981 */ /* 0x000f62000c1e1900 */
[----:B------:R-:W-:-:S04]  /*03d0*/  IMAD.WIDE R28, R19, 0x4, R14 ;  /* 0x00000004131c7825 */ /* 0x000fc800078e020e */
[----:B------:R-:W-:Y:S01]  /*03e0*/  IMAD.WIDE R18, R23, 0x4, R14 ;  /* 0x0000000417127825 */ /* 0x000fe200078e020e */
[C---:B------:R-:W-:Y:S01]  /*03f0*/  VIADDMNMX.RELU R23, R20.reuse, 0x4, R5, PT ;  /* 0x0000000414177846 */ /* 0x040fe20003801105 */
[----:B------:R0:W2:Y:S02]  /*0400*/  LDG.E R10, desc[UR10][R28.64] ;  /* 0x0000000a1c0a7981 */ /* 0x0000a4000c1e1900 */
[----:B------:R-:W-:Y:S02]  /*0410*/  IMAD.WIDE R26, R9, 0x4, R14 ;  /* 0x00000004091a7825 */ /* 0x000fe400078e020e */
[----:B------:R1:W4:Y:S04]  /*0420*/  LDG.E R11, desc[UR10][R18.64] ;  /* 0x0000000a120b7981 */ /* 0x000328000c1e1900 */
[----:B------:R-:W5:Y:S01]  /*0430*/  LDG.E R9, desc[UR10][R26.64] ;  /* 0x0000000a1a097981 */ /* 0x000f62000c1e1900 */
[----:B0-----:R-:W-:-:S02]  /*0440*/  VIADDMNMX.RELU R29, R20, 0x5, R5, PT ;  /* 0x00000005141d7846 */ /* 0x001fc40003801105 */
[----:B------:R-:W-:-:S05]  /*0450*/  VIADDMNMX.RELU R28, R20, 0x7, R5, PT ;  /* 0x00000007141c7846 */ /* 0x000fca0003801105 */
[C---:B------:R-:W-:Y:S01]  /*0460*/  IMAD R28, R8.reuse, UR12, R28 ;  /* 0x0000000c081c7c24 */ /* 0x040fe2000f8e021c */
[----:B------:R-:W4:Y:S04]  /*0470*/  LDG.E R26, desc[UR10][R16.64+0x18] ;  /* 0x0000180a101a7981 */ /* 0x000f28000c1e1900 */
[----:B------:R-:W4:Y:S01]  /*0480*/  LDG.E R27, desc[UR10][R16.64+0x1c] ;  /* 0x00001c0a101b7981 */ /* 0x000f22000c1e1900 */
[----:B---3--:R-:W-:Y:S01]  /*0490*/  FFMA R12, R21, R13, R12 ;  /* 0x0000000d150c7223 */ /* 0x008fe2000000000c */
[----:B------:R-:W-:Y:S02]  /*04a0*/  IMAD R21, R8, UR12, R23 ;  /* 0x0000000c08157c24 */ /* 0x000fe4000f8e0217 */
[----:B------:R-:W5:Y:S02]  /*04b0*/  LDG.E R13, desc[UR10][R16.64+0x4] ;  /* 0x0000040a100d7981 */ /* 0x000f64000c1e1900 */
[----:B-1----:R-:W-:-:S02]  /*04c0*/  IMAD.WIDE R18, R21, 0x4, R14 ;  /* 0x0000000415127825 */ /* 0x002fc400078e020e */
[----:B------:R0:W2:Y:S02]  /*04d0*/  LDG.E R23, desc[UR10][R16.64+0x8] ;  /* 0x0000080a10177981 */ /* 0x0000a4000c1e1900 */
[----:B------:R-:W-:Y:S01]  /*04e0*/  IMAD R21, R8, UR12, R29 ;  /* 0x0000000c08157c24 */ /* 0x000fe2000f8e021d */
[----:B------:R-:W-:Y:S01]  /*04f0*/  VIADDMNMX.RELU R29, R20, 0x6, R5, PT ;  /* 0x00000006141d7846 */ /* 0x000fe20003801105 */
[----:B------:R-:W3:Y:S02]  /*0500*/  LDG.E R19, desc[UR10][R18.64] ;  /* 0x0000000a12137981 */ /* 0x000ee4000c1e1900 */
[----:B------:R-:W-:-:S04]  /*0510*/  IMAD.WIDE R20, R21, 0x4, R14 ;  /* 0x0000000415147825 */ /* 0x000fc800078e020e */
[----:B------:R-:W-:Y:S02]  /*0520*/  IMAD R29, R8, UR12, R29 ;  /* 0x0000000c081d7c24 */ /* 0x000fe4000f8e021d */
[----:B------:R-:W3:Y:S02]  /*0530*/  LDG.E R20, desc[UR10][R20.64] ;  /* 0x0000000a14147981 */ /* 0x000ee4000c1e1900 */
[----:B0-----:R-:W-:-:S04]  /*0540*/  IMAD.WIDE R16, R29, 0x4, R14 ;  /* 0x000000041d107825 */ /* 0x001fc800078e020e */
[----:B------:R-:W-:Y:S02]  /*0550*/  IMAD.WIDE R14, R28, 0x4, R14 ;  /* 0x000000041c0e7825 */ /* 0x000fe400078e020e */
[----:B------:R-:W3:Y:S04]  /*0560*/  LDG.E R17, desc[UR10][R16.64] ;  /* 0x0000000a10117981 */ /* 0x000ee8000c1e1900 */
[----:B------:R-:W3:Y:S01]  /*0570*/  LDG.E R15, desc[UR10][R14.64] ;  /* 0x0000000a0e0f7981 */ /* 0x000ee2000c1e1900 */
[----:B------:R-:W-:-:S04]  /*0580*/  IADD3 R2, PT, PT, R2, 0x8, RZ ;  /* 0x0000000802027810 */ /* 0x000fc80007ffe0ff */
[----:B------:R-:W-:Y:S01]  /*0590*/  ISETP.NE.AND P0, PT, R2, UR5, PT ;  /* 0x0000000502007c0c */ /* 0x000fe2000bf05270 */
[----:B-----5:R-:W-:-:S04]  /*05a0*/  FFMA R9, R9, R13, R12 ;  /* 0x0000000d09097223 */ /* 0x020fc8000000000c */
[----:B--2---:R-:W-:-:S04]  /*05b0*/  FFMA R10, R10, R23, R9 ;  /* 0x000000170a0a7223 */ /* 0x004fc80000000009 */
[----:B----4-:R-:W-:-:S04]  /*05c0*/  FFMA R10, R11, R22, R10 ;  /* 0x000000160b0a7223 */ /* 0x010fc8000000000a */
[----:B---3--:R-:W-:-:S04]  /*05d0*/  FFMA R19, R19, R24, R10 ;  /* 0x0000001813137223 */ /* 0x008fc8000000000a */
[----:B------:R-:W-:-:S04]  /*05e0*/  FFMA R20, R20, R25, R19 ;  /* 0x0000001914147223 */ /* 0x000fc80000000013 */
[----:B------:R-:W-:-:S04]  /*05f0*/  FFMA R20, R17, R26, R20 ;  /* 0x0000001a11147223 */ /* 0x000fc80000000014 */
[----:B------:R-:W-:Y:S01]  /*0600*/  FFMA R12, R15, R27, R20 ;  /* 0x0000001b0f0c7223 */ /* 0x000fe20000000014 */
[----:B------:R-:W-:Y:S06]  /*0610*/  @P0 BRA `(.L_x_47) ;  /* 0xfffffffc00200947 */ /* 0x000fec000383ffff */
[----:B------:R-:W-:-:S07]  /*0620*/  MOV R9, UR5 ;  /* 0x0000000500097c02 */ /* 0x000fce0008000f00 */
.L_x_46:
[----:B------:R-:W-:-:S09]  /*0630*/  UISETP.NE.AND UP2, UPT, UR7, URZ, UPT ;  /* 0x000000ff0700728c */ /* 0x000fd2000bf45270 */
[----:B------:R-:W-:Y:S05]  /*0640*/  BRA.U !UP2, `(.L_x_48) ;  /* 0x000000050a387547 */ /* 0x000fea000b800000 */
[----:B------:R-:W-:Y:S01]  /*0650*/  UISETP.NE.AND UP2, UPT, UR9, URZ, UPT ;  /* 0x000000ff0900728c */ /* 0x000fe2000bf45270 */
[----:B------:R-:W-:Y:S10]  /*0660*/  BRA.U !UP1, `(.L_x_49) ;  /* 0x0000000109907547 */ /* 0x000ff4000b800000 */
[----:B------:R-:W0:Y:S01]  /*0670*/  LDC.64 R14, c[0x0][0x390] ;  /* 0x0000e400ff0e7b82 */ /* 0x000e220000000a00 */
[----:B------:R-:W1:Y:S01]  /*0680*/  LDCU UR12, c[0x0][0x380] ;  /* 0x00007000ff0c77ac */ /* 0x000e620008000800 */
[----:B------:R-:W-:Y:S02]  /*0690*/  IADD3 R2, PT, PT, R6, R9, RZ ;  /* 0x0000000906027210 */ /* 0x000fe40007ffe0ff */
[----:B------:R-:W-:Y:S02]  /*06a0*/  IADD3 R13, PT, PT, R9, UR6, RZ ;  /* 0x00000006090d7c10 */ /* 0x000fe4000fffe0ff */
[----:B------:R-:W-:Y:S02]  /*06b0*/  VIMNMX.RELU R17, PT, PT, R5, R2, PT ;  /* 0x0000000205117248 */ /* 0x000fe40003fe1100 */
[----:B------:R-:W2:Y:S01]  /*06c0*/  LDC.64 R20, c[0x0][0x398] ;  /* 0x0000e600ff147b82 */ /* 0x000ea20000000a00 */
[----:B------:R-:W-:Y:S02]  /*06d0*/  VIADDMNMX.RELU R19, R2, 0x1, R5, PT ;  /* 0x0000000102137846 */ /* 0x000fe40003801105 */
[----:B------:R-:W-:-:S05]  /*06e0*/  IADD3 R22, P0, PT, R9, UR6, RZ ;  /* 0x0000000609167c10 */ /* 0x000fca000ff1e0ff */
[----:B------:R-:W3:Y:S01]  /*06f0*/  LDC.64 R10, c[0x0][0x398] ;  /* 0x0000e600ff0a7b82 */ /* 0x000ee20000000a00 */
[----:B-1----:R-:W-:Y:S01]  /*0700*/  IMAD R17, R8, UR12, R17 ;  /* 0x0000000c08117c24 */ /* 0x002fe2000f8e0211 */
[----:B------:R-:W-:Y:S01]  /*0710*/  VIADDMNMX.RELU R23, R2, 0x2, R5, PT ;  /* 0x0000000202177846 */ /* 0x000fe20003801105 */
[----:B------:R-:W-:Y:S01]  /*0720*/  IMAD R19, R8, UR12, R19 ;  /* 0x0000000c08137c24 */ /* 0x000fe2000f8e0213 */
[----:B------:R-:W-:Y:S01]  /*0730*/  IADD3.X R24, PT, PT, RZ, RZ, RZ, P0, !PT ;  /* 0x000000ffff187210 */ /* 0x000fe200007fe4ff */
[----:B0-----:R-:W-:Y:S01]  /*0740*/  IMAD.WIDE R16, R17, 0x4, R14 ;  /* 0x0000000411107825 */ /* 0x001fe200078e020e */
[----:B------:R-:W-:-:S03]  /*0750*/  VIADDMNMX.RELU R25, R2, 0x3, R5, PT ;  /* 0x0000000302197846 */ /* 0x000fc60003801105 */
[----:B------:R-:W-:Y:S02]  /*0760*/  IMAD.WIDE R18, R19, 0x4, R14 ;  /* 0x0000000413127825 */ /* 0x000fe400078e020e */
[----:B------:R-:W4:Y:S02]  /*0770*/  LDG.E R17, desc[UR10][R16.64] ;  /* 0x0000000a10117981 */ /* 0x000f24000c1e1900 */
[----:B--2---:R-:W-:Y:S02]  /*0780*/  IMAD.WIDE.U32 R20, R13, 0x4, R20 ;  /* 0x000000040d147825 */ /* 0x004fe400078e0014 */
[----:B------:R-:W2:Y:S02]  /*0790*/  LDG.E R18, desc[UR10][R18.64] ;  /* 0x0000000a12127981 */ /* 0x000ea4000c1e1900 */
[----:B------:R-:W-:Y:S02]  /*07a0*/  IMAD R23, R8, UR12, R23 ;  /* 0x0000000c08177c24 */ /* 0x000fe4000f8e0217 */
[----:B------:R0:W4:Y:S01]  /*07b0*/  LDG.E R13, desc[UR10][R20.64] ;  /* 0x0000000a140d7981 */ /* 0x000122000c1e1900 */
[----:B---3--:R-:W-:Y:S01]  /*07c0*/  LEA R10, P0, R22, R10, 0x2 ;  /* 0x0000000a160a7211 */ /* 0x008fe200078010ff */
[----:B------:R-:W-:-:S03]  /*07d0*/  IMAD R25, R8, UR12, R25 ;  /* 0x0000000c08197c24 */ /* 0x000fc6000f8e0219 */
[----:B------:R-:W-:Y:S01]  /*07e0*/  LEA.HI.X R11, R22, R11, R24, 0x2, P0 ;  /* 0x0000000b160b7211 */ /* 0x000fe200000f1418 */
[----:B0-----:R-:W-:-:S04]  /*07f0*/  IMAD.WIDE R20, R23, 0x4, R14 ;  /* 0x0000000417147825 */ /* 0x001fc800078e020e */
        /* <DEDUP_REMOVED lines=11> */
.L_x_49:
[----:B------:R-:W-:Y:S05]  /*08b0*/  BRA.U !UP2, `(.L_x_48) ;  /* 0x000000010a9c7547 */ /* 0x000fea000b800000 */
[----:B------:R-:W-:Y:S02]  /*08c0*/  UISETP.NE.AND UP2, UPT, UR9, 0x1, UPT ;  /* 0x000000010900788c */ /* 0x000fe4000bf45270 */
[----:B------:R-:W-:-:S07]  /*08d0*/  ULOP3.LUT UP3, URZ, UR8, 0x1, URZ, 0xc0, !UPT ;  /* 0x0000000108ff7892 */ /* 0x000fce000f86c0ff */
[----:B------:R-:W-:Y:S05]  /*08e0*/  BRA.U !UP2, `(.L_x_50) ;  /* 0x000000010a607547 */ /* 0x000fea000b800000 */
[----:B------:R-:W0:Y:S01]  /*08f0*/  LDC.64 R18, c[0x0][0x398] ;  /* 0x0000e600ff127b82 */ /* 0x000e220000000a00 */
[----:B------:R-:W1:Y:S01]  /*0900*/  LDCU UR8, c[0x0][0x380] ;  /* 0x00007000ff0877ac */ /* 0x000e620008000800 */
[----:B------:R-:W-:Y:S02]  /*0910*/  IADD3 R2, PT, PT, R6, R9, RZ ;  /* 0x0000000906027210 */ /* 0x000fe40007ffe0ff */
[----:B------:R-:W-:Y:S02]  /*0920*/  IADD3 R17, PT, PT, R9, UR6, RZ ;  /* 0x0000000609117c10 */ /* 0x000fe4000fffe0ff */
[----:B------:R-:W-:Y:S02]  /*0930*/  VIMNMX.RELU R13, PT, PT, R5, R2, PT ;  /* 0x00000002050d7248 */ /* 0x000fe40003fe1100 */
[----:B------:R-:W2:Y:S01]  /*0940*/  LDC.64 R14, c[0x0][0x390] ;  /* 0x0000e400ff0e7b82 */ /* 0x000ea20000000a00 */
[----:B------:R-:W-:Y:S02]  /*0950*/  VIADDMNMX.RELU R21, R2, 0x1, R5, PT ;  /* 0x0000000102157846 */ /* 0x000fe40003801105 */
[----:B------:R-:W-:-:S04]  /*0960*/  IADD3 R20, P0, PT, R9, UR6, RZ ;  /* 0x0000000609147c10 */ /* 0x000fc8000ff1e0ff */
[----:B------:R-:W-:Y:S01]  /*0970*/  IADD3.X R2, PT, PT, RZ, RZ, RZ, P0, !PT ;  /* 0x000000ffff027210 */ /* 0x000fe200007fe4ff */
[----:B------:R-:W3:Y:S01]  /*0980*/  LDC.64 R10, c[0x0][0x398] ;  /* 0x0000e600ff0a7b82 */ /* 0x000ee20000000a00 */
[C---:B-1----:R-:W-:Y:S02]  /*0990*/  IMAD R13, R8.reuse, UR8, R13 ;  /* 0x00000008080d7c24 */ /* 0x042fe4000f8e020d */
[----:B------:R-:W-:Y:S02]  /*09a0*/  IMAD R21, R8, UR8, R21 ;  /* 0x0000000808157c24 */ /* 0x000fe4000f8e0215 */
[----:B0-----:R-:W-:-:S06]  /*09b0*/  IMAD.WIDE.U32 R18, R17, 0x4, R18 ;  /* 0x0000000411127825 */ /* 0x001fcc00078e0012 */
[----:B------:R-:W4:Y:S01]  /*09c0*/  LDG.E R18, desc[UR10][R18.64] ;  /* 0x0000000a12127981 */ /* 0x000f22000c1e1900 */
[----:B--2---:R-:W-:-:S04]  /*09d0*/  IMAD.WIDE R16, R13, 0x4, R14 ;  /* 0x000000040d107825 */ /* 0x004fc800078e020e */
[----:B------:R-:W-:Y:S02]  /*09e0*/  IMAD.WIDE R14, R21, 0x4, R14 ;  /* 0x00000004150e7825 */ /* 0x000fe400078e020e */
[----:B------:R-:W4:Y:S01]  /*09f0*/  LDG.E R17, desc[UR10][R16.64] ;  /* 0x0000000a10117981 */ /* 0x000f22000c1e1900 */
[----:B---3--:R-:W-:-:S03]  /*0a00*/  LEA R10, P0, R20, R10, 0x2 ;  /* 0x0000000a140a7211 */ /* 0x008fc600078010ff */
[----:B------:R-:W2:Y:S01]  /*0a10*/  LDG.E R15, desc[UR10][R14.64] ;  /* 0x0000000a0e0f7981 */ /* 0x000ea2000c1e1900 */
[----:B------:R-:W-:-:S05]  /*0a20*/  LEA.HI.X R11, R20, R11, R2, 0x2, P0 ;  /* 0x0000000b140b7211 */ /* 0x000fca00000f1402 */
[----:B------:R-:W2:Y:S01]  /*0a30*/  LDG.E R10, desc[UR10][R10.64+0x4] ;  /* 0x0000040a0a0a7981 */ /* 0x000ea2000c1e1900 */
[----:B------:R-:W-:Y:S01]  /*0a40*/  IADD3 R9, PT, PT, R9, 0x2, RZ ;  /* 0x0000000209097810 */ /* 0x000fe20007ffe0ff */
[----:B----4-:R-:W-:-:S04]  /*0a50*/  FFMA R12, R17, R18, R12 ;  /* 0x00000012110c7223 */ /* 0x010fc8000000000c */
[----:B--2---:R-:W-:-:S07]  /*0a60*/  FFMA R12, R15, R10, R12 ;  /* 0x0000000a0f0c7223 */ /* 0x004fce000000000c */
.L_x_50:
[----:B------:R-:W-:Y:S05]  /*0a70*/  BRA.U !UP3, `(.L_x_48) ;  /* 0x000000010b2c7547 */ /* 0x000fea000b800000 */
[----:B------:R-:W0:Y:S01]  /*0a80*/  LDC.64 R14, c[0x0][0x398] ;  /* 0x0000e600ff0e7b82 */ /* 0x000e220000000a00 */
[----:B------:R-:W1:Y:S01]  /*0a90*/  LDCU UR8, c[0x0][0x380] ;  /* 0x00007000ff0877ac */ /* 0x000e620008000800 */
[----:B------:R-:W-:Y:S02]  /*0aa0*/  VIADDMNMX.RELU R13, R6, R9, R5, PT ;  /* 0x00000009060d7246 */ /* 0x000fe40003801105 */
[----:B------:R-:W-:-:S04]  /*0ab0*/  IADD3 R9, PT, PT, R9, UR6, RZ ;  /* 0x0000000609097c10 */ /* 0x000fc8000fffe0ff */
[----:B------:R-:W2:Y:S01]  /*0ac0*/  LDC.64 R10, c[0x0][0x390] ;  /* 0x0000e400ff0a7b82 */ /* 0x000ea20000000a00 */
[----:B-1----:R-:W-:Y:S02]  /*0ad0*/  IMAD R13, R8, UR8, R13 ;  /* 0x00000008080d7c24 */ /* 0x002fe4000f8e020d */
[----:B0-----:R-:W-:-:S06]  /*0ae0*/  IMAD.WIDE.U32 R8, R9, 0x4, R14 ;  /* 0x0000000409087825 */ /* 0x001fcc00078e000e */
[----:B------:R-:W3:Y:S01]  /*0af0*/  LDG.E R8, desc[UR10][R8.64] ;  /* 0x0000000a08087981 */ /* 0x000ee2000c1e1900 */
[----:B--2---:R-:W-:-:S06]  /*0b00*/  IMAD.WIDE R10, R13, 0x4, R10 ;  /* 0x000000040d0a7825 */ /* 0x004fcc00078e020a */
[----:B------:R-:W3:Y:S02]  /*0b10*/  LDG.E R11, desc[UR10][R10.64] ;  /* 0x0000000a0a0b7981 */ /* 0x000ee4000c1e1900 */
[----:B---3--:R-:W-:-:S07]  /*0b20*/  FFMA R12, R11, R8, R12 ;  /* 0x000000080b0c7223 */ /* 0x008fce000000000c */
.L_x_48:
[----:B------:R-:W-:Y:S05]  /*0b30*/  BRA.U UP0, `(.L_x_51) ;  /* 0xfffffff500b07547 */ /* 0x000fea000b83ffff */
.L_x_45:
[----:B------:R-:W0:Y:S01]  /*0b40*/  LDC.64 R4, c[0x0][0x3a0] ;  /* 0x0000e800ff047b82 */ /* 0x000e220000000a00 */
[----:B------:R-:W1:Y:S02]  /*0b50*/  LDCU UR4, c[0x0][0x380] ;  /* 0x00007000ff0477ac */ /* 0x000e640008000800 */
[----:B-1----:R-:W-:-:S04]  /*0b60*/  IMAD R3, R0, UR4, R3 ;  /* 0x0000000400037c24 */ /* 0x002fc8000f8e0203 */
[----:B0-----:R-:W-:-:S05]  /*0b70*/  IMAD.WIDE R2, R3, 0x4, R4 ;  /* 0x0000000403027825 */ /* 0x001fca00078e0204 */
[----:B------:R-:W-:Y:S01]  /*0b80*/  STG.E desc[UR10][R2.64], R12 ;  /* 0x0000000c02007986 */ /* 0x000fe2000c10190a */
[----:B------:R-:W-:Y:S05]  /*0b90*/  EXIT ;  /* 0x000000000000794d */ /* 0x000fea0003800000 */
.L_x_52:
        /* <DEDUP_REMOVED lines=14> */
.L_x_181:


//--------------------- .text.matrixConvEmptyBorder --------------------------
	.section	.text.matrixConvEmptyBorder,"ax",@progbits
	.align	128
        .global         matrixConvEmptyBorder
        .type           matrixConvEmptyBorder,@function
        .size           matrixConvEmptyBorder,(.L_x_182 - matrixConvEmptyBorder)
        .other          matrixConvEmptyBorder,@"STO_CUDA_ENTRY STV_DEFAULT"
matrixConvEmptyBorder:
.text.matrixConvEmptyBorder:
        /* <DEDUP_REMOVED lines=30> */
.L_x_60:
[----:B------:R-:W0:Y:S01]  /*01e0*/  LDCU UR5, c[0x0][0x384] ;  /* 0x00007080ff0577ac */ /* 0x000e220008000800 */
[----:B------:R-:W-:Y:S01]  /*01f0*/  VIADD R5, R14, UR4 ;  /* 0x000000040e057c36 */ /* 0x000fe20008000000 */
[----:B------:R-:W-:Y:S04]  /*0200*/  BSSY.RECONVERGENT B0, `(.L_x_54) ;  /* 0x00000a0000007945 */ /* 0x000fe80003800200 */
[----:B0-----:R-:W-:-:S04]  /*0210*/  ISETP.GE.AND P0, PT, R5, UR5, PT ;  /* 0x0000000505007c0c */ /* 0x001fc8000bf06270 */
[----:B------:R-:W-:-:S13]  /*0220*/  ISETP.LT.OR P0, PT, R5, RZ, P0 ;  /* 0x000000ff0500720c */ /* 0x000fda0000701670 */
[----:B------:R-:W-:Y:S05]  /*0230*/  @P0 BRA `(.L_x_55) ;  /* 0x0000000800700947 */ /* 0x000fea0003800000 */
[----:B------:R-:W0:Y:S01]  /*0240*/  LDC R6, c[0x0][0x388] ;  /* 0x0000e200ff067b82 */ /* 0x000e220000000800 */
[----:B------:R-:W-:Y:S01]  /*0250*/  HFMA2 R7, -RZ, RZ, 0, 0 ;  /* 0x00000000ff077431 */ /* 0x000fe200000001ff */
[C---:B0-----:R-:W-:Y:S01]  /*0260*/  ISETP.GE.U32.AND P0, PT, R6.reuse, 0x8, PT ;  /* 0x000000080600780c */ /* 0x041fe20003f06070 */
[----:B------:R-:W-:-:S12]  /*0270*/  IMAD R6, R6, UR4, RZ ;  /* 0x0000000406067c24 */ /* 0x000fd8000f8e02ff */
[----:B------:R-:W-:Y:S05]  /*0280*/  @!P0 BRA `(.L_x_56) ;  /* 0x0000000400048947 */ /* 0x000fea0003800000 */
[----:B------:R-:W0:Y:S01]  /*0290*/  LDCU UR8, c[0x0][0x380] ;  /* 0x00007000ff0877ac */ /* 0x000e220008000800 */
[----:B------:R-:W-:-:S05]  /*02a0*/  UMOV UR5, URZ ;  /* 0x000000ff00057c82 */ /* 0x000fca0008000000 */
.L_x_57:
[----:B------:R-:W-:Y:S01]  /*02b0*/  VIADD R12, R4, UR5 ;  /* 0x00000005040c7c36 */ /* 0x000fe20008000000 */
[----:B------:R-:W1:Y:S03]  /*02c0*/  LDC.64 R8, c[0x0][0x390] ;  /* 0x0000e400ff087b82 */ /* 0x000e660000000a00 */
[----:B0-----:R-:W-:Y:S01]  /*02d0*/  IMAD R7, R5, UR8, R12 ;  /* 0x0000000805077c24 */ /* 0x001fe2000f8e020c */
[----:B------:R-:W-:-:S04]  /*02e0*/  ISETP.GE.AND P4, PT, R12, UR8, PT ;  /* 0x000000080c007c0c */ /* 0x000fc8000bf86270 */
[----:B------:R-:W-:-:S13]  /*02f0*/  ISETP.LT.OR P4, PT, R12, RZ, P4 ;  /* 0x000000ff0c00720c */ /* 0x000fda0002781670 */
[----:B------:R-:W0:Y:S01]  /*0300*/  @!P4 LDC.64 R16, c[0x0][0x398] ;  /* 0x0000e600ff10cb82 */ /* 0x000e220000000a00 */
[----:B------:R-:W-:Y:S02]  /*0310*/  @!P4 VIADD R11, R6, UR5 ;  /* 0x00000005060bcc36 */ /* 0x000fe40008000000 */
[----:B-1----:R-:W-:-:S05]  /*0320*/  IMAD.WIDE R8, R7, 0x4, R8 ;  /* 0x0000000407087825 */ /* 0x002fca00078e0208 */
[----:B------:R-:W2:Y:S01]  /*0330*/  @!P4 LDG.E R7, desc[UR10][R8.64] ;  /* 0x0000000a0807c981 */ /* 0x000ea2000c1e1900 */
[----:B0-----:R-:W-:Y:S02]  /*0340*/  @!P4 IMAD.WIDE.U32 R16, R11, 0x4, R16 ;  /* 0x000000040b10c825 */ /* 0x001fe400078e0010 */
[----:B------:R-:W0:Y:S04]  /*0350*/  LDC.64 R10, c[0x0][0x398] ;  /* 0x0000e600ff0a7b82 */ /* 0x000e280000000a00 */
[----:B------:R1:W2:Y:S01]  /*0360*/  @!P4 LDG.E R16, desc[UR10][R16.64] ;  /* 0x0000000a1010c981 */ /* 0x0002a2000c1e1900 */
[C---:B------:R-:W-:Y:S01]  /*0370*/  VIADD R15, R12.reuse, 0x2 ;  /* 0x000000020c0f7836 */ /* 0x040fe20000000000 */
[----:B------:R-:W-:Y:S02]  /*0380*/  IADD3 R13, PT, PT, R12, 0x1, RZ ;  /* 0x000000010c0d7810 */ /* 0x000fe40007ffe0ff */
[----:B------:R-:W-:-:S02]  /*0390*/  IADD3 R18, P1, PT, R6, UR5, RZ ;  /* 0x0000000506127c10 */ /* 0x000fc4000ff3e0ff */
[----:B------:R-:W-:Y:S02]  /*03a0*/  ISETP.GE.AND P0, PT, R13, UR8, PT ;  /* 0x000000080d007c0c */ /* 0x000fe4000bf06270 */
[----:B------:R-:W-:Y:S02]  /*03b0*/  ISETP.GE.AND P3, PT, R15, UR8, PT ;  /* 0x000000080f007c0c */ /* 0x000fe4000bf66270 */
[----:B------:R-:W-:Y:S01]  /*03c0*/  ISETP.LT.OR P0, PT, R13, RZ, P0 ;  /* 0x000000ff0d00720c */ /* 0x000fe20000701670 */
[----:B------:R-:W-:Y:S01]  /*03d0*/  IMAD.X R13, RZ, RZ, RZ, P1 ;  /* 0x000000ffff0d7224 */ /* 0x000fe200008e06ff */
[----:B------:R-:W-:Y:S02]  /*03e0*/  ISETP.LT.OR P3, PT, R15, RZ, P3 ;  /* 0x000000ff0f00720c */ /* 0x000fe40001f61670 */
[C---:B------:R-:W-:Y:S01]  /*03f0*/  IADD3 R15, PT, PT, R12.reuse, 0x3, RZ ;  /* 0x000000030c0f7810 */ /* 0x040fe20007ffe0ff */
[----:B-1----:R-:W-:Y:S01]  /*0400*/  VIADD R17, R12, 0x4 ;  /* 0x000000040c117836 */ /* 0x002fe20000000000 */
[----:B0-----:R-:W-:-:S02]  /*0410*/  LEA R10, P1, R18, R10, 0x2 ;  /* 0x0000000a120a7211 */ /* 0x001fc400078210ff */
[----:B------:R-:W-:Y:S02]  /*0420*/  ISETP.GE.AND P2, PT, R15, UR8, PT ;  /* 0x000000080f007c0c */ /* 0x000fe4000bf46270 */
[----:B------:R-:W-:Y:S01]  /*0430*/  LEA.HI.X R11, R18, R11, R13, 0x2, P1 ;  /* 0x0000000b120b7211 */ /* 0x000fe200008f140d */
[C---:B------:R-:W-:Y:S01]  /*0440*/  VIADD R19, R12.reuse, 0x5 ;  /* 0x000000050c137836 */ /* 0x040fe20000000000 */
[----:B------:R-:W-:Y:S01]  /*0450*/  IADD3 R18, PT, PT, R12, 0x6, RZ ;  /* 0x000000060c127810 */ /* 0x000fe20007ffe0ff */
[----:B------:R-:W3:Y:S01]  /*0460*/  @!P0 LDG.E R13, desc[UR10][R8.64+0x4] ;  /* 0x0000040a080d8981 */ /* 0x000ee2000c1e1900 */
[----:B------:R-:W-:Y:S02]  /*0470*/  ISETP.GE.AND P1, PT, R17, UR8, PT ;  /* 0x0000000811007c0c */ /* 0x000fe4000bf26270 */
[----:B------:R-:W-:Y:S02]  /*0480*/  ISETP.LT.OR P2, PT, R15, RZ, P2 ;  /* 0x000000ff0f00720c */ /* 0x000fe40001741670 */
[----:B------:R-:W-:Y:S01]  /*0490*/  ISETP.GE.AND P6, PT, R18, UR8, PT ;  /* 0x0000000812007c0c */ /* 0x000fe2000bfc6270 */
[----:B------:R-:W3:Y:S01]  /*04a0*/  @!P0 LDG.E R15, desc[UR10][R10.64+0x4] ;  /* 0x0000040a0a0f8981 */ /* 0x000ee2000c1e1900 */
[----:B------:R-:W-:-:S02]  /*04b0*/  ISETP.GE.AND P5, PT, R19, UR8, PT ;  /* 0x0000000813007c0c */ /* 0x000fc4000bfa6270 */
[----:B------:R-:W-:Y:S02]  /*04c0*/  ISETP.LT.OR P1, PT, R17, RZ, P1 ;  /* 0x000000ff1100720c */ /* 0x000fe40000f21670 */
[----:B------:R-:W-:Y:S01]  /*04d0*/  ISETP.LT.OR P6, PT, R18, RZ, P6 ;  /* 0x000000ff1200720c */ /* 0x000fe200037c1670 */
[----:B------:R-:W-:Y:S01]  /*04e0*/  VIADD R18, R12, 0x7 ;  /* 0x000000070c127836 */ /* 0x000fe20000000000 */
[----:B------:R-:W-:Y:S01]  /*04f0*/  ISETP.LT.OR P5, PT, R19, RZ, P5 ;  /* 0x000000ff1300720c */ /* 0x000fe20002fa1670 */
[----:B------:R-:W4:Y:S04]  /*0500*/  @!P3 LDG.E R17, desc[UR10][R8.64+0x8] ;  /* 0x0000080a0811b981 */ /* 0x000f28000c1e1900 */
[----:B------:R-:W4:Y:S04]  /*0510*/  @!P3 LDG.E R12, desc[UR10][R10.64+0x8] ;  /* 0x0000080a0a0cb981 */ /* 0x000f28000c1e1900 */
[----:B------:R-:W5:Y:S04]  /*0520*/  @!P1 LDG.E R19, desc[UR10][R8.64+0x10] ;  /* 0x0000100a08139981 */ /* 0x000f68000c1e1900 */
[----:B------:R-:W5:Y:S04]  /*0530*/  @!P5 LDG.E R21, desc[UR10][R8.64+0x14] ;  /* 0x0000140a0815d981 */ /* 0x000f68000c1e1900 */
[----:B------:R-:W5:Y:S04]  /*0540*/  @!P5 LDG.E R20, desc[UR10][R10.64+0x14] ;  /* 0x0000140a0a14d981 */ /* 0x000f68000c1e1900 */
[----:B------:R-:W5:Y:S04]  /*0550*/  @!P6 LDG.E R23, desc[UR10][R8.64+0x18] ;  /* 0x0000180a0817e981 */ /* 0x000f68000c1e1900 */
[----:B------:R-:W5:Y:S01]  /*0560*/  @!P6 LDG.E R22, desc[UR10][R10.64+0x18] ;  /* 0x0000180a0a16e981 */ /* 0x000f62000c1e1900 */
[----:B--2---:R-:W-:Y:S01]  /*0570*/  @!P4 FFMA R2, R7, R16, R2 ;  /* 0x000000100702c223 */ /* 0x004fe20000000002 */
[----:B------:R-:W-:-:S02]  /*0580*/  ISETP.GE.AND P4, PT, R18, UR8, PT ;  /* 0x0000000812007c0c */ /* 0x000fc4000bf86270 */
[----:B------:R-:W2:Y:S04]  /*0590*/  @!P2 LDG.E R7, desc[UR10][R8.64+0xc] ;  /* 0x00000c0a0807a981 */ /* 0x000ea8000c1e1900 */
[----:B------:R-:W2:Y:S01]  /*05a0*/  @!P2 LDG.E R16, desc[UR10][R10.64+0xc] ;  /* 0x00000c0a0a10a981 */ /* 0x000ea2000c1e1900 */
[----:B------:R-:W-:-:S03]  /*05b0*/  ISETP.LT.OR P4, PT, R18, RZ, P4 ;  /* 0x000000ff1200720c */ /* 0x000fc60002781670 */
[----:B------:R-:W5:Y:S10]  /*05c0*/  @!P1 LDG.E R18, desc[UR10][R10.64+0x10] ;  /* 0x0000100a0a129981 */ /* 0x000f74000c1e1900 */
[----:B------:R-:W5:Y:S04]  /*05d0*/  @!P4 LDG.E R25, desc[UR10][R8.64+0x1c] ;  /* 0x00001c0a0819c981 */ /* 0x000f68000c1e1900 */
[----:B------:R-:W5:Y:S01]  /*05e0*/  @!P4 LDG.E R24, desc[UR10][R10.64+0x1c] ;  /* 0x00001c0a0a18c981 */ /* 0x000f62000c1e1900 */
[----:B---3--:R-:W-:Y:S01]  /*05f0*/  @!P0 FFMA R2, R13, R15, R2 ;  /* 0x0000000f0d028223 */ /* 0x008fe20000000002 */
[----:B------:R-:W-:-:S03]  /*0600*/  UIADD3 UR5, UPT, UPT, UR5, 0x8, URZ ;  /* 0x0000000805057890 */ /* 0x000fc6000fffe0ff */
[----:B----4-:R-:W-:Y:S01]  /*0610*/  @!P3 FFMA R2, R17, R12, R2 ;  /* 0x0000000c1102b223 */ /* 0x010fe20000000002 */
[----:B------:R-:W-:-:S03]  /*0620*/  UISETP.NE.AND UP1, UPT, UR5, UR6, UPT ;  /* 0x000000060500728c */ /* 0x000fc6000bf25270 */
[----:B--2---:R-:W-:-:S04]  /*0630*/  @!P2 FFMA R2, R7, R16, R2 ;  /* 0x000000100702a223 */ /* 0x004fc80000000002 */
[----:B-----5:R-:W-:-:S04]  /*0640*/  @!P1 FFMA R2, R19, R18, R2 ;  /* 0x0000001213029223 */ /* 0x020fc80000000002 */
[----:B------:R-:W-:-:S04]  /*0650*/  @!P5 FFMA R2, R21, R20, R2 ;  /* 0x000000141502d223 */ /* 0x000fc80000000002 */
[----:B------:R-:W-:-:S04]  /*0660*/  @!P6 FFMA R2, R23, R22, R2 ;  /* 0x000000161702e223 */ /* 0x000fc80000000002 */
[----:B------:R-:W-:Y:S01]  /*0670*/  @!P4 FFMA R2, R25, R24, R2 ;  /* 0x000000181902c223 */ /* 0x000fe20000000002 */
[----:B------:R-:W-:Y:S06]  /*0680*/  BRA.U UP1, `(.L_x_57) ;  /* 0xfffffffd01087547 */ /* 0x000fec000b83ffff */
[----:B------:R-:W-:-:S07]  /*0690*/  IMAD.U32 R7, RZ, RZ, UR6 ;  /* 0x00000006ff077e24 */ /* 0x000fce000f8e00ff */
.L_x_56:
[----:B------:R-:W-:-:S09]  /*06a0*/  UISETP.NE.AND UP1, UPT, UR7, URZ, UPT ;  /* 0x000000ff0700728c */ /* 0x000fd2000bf25270 */
[----:B------:R-:W-:Y:S05]  /*06b0*/  BRA.U !UP1, `(.L_x_55) ;  /* 0x0000000509507547 */ /* 0x000fea000b800000 */
[----:B------:R-:W-:Y:S01]  /*06c0*/  UISETP.NE.AND UP1, UPT, UR9, URZ, UPT ;  /* 0x000000ff0900728c */ /* 0x000fe2000bf25270 */
[----:B------:R-:W-:Y:S10]  /*06d0*/  BRA.U !UP0, `(.L_x_58) ;  /* 0x0000000108947547 */ /* 0x000ff4000b800000 */
[----:B------:R-:W0:Y:S01]  /*06e0*/  LDCU UR5, c[0x0][0x380] ;  /* 0x00007000ff0577ac */ /* 0x000e220008000800 */
[----:B------:R-:W-:Y:S01]  /*06f0*/  IADD3 R18, PT, PT, R4, R7, RZ ;  /* 0x0000000704127210 */ /* 0x000fe20007ffe0ff */
[----:B------:R-:W1:Y:S04]  /*0700*/  LDC.64 R8, c[0x0][0x398] ;  /* 0x0000e600ff087b82 */ /* 0x000e680000000a00 */
[C---:B------:R-:W-:Y:S02]  /*0710*/  VIADD R16, R18.reuse, 0x1 ;  /* 0x0000000112107836 */ /* 0x040fe40000000000 */
[C---:B------:R-:W-:Y:S02]  /*0720*/  VIADD R17, R18.reuse, 0x2 ;  /* 0x0000000212117836 */ /* 0x040fe40000000000 */
[----:B------:R-:W2:Y:S01]  /*0730*/  LDC.64 R10, c[0x0][0x390] ;  /* 0x0000e400ff0a7b82 */ /* 0x000ea20000000a00 */
[C---:B------:R-:W-:Y:S01]  /*0740*/  VIADD R19, R18.reuse, 0x3 ;  /* 0x0000000312137836 */ /* 0x040fe20000000000 */
[----:B0-----:R-:W-:-:S02]  /*0750*/  ISETP.GE.AND P0, PT, R18, UR5, PT ;  /* 0x0000000512007c0c */ /* 0x001fc4000bf06270 */
[----:B------:R-:W-:Y:S02]  /*0760*/  ISETP.GE.AND P1, PT, R16, UR5, PT ;  /* 0x0000000510007c0c */ /* 0x000fe4000bf26270 */
[----:B------:R-:W-:Y:S02]  /*0770*/  ISETP.LT.OR P0, PT, R18, RZ, P0 ;  /* 0x000000ff1200720c */ /* 0x000fe40000701670 */
[----:B------:R-:W-:Y:S02]  /*0780*/  ISETP.LT.OR P1, PT, R16, RZ, P1 ;  /* 0x000000ff1000720c */ /* 0x000fe40000f21670 */
[C---:B------:R-:W-:Y:S02]  /*0790*/  ISETP.GE.AND P2, PT, R17.reuse, UR5, PT ;  /* 0x0000000511007c0c */ /* 0x040fe4000bf46270 */
[----:B------:R-:W-:Y:S02]  /*07a0*/  IADD3 R16, P3, PT, R6, R7, RZ ;  /* 0x0000000706107210 */ /* 0x000fe40007f7e0ff */
[----:B------:R-:W-:-:S02]  /*07b0*/  ISETP.LT.OR P2, PT, R17, RZ, P2 ;  /* 0x000000ff1100720c */ /* 0x000fc40001741670 */
[----:B-1----:R-:W-:Y:S01]  /*07c0*/  LEA R8, P4, R16, R8, 0x2 ;  /* 0x0000000810087211 */ /* 0x002fe200078810ff */
[----:B------:R-:W-:Y:S01]  /*07d0*/  IMAD.X R17, RZ, RZ, RZ, P3 ;  /* 0x000000ffff117224 */ /* 0x000fe200018e06ff */
[C---:B------:R-:W-:Y:S01]  /*07e0*/  ISETP.GE.AND P3, PT, R19.reuse, UR5, PT ;  /* 0x0000000513007c0c */ /* 0x040fe2000bf66270 */
[----:B------:R-:W0:Y:S01]  /*07f0*/  @!P0 LDC.64 R12, c[0x0][0x398] ;  /* 0x0000e600ff0c8b82 */ /* 0x000e220000000a00 */
[----:B------:R-:W-:Y:S02]  /*0800*/  @!P0 IADD3 R15, PT, PT, R6, R7, RZ ;  /* 0x00000007060f8210 */ /* 0x000fe40007ffe0ff */
[----:B------:R-:W-:Y:S02]  /*0810*/  LEA.HI.X R9, R16, R9, R17, 0x2, P4 ;  /* 0x0000000910097211 */ /* 0x000fe400020f1411 */
[----:B------:R-:W-:-:S03]  /*0820*/  ISETP.LT.OR P3, PT, R19, RZ, P3 ;  /* 0x000000ff1300720c */ /* 0x000fc60001f61670 */
[----:B------:R-:W3:Y:S10]  /*0830*/  @!P1 LDG.E R16, desc[UR10][R8.64+0x4] ;  /* 0x0000040a08109981 */ /* 0x000ef4000c1e1900 */
[----:B------:R-:W4:Y:S01]  /*0840*/  @!P3 LDG.E R20, desc[UR10][R8.64+0xc] ;  /* 0x00000c0a0814b981 */ /* 0x000f22000c1e1900 */
[----:B0-----:R-:W-:-:S04]  /*0850*/  @!P0 IMAD.WIDE.U32 R12, R15, 0x4, R12 ;  /* 0x000000040f0c8825 */ /* 0x001fc800078e000c */
[----:B------:R-:W-:Y:S02]  /*0860*/  IMAD R15, R5, UR5, R18 ;  /* 0x00000005050f7c24 */ /* 0x000fe4000f8e0212 */
[----:B------:R-:W5:Y:S02]  /*0870*/  @!P0 LDG.E R12, desc[UR10][R12.64] ;  /* 0x0000000a0c0c8981 */ /* 0x000f64000c1e1900 */
[----:B--2---:R-:W-:Y:S02]  /*0880*/  IMAD.WIDE R10, R15, 0x4, R10 ;  /* 0x000000040f0a7825 */ /* 0x004fe400078e020a */
[----:B------:R-:W2:Y:S04]  /*0890*/  @!P2 LDG.E R18, desc[UR10][R8.64+0x8] ;  /* 0x0000080a0812a981 */ /* 0x000ea8000c1e1900 */
[----:B------:R-:W5:Y:S04]  /*08a0*/  @!P0 LDG.E R15, desc[UR10][R10.64] ;  /* 0x0000000a0a0f8981 */ /* 0x000f68000c1e1900 */
[----:B------:R-:W3:Y:S04]  /*08b0*/  @!P1 LDG.E R17, desc[UR10][R10.64+0x4] ;  /* 0x0000040a0a119981 */ /* 0x000ee8000c1e1900 */
[----:B------:R-:W2:Y:S04]  /*08c0*/  @!P2 LDG.E R19, desc[UR10][R10.64+0x8] ;  /* 0x0000080a0a13a981 */ /* 0x000ea8000c1e1900 */
[----:B------:R-:W4:Y:S01]  /*08d0*/  @!P3 LDG.E R21, desc[UR10][R10.64+0xc] ;  /* 0x00000c0a0a15b981 */ /* 0x000f22000c1e1900 */
[----:B------:R-:W-:Y:S01]  /*08e0*/  IADD3 R7, PT, PT, R7, 0x4, RZ ;  /* 0x0000000407077810 */ /* 0x000fe20007ffe0ff */
[----:B-----5:R-:W-:-:S04]  /*08f0*/  @!P0 FFMA R2, R15, R12, R2 ;  /* 0x0000000c0f028223 */ /* 0x020fc80000000002 */
[----:B---3--:R-:W-:-:S04]  /*0900*/  @!P1 FFMA R2, R17, R16, R2 ;  /* 0x0000001011029223 */ /* 0x008fc80000000002 */
[----:B--2---:R-:W-:-:S04]  /*0910*/  @!P2 FFMA R2, R19, R18, R2 ;  /* 0x000000121302a223 */ /* 0x004fc80000000002 */
[----:B----4-:R-:W-:-:S07]  /*0920*/  @!P3 FFMA R2, R21, R20, R2 ;  /* 0x000000141502b223 */ /* 0x010fce0000000002 */
.L_x_58:
[----:B------:R-:W-:Y:S05]  /*0930*/  BRA.U !UP1, `(.L_x_55) ;  /* 0x0000000109b07547 */ /* 0x000fea000b800000 */
[----:B------:R-:W0:Y:S01]  /*0940*/  LDCU UR5, c[0x0][0x388] ;  /* 0x00007100ff0577ac */ /* 0x000e220008000800 */
[----:B------:R-:W-:Y:S02]  /*0950*/  UISETP.NE.AND UP1, UPT, UR9, 0x1, UPT ;  /* 0x000000010900788c */ /* 0x000fe4000bf25270 */
[----:B0-----:R-:W-:-:S07]  /*0960*/  ULOP3.LUT UP2, URZ, UR5, 0x1, URZ, 0xc0, !UPT ;  /* 0x0000000105ff7892 */ /* 0x001fce000f84c0ff */
[----:B------:R-:W-:Y:S05]  /*0970*/  BRA.U !UP1, `(.L_x_59) ;  /* 0x0000000109647547 */ /* 0x000fea000b800000 */
[----:B------:R-:W0:Y:S01]  /*0980*/  LDCU UR5, c[0x0][0x380] ;  /* 0x00007000ff0577ac */ /* 0x000e220008000800 */
[----:B------:R-:W-:Y:S01]  /*0990*/  IMAD.IADD R16, R4, 0x1, R7 ;  /* 0x0000000104107824 */ /* 0x000fe200078e0207 */
[----:B------:R-:W1:Y:S03]  /*09a0*/  LDC.64 R12, c[0x0][0x390] ;  /* 0x0000e400ff0c7b82 */ /* 0x000e660000000a00 */
[C---:B------:R-:W-:Y:S01]  /*09b0*/  VIADD R8, R16.reuse, 0x1 ;  /* 0x0000000110087836 */ /* 0x040fe20000000000 */
[----:B0-----:R-:W-:Y:S01]  /*09c0*/  ISETP.GE.AND P0, PT, R16, UR5, PT ;  /* 0x0000000510007c0c */ /* 0x001fe2000bf06270 */
[----:B------:R-:W-:-:S03]  /*09d0*/  IMAD R15, R5, UR5, R16 ;  /* 0x00000005050f7c24 */ /* 0x000fc6000f8e0210 */
[----:B------:R-:W-:Y:S02]  /*09e0*/  ISETP.GE.AND P1, PT, R8, UR5, PT ;  /* 0x0000000508007c0c */ /* 0x000fe4000bf26270 */
[----:B------:R-:W-:Y:S02]  /*09f0*/  ISETP.LT.OR P0, PT, R16, RZ, P0 ;  /* 0x000000ff1000720c */ /* 0x000fe40000701670 */
[----:B------:R-:W-:Y:S01]  /*0a00*/  ISETP.LT.OR P1, PT, R8, RZ, P1 ;  /* 0x000000ff0800720c */ /* 0x000fe20000f21670 */
[----:B-1----:R-:W-:-:S10]  /*0a10*/  IMAD.WIDE R12, R15, 0x4, R12 ;  /* 0x000000040f0c7825 */ /* 0x002fd400078e020c */
[----:B------:R-:W0:Y:S01]  /*0a20*/  @!P0 LDC.64 R10, c[0x0][0x398] ;  /* 0x0000e600ff0a8b82 */ /* 0x000e220000000a00 */
[CC--:B------:R-:W-:Y:S02]  /*0a30*/  @!P0 IADD3 R17, PT, PT, R6.reuse, R7.reuse, RZ ;  /* 0x0000000706118210 */ /* 0x0c0fe40007ffe0ff */
[----:B------:R-:W-:-:S05]  /*0a40*/  @!P1 IADD3 R16, P2, PT, R6, R7, RZ ;  /* 0x0000000706109210 */ /* 0x000fca0007f5e0ff */
[----:B------:R-:W1:Y:S01]  /*0a50*/  @!P1 LDC.64 R8, c[0x0][0x398] ;  /* 0x0000e600ff089b82 */ /* 0x000e620000000a00 */
[----:B------:R-:W-:Y:S02]  /*0a60*/  @!P1 IMAD.X R15, RZ, RZ, RZ, P2 ;  /* 0x000000ffff0f9224 */ /* 0x000fe400010e06ff */
[----:B0-----:R-:W-:Y:S02]  /*0a70*/  @!P0 IMAD.WIDE.U32 R10, R17, 0x4, R10 ;  /* 0x00000004110a8825 */ /* 0x001fe400078e000a */
[----:B------:R-:W2:Y:S04]  /*0a80*/  @!P1 LDG.E R17, desc[UR10][R12.64+0x4] ;  /* 0x0000040a0c119981 */ /* 0x000ea8000c1e1900 */
[----:B------:R-:W3:Y:S01]  /*0a90*/  @!P0 LDG.E R11, desc[UR10][R10.64] ;  /* 0x0000000a0a0b8981 */ /* 0x000ee2000c1e1900 */
[----:B-1----:R-:W-:-:S04]  /*0aa0*/  @!P1 LEA R8, P2, R16, R8, 0x2 ;  /* 0x0000000810089211 */ /* 0x002fc800078410ff */
[----:B------:R-:W-:Y:S02]  /*0ab0*/  @!P1 LEA.HI.X R9, R16, R9, R15, 0x2, P2 ;  /* 0x0000000910099211 */ /* 0x000fe400010f140f */
[----:B------:R-:W3:Y:S04]  /*0ac0*/  @!P0 LDG.E R15, desc[UR10][R12.64] ;  /* 0x0000000a0c0f8981 */ /* 0x000ee8000c1e1900 */
[----:B------:R-:W2:Y:S01]  /*0ad0*/  @!P1 LDG.E R8, desc[UR10][R8.64+0x4] ;  /* 0x0000040a08089981 */ /* 0x000ea2000c1e1900 */
[----:B------:R-:W-:Y:S01]  /*0ae0*/  IADD3 R7, PT, PT, R7, 0x2, RZ ;  /* 0x0000000207077810 */ /* 0x000fe20007ffe0ff */
[----:B---3--:R-:W-:-:S04]  /*0af0*/  @!P0 FFMA R2, R11, R15, R2 ;  /* 0x0000000f0b028223 */ /* 0x008fc80000000002 */
[----:B--2---:R-:W-:-:S07]  /*0b00*/  @!P1 FFMA R2, R17, R8, R2 ;  /* 0x0000000811029223 */ /* 0x004fce0000000002 */
.L_x_59:
[----:B------:R-:W-:Y:S05]  /*0b10*/  BRA.U !UP2, `(.L_x_55) ;  /* 0x000000010a387547 */ /* 0x000fea000b800000 */
[----:B------:R-:W0:Y:S01]  /*0b20*/  LDC R13, c[0x0][0x380] ;  /* 0x0000e000ff0d7b82 */ /* 0x000e220000000800 */
[----:B------:R-:W-:-:S05]  /*0b30*/  IMAD.IADD R12, R4, 0x1, R7 ;  /* 0x00000001040c7824 */ /* 0x000fca00078e0207 */
[----:B0-----:R-:W-:-:S04]  /*0b40*/  ISETP.GE.AND P0, PT, R12, R13, PT ;  /* 0x0000000d0c00720c */ /* 0x001fc80003f06270 */
[----:B------:R-:W-:-:S13]  /*0b50*/  ISETP.LT.OR P0, PT, R12, RZ, P0 ;  /* 0x000000ff0c00720c */ /* 0x000fda0000701670 */
[----:B------:R-:W-:Y:S05]  /*0b60*/  @P0 BRA `(.L_x_55) ;  /* 0x0000000000240947 */ /* 0x000fea0003800000 */
[----:B------:R-:W0:Y:S01]  /*0b70*/  LDC.64 R10, c[0x0][0x390] ;  /* 0x0000e400ff0a7b82 */ /* 0x000e220000000a00 */
[----:B------:R-:W-:Y:S01]  /*0b80*/  IMAD R5, R5, R13, R12 ;  /* 0x0000000d05057224 */ /* 0x000fe200078e020c */
[----:B------:R-:W-:-:S06]  /*0b90*/  IADD3 R13, PT, PT, R6, R7, RZ ;  /* 0x00000007060d7210 */ /* 0x000fcc0007ffe0ff */
[----:B------:R-:W1:Y:S01]  /*0ba0*/  LDC.64 R8, c[0x0][0x398] ;  /* 0x0000e600ff087b82 */ /* 0x000e620000000a00 */
[----:B0-----:R-:W-:-:S06]  /*0bb0*/  IMAD.WIDE R6, R5, 0x4, R10 ;  /* 0x0000000405067825 */ /* 0x001fcc00078e020a */
[----:B------:R-:W2:Y:S01]  /*0bc0*/  LDG.E R7, desc[UR10][R6.64] ;  /* 0x0000000a06077981 */ /* 0x000ea2000c1e1900 */
[----:B-1----:R-:W-:-:S06]  /*0bd0*/  IMAD.WIDE.U32 R8, R13, 0x4, R8 ;  /* 0x000000040d087825 */ /* 0x002fcc00078e0008 */
[----:B------:R-:W2:Y:S02]  /*0be0*/  LDG.E R8, desc[UR10][R8.64] ;  /* 0x0000000a08087981 */ /* 0x000ea4000c1e1900 */
[----:B--2---:R-:W-:-:S07]  /*0bf0*/  FFMA R2, R7, R8, R2 ;  /* 0x0000000807027223 */ /* 0x004fce0000000002 */
.L_x_55:
[----:B------:R-:W-:Y:S05]  /*0c00*/  BSYNC.RECONVERGENT B0 ;  /* 0x0000000000007941 */ /* 0x000fea0003800200 */
.L_x_54:
[----:B------:R-:W0:Y:S01]  /*0c10*/  LDCU UR5, c[0x0][0x388] ;  /* 0x00007100ff0577ac */ /* 0x000e220008000800 */
[----:B------:R-:W-:-:S04]  /*0c20*/  UIADD3 UR4, UPT, UPT, UR4, 0x1, URZ ;  /* 0x0000000104047890 */ /* 0x000fc8000fffe0ff */
[----:B0-----:R-:W-:-:S09]  /*0c30*/  UISETP.NE.AND UP1, UPT, UR4, UR5, UPT ;  /* 0x000000050400728c */ /* 0x001fd2000bf25270 */
[----:B------:R-:W-:Y:S05]  /*0c40*/  BRA.U UP1, `(.L_x_60) ;  /* 0xfffffff501647547 */ /* 0x000fea000b83ffff */
.L_x_53:
[----:B------:R-:W0:Y:S01]  /*0c50*/  LDC.64 R4, c[0x0][0x3a0] ;  /* 0x0000e800ff047b82 */ /* 0x000e220000000a00 */
[----:B------:R-:W1:Y:S02]  /*0c60*/  LDCU UR5, c[0x0][0x380] ;  /* 0x00007000ff0577ac */ /* 0x000e640008000800 */
[----:B-1----:R-:W-:-:S04]  /*0c70*/  IMAD R3, R0, UR5, R3 ;  /* 0x0000000500037c24 */ /* 0x002fc8000f8e0203 */
[----:B0-----:R-:W-:-:S05]  /*0c80*/  IMAD.WIDE R4, R3, 0x4, R4 ;  /* 0x0000000403047825 */ /* 0x001fca00078e0204 */
[----:B------:R-:W-:Y:S01]  /*0c90*/  STG.E desc[UR10][R4.64], R2 ;  /* 0x0000000204007986 */ /* 0x000fe2000c10190a */
[----:B------:R-:W-:Y:S05]  /*0ca0*/  EXIT ;  /* 0x000000000000794d */ /* 0x000fea0003800000 */
.L_x_61:
        /* <DEDUP_REMOVED lines=13> */
.L_x_182:


//--------------------- .text.matrixMul           --------------------------
	.section	.text.matrixMul,"ax",@progbits
	.align	128
        .global         matrixMul
        .type           matrixMul,@function
        .size           matrixMul,(.L_x_183 - matrixMul)
        .other          matrixMul,@"STO_CUDA_ENTRY STV_DEFAULT"
matrixMul:
.text.matrixMul:
[----:B------:R-:W-:Y:S01]  /*0000*/  LDC R1, c[0x0][0x37c] ;  /* 0x0000df00ff017b82 */ /* 0x000fe20000000800 */
[----:B------:R-:W0:Y:S07]  /*0010*/  S2R R5, SR_TID.Y ;  /* 0x0000000000057919 */ /* 0x000e2e0000002200 */
[----:B------:R-:W1:Y:S01]  /*0020*/  LDC R16, c[0x0][0x360] ;  /* 0x0000d800ff107b82 */ /* 0x000e620000000800 */
[----:B------:R-:W2:Y:S01]  /*0030*/  LDCU UR6, c[0x0][0x384] ;  /* 0x00007080ff0677ac */ /* 0x000ea20008000800 */
[----:B------:R-:W1:Y:S06]  /*0040*/  S2R R3, SR_TID.X ;  /* 0x0000000000037919 */ /* 0x000e6c0000002100 */
[----:B------:R-:W0:Y:S08]  /*0050*/  S2UR UR5, SR_CTAID.Y ;  /* 0x00000000000579c3 */ /* 0x000e300000002600 */
[----:B------:R-:W0:Y:S08]  /*0060*/  LDC R0, c[0x0][0x364] ;  /* 0x0000d900ff007b82 */ /* 0x000e300000000800 */
[----:B------:R-:W1:Y:S08]  /*0070*/  S2UR UR4, SR_CTAID.X ;  /* 0x00000000000479c3 */ /* 0x000e700000002500 */
[----:B------:R-:W3:Y:S01]  /*0080*/  LDC R17, c[0x0][0x388] ;  /* 0x0000e200ff117b82 */ /* 0x000ee20000000800 */
[----:B0-----:R-:W-:-:S05]  /*0090*/  IMAD R0, R0, UR5, R5 ;  /* 0x0000000500007c24 */ /* 0x001fca000f8e0205 */
[----:B--2---:R-:W-:Y:S01]  /*00a0*/  ISETP.GE.AND P0, PT, R0, UR6, PT ;  /* 0x0000000600007c0c */ /* 0x004fe2000bf06270 */
[----:B-1----:R-:W-:-:S05]  /*00b0*/  IMAD R16, R16, UR4, R3 ;  /* 0x0000000410107c24 */ /* 0x002fca000f8e0203 */
[----:B---3--:R-:W-:-:S13]  /*00c0*/  ISETP.GE.OR P0, PT, R16, R17, P0 ;  /* 0x000000111000720c */ /* 0x008fda0000706670 */
[----:B------:R-:W-:Y:S05]  /*00d0*/  @P0 EXIT ;  /* 0x000000000000094d */ /* 0x000fea0003800000 */
[----:B------:R-:W0:Y:S01]  /*00e0*/  LDC R19, c[0x0][0x380] ;  /* 0x0000e000ff137b82 */ /* 0x000e220000000800 */
[----:B------:R-:W1:Y:S01]  /*00f0*/  LDCU.64 UR4, c[0x0][0x358] ;  /* 0x00006b00ff0477ac */ /* 0x000e620008000a00 */
[----:B------:R-:W-:Y:S01]  /*0100*/  HFMA2 R24, -RZ, RZ, 0, 0 ;  /* 0x00000000ff187431 */ /* 0x000fe200000001ff */
[----:B0-----:R-:W-:-:S13]  /*0110*/  ISETP.GE.AND P0, PT, R19, 0x1, PT ;  /* 0x000000011300780c */ /* 0x001fda0003f06270 */
[----:B-1----:R-:W-:Y:S05]  /*0120*/  @!P0 BRA `(.L_x_62) ;  /* 0x0000000400e08947 */ /* 0x002fea0003800000 */
[C---:B------:R-:W-:Y:S01]  /*0130*/  ISETP.GE.U32.AND P1, PT, R19.reuse, 0x8, PT ;  /* 0x000000081300780c */ /* 0x040fe20003f26070 */
[----:B------:R-:W-:Y:S01]  /*0140*/  IMAD R20, R0, R19, RZ ;  /* 0x0000001300147224 */ /* 0x000fe200078e02ff */
[----:B------:R-:W-:Y:S02]  /*0150*/  LOP3.LUT R27, R19, 0x7, RZ, 0xc0, !PT ;  /* 0x00000007131b7812 */ /* 0x000fe400078ec0ff */
[----:B------:R-:W-:Y:S02]  /*0160*/  MOV R24, RZ ;  /* 0x000000ff00187202 */ /* 0x000fe40000000f00 */
[----:B------:R-:W-:Y:S02]  /*0170*/  ISETP.NE.AND P0, PT, R27, RZ, PT ;  /* 0x000000ff1b00720c */ /* 0x000fe40003f05270 */
[----:B------:R-:W-:-:S05]  /*0180*/  MOV R21, RZ ;  /* 0x000000ff00157202 */ /* 0x000fca0000000f00 */
[----:B------:R-:W-:Y:S06]  /*0190*/  @!P1 BRA `(.L_x_63) ;  /* 0x0000000000c49947 */ /* 0x000fec0003800000 */
[----:B------:R-:W0:Y:S01]  /*01a0*/  LDC.64 R2, c[0x0][0x390] ;  /* 0x0000e400ff027b82 */ /* 0x000e220000000a00 */
[----:B------:R-:W-:Y:S02]  /*01b0*/  LOP3.LUT R21, R19, 0x7ffffff8, RZ, 0xc0, !PT ;  /* 0x7ffffff813157812 */ /* 0x000fe400078ec0ff */
[----:B------:R-:W-:Y:S02]  /*01c0*/  MOV R24, RZ ;  /* 0x000000ff00187202 */ /* 0x000fe40000000f00 */
[----:B------:R-:W-:Y:S02]  /*01d0*/  MOV R18, R16 ;  /* 0x0000001000127202 */ /* 0x000fe40000000f00 */
[----:B------:R-:W-:Y:S01]  /*01e0*/  IADD3 R22, PT, PT, -R21, RZ, RZ ;  /* 0x000000ff15167210 */ /* 0x000fe20007ffe1ff */
[----:B0-----:R-:W-:-:S03]  /*01f0*/  IMAD.WIDE.U32 R2, R20, 0x4, R2 ;  /* 0x0000000414027825 */ /* 0x001fc600078e0002 */
[----:B------:R-:W-:-:S04]  /*0200*/  IADD3 R4, P1, PT, R2, 0x10, RZ ;  /* 0x0000001002047810 */ /* 0x000fc80007f3e0ff */
[----:B------:R-:W-:-:S09]  /*0210*/  IADD3.X R5, PT, PT, RZ, R3, RZ, P1, !PT ;  /* 0x00000003ff057210 */ /* 0x000fd20000ffe4ff */
.L_x_64:
[----:B------:R-:W0:Y:S01]  /*0220*/  LDC.64 R14, c[0x0][0x398] ;  /* 0x0000e600ff0e7b82 */ /* 0x000e220000000a00 */
[----:B------:R-:W-:Y:S02]  /*0230*/  MOV R2, R4 ;  /* 0x0000000400027202 */ /* 0x000fe40000000f00 */
[----:B------:R-:W-:-:S05]  /*0240*/  MOV R3, R5 ;  /* 0x0000000500037202 */ /* 0x000fca0000000f00 */
[----:B------:R-:W2:Y:S04]  /*0250*/  LDG.E R25, desc[UR4][R2.64+-0x10] ;  /* 0xfffff00402197981 */ /* 0x000ea8000c1e1900 */
[----:B------:R-:W3:Y:S04]  /*0260*/  LDG.E R23, desc[UR4][R2.64+-0xc] ;  /* 0xfffff40402177981 */ /* 0x000ee8000c1e1900 */
[----:B------:R-:W4:Y:S04]  /*0270*/  LDG.E R29, desc[UR4][R2.64+-0x8] ;  /* 0xfffff804021d7981 */ /* 0x000f28000c1e1900 */
[----:B------:R-:W5:Y:S01]  /*0280*/  LDG.E R28, desc[UR4][R2.64+-0x4] ;  /* 0xfffffc04021c7981 */ /* 0x000f62000c1e1900 */
[----:B0-----:R-:W-:-:S05]  /*0290*/  IMAD.WIDE R14, R18, 0x4, R14 ;  /* 0x00000004120e7825 */ /* 0x001fca00078e020e */
[----:B------:R0:W2:Y:S01]  /*02a0*/  LDG.E R26, desc[UR4][R14.64] ;  /* 0x000000040e1a7981 */ /* 0x0000a2000c1e1900 */
[----:B------:R-:W-:-:S04]  /*02b0*/  IMAD.WIDE R12, R17, 0x4, R14 ;  /* 0x00000004110c7825 */ /* 0x000fc800078e020e */
[C---:B------:R-:W-:Y:S02]  /*02c0*/  IMAD.WIDE R4, R17.reuse, 0x4, R12 ;  /* 0x0000000411047825 */ /* 0x040fe400078e020c */
[----:B------:R-:W3:Y:S02]  /*02d0*/  LDG.E R12, desc[UR4][R12.64] ;  /* 0x000000040c0c7981 */ /* 0x000ee4000c1e1900 */
[C---:B------:R-:W-:Y:S02]  /*02e0*/  IMAD.WIDE R8, R17.reuse, 0x4, R4 ;  /* 0x0000000411087825 */ /* 0x040fe400078e0204 */
[----:B------:R-:W4:Y:S02]  /*02f0*/  LDG.E R4, desc[UR4][R4.64] ;  /* 0x0000000404047981 */ /* 0x000f24000c1e1900 */
[C---:B------:R-:W-:Y:S02]  /*0300*/  IMAD.WIDE R6, R17.reuse, 0x4, R8 ;  /* 0x0000000411067825 */ /* 0x040fe400078e0208 */
[----:B------:R-:W5:Y:S02]  /*0310*/  LDG.E R8, desc[UR4][R8.64] ;  /* 0x0000000408087981 */ /* 0x000f64000c1e1900 */
[----:B------:R-:W-:-:S02]  /*0320*/  IMAD.WIDE R10, R17, 0x4, R6 ;  /* 0x00000004110a7825 */ /* 0x000fc400078e0206 */
[----:B------:R-:W5:Y:S04]  /*0330*/  LDG.E R5, desc[UR4][R2.64] ;  /* 0x0000000402057981 */ /* 0x000f68000c1e1900 */
[----:B------:R-:W5:Y:S01]  /*0340*/  LDG.E R6, desc[UR4][R6.64] ;  /* 0x0000000406067981 */ /* 0x000f62000c1e1900 */
[----:B0-----:R-:W-:-:S03]  /*0350*/  IMAD.WIDE R14, R17, 0x4, R10 ;  /* 0x00000004110e7825 */ /* 0x001fc600078e020a */
[----:B------:R-:W5:Y:S04]  /*0360*/  LDG.E R10, desc[UR4][R10.64] ;  /* 0x000000040a0a7981 */ /* 0x000f68000c1e1900 */
[----:B------:R-:W5:Y:S04]  /*0370*/  LDG.E R13, desc[UR4][R14.64] ;  /* 0x000000040e0d7981 */ /* 0x000f68000c1e1900 */
[----:B------:R-:W5:Y:S04]  /*0380*/  LDG.E R7, desc[UR4][R2.64+0x4] ;  /* 0x0000040402077981 */ /* 0x000f68000c1e1900 */
[----:B------:R-:W5:Y:S01]  /*0390*/  LDG.E R9, desc[UR4][R2.64+0xc] ;  /* 0x00000c0402097981 */ /* 0x000f62000c1e1900 */
[----:B--2---:R-:W-:Y:S01]  /*03a0*/  FFMA R26, R25, R26, R24 ;  /* 0x0000001a191a7223 */ /* 0x004fe20000000018 */
[----:B------:R-:W-:-:S02]  /*03b0*/  IMAD.WIDE R24, R17, 0x4, R14 ;  /* 0x0000000411187825 */ /* 0x000fc400078e020e */
[----:B------:R-:W2:Y:S04]  /*03c0*/  LDG.E R14, desc[UR4][R2.64+0x8] ;  /* 0x00000804020e7981 */ /* 0x000ea8000c1e1900 */
[----:B------:R-:W2:Y:S01]  /*03d0*/  LDG.E R24, desc[UR4][R24.64] ;  /* 0x0000000418187981 */ /* 0x000ea2000c1e1900 */
[----:B---3--:R-:W-:Y:S01]  /*03e0*/  FFMA R12, R23, R12, R26 ;  /* 0x0000000c170c7223 */ /* 0x008fe2000000001a */
[----:B------:R-:W-:-:S03]  /*03f0*/  IADD3 R22, PT, PT, R22, 0x8, RZ ;  /* 0x0000000816167810 */ /* 0x000fc60007ffe0ff */
[----:B----4-:R-:W-:Y:S01]  /*0400*/  FFMA R29, R29, R4, R12 ;  /* 0x000000041d1d7223 */ /* 0x010fe2000000000c */
[----:B------:R-:W-:-:S03]  /*0410*/  ISETP.NE.AND P1, PT, R22, RZ, PT ;  /* 0x000000ff1600720c */ /* 0x000fc60003f25270 */
[----:B-----5:R-:W-:Y:S01]  /*0420*/  FFMA R8, R28, R8, R29 ;  /* 0x000000081c087223 */ /* 0x020fe2000000001d */
[----:B------:R-:W-:-:S03]  /*0430*/  IADD3 R4, P2, PT, R2, 0x20, RZ ;  /* 0x0000002002047810 */ /* 0x000fc60007f5e0ff */
[----:B------:R-:W-:Y:S01]  /*0440*/  FFMA R6, R5, R6, R8 ;  /* 0x0000000605067223 */ /* 0x000fe20000000008 */
[----:B------:R-:W-:Y:S02]  /*0450*/  IADD3.X R5, PT, PT, RZ, R3, RZ, P2, !PT ;  /* 0x00000003ff057210 */ /* 0x000fe400017fe4ff */
[----:B------:R-:W-:Y:S01]  /*0460*/  LEA R18, R17, R18, 0x3 ;  /* 0x0000001211127211 */ /* 0x000fe200078e18ff */
[----:B------:R-:W-:-:S04]  /*0470*/  FFMA R7, R7, R10, R6 ;  /* 0x0000000a07077223 */ /* 0x000fc80000000006 */
[----:B--2---:R-:W-:-:S04]  /*0480*/  FFMA R14, R14, R13, R7 ;  /* 0x0000000d0e0e7223 */ /* 0x004fc80000000007 */
[----:B------:R-:W-:Y:S01]  /*0490*/  FFMA R24, R9, R24, R14 ;  /* 0x0000001809187223 */ /* 0x000fe2000000000e */
[----:B------:R-:W-:Y:S06]  /*04a0*/  @P1 BRA `(.L_x_64) ;  /* 0xfffffffc005c1947 */ /* 0x000fec000383ffff */
.L_x_63:
[----:B------:R-:W-:Y:S05]  /*04b0*/  @!P0 BRA `(.L_x_62) ;  /* 0x0000000000fc8947 */ /* 0x000fea0003800000 */
[----:B------:R-:W-:Y:S02]  /*04c0*/  ISETP.GE.U32.AND P1, PT, R27, 0x4, PT ;  /* 0x000000041b00780c */ /* 0x000fe40003f26070 */
[----:B------:R-:W-:-:S04]  /*04d0*/  LOP3.LUT R14, R19, 0x3, RZ, 0xc0, !PT ;  /* 0x00000003130e7812 */ /* 0x000fc800078ec0ff */
[----:B------:R-:W-:-:S07]  /*04e0*/  ISETP.NE.AND P0, PT, R14, RZ, PT ;  /* 0x000000ff0e00720c */ /* 0x000fce0003f05270 */
[----:B------:R-:W-:Y:S06]  /*04f0*/  @!P1 BRA `(.L_x_65) ;  /* 0x00000000006c9947 */ /* 0x000fec0003800000 */
[----:B------:R-:W0:Y:S01]  /*0500*/  LDC.64 R4, c[0x0][0x398] ;  /* 0x0000e600ff047b82 */ /* 0x000e220000000a00 */
[----:B------:R-:W1:Y:S01]  /*0510*/  LDCU.64 UR6, c[0x0][0x390] ;  /* 0x00007200ff0677ac */ /* 0x000e620008000a00 */
[----:B------:R-:W-:Y:S01]  /*0520*/  IMAD R7, R21, R17, R16 ;  /* 0x0000001115077224 */ /* 0x000fe200078e0210 */
[CC--:B------:R-:W-:Y:S02]  /*0530*/  IADD3 R3, PT, PT, R20.reuse, R21.reuse, RZ ;  /* 0x0000001514037210 */ /* 0x0c0fe40007ffe0ff */
[----:B------:R-:W-:-:S03]  /*0540*/  IADD3 R8, P1, PT, R20, R21, RZ ;  /* 0x0000001514087210 */ /* 0x000fc60007f3e0ff */
[----:B------:R-:W2:Y:S01]  /*0550*/  LDC.64 R12, c[0x0][0x390] ;  /* 0x0000e400ff0c7b82 */ /* 0x000ea20000000a00 */
[----:B0-----:R-:W-:-:S04]  /*0560*/  IMAD.WIDE R4, R7, 0x4, R4 ;  /* 0x0000000407047825 */ /* 0x001fc800078e0204 */
[----:B------:R-:W-:Y:S02]  /*0570*/  IMAD.WIDE R6, R17, 0x4, R4 ;  /* 0x0000000411067825 */ /* 0x000fe400078e0204 */
[----:B------:R-:W3:Y:S02]  /*0580*/  LDG.E R4, desc[UR4][R4.64] ;  /* 0x0000000404047981 */ /* 0x000ee4000c1e1900 */
[----:B--2---:R-:W-:Y:S01]  /*0590*/  IMAD.WIDE.U32 R12, R3, 0x4, R12 ;  /* 0x00000004030c7825 */ /* 0x004fe200078e000c */
[----:B------:R-:W-:Y:S02]  /*05a0*/  IADD3.X R3, PT, PT, RZ, RZ, RZ, P1, !PT ;  /* 0x000000ffff037210 */ /* 0x000fe40000ffe4ff */
[----:B-1----:R-:W-:-:S03]  /*05b0*/  LEA R2, P1, R8, UR6, 0x2 ;  /* 0x0000000608027c11 */ /* 0x002fc6000f8210ff */
[----:B------:R-:W3:Y:S01]  /*05c0*/  LDG.E R13, desc[UR4][R12.64] ;  /* 0x000000040c0d7981 */ /* 0x000ee2000c1e1900 */
[----:B------:R-:W-:Y:S01]  /*05d0*/  LEA.HI.X R3, R8, UR7, R3, 0x2, P1 ;  /* 0x0000000708037c11 */ /* 0x000fe200088f1403 */
[C---:B------:R-:W-:Y:S02]  /*05e0*/  IMAD.WIDE R8, R17.reuse, 0x4, R6 ;  /* 0x0000000411087825 */ /* 0x040fe400078e0206 */
[----:B------:R-:W2:Y:S04]  /*05f0*/  LDG.E R6, desc[UR4][R6.64] ;  /* 0x0000000406067981 */ /* 0x000ea8000c1e1900 */
[----:B------:R-:W2:Y:S01]  /*0600*/  LDG.E R15, desc[UR4][R2.64+0x4] ;  /* 0x00000404020f7981 */ /* 0x000ea2000c1e1900 */
[----:B------:R-:W-:-:S03]  /*0610*/  IMAD.WIDE R10, R17, 0x4, R8 ;  /* 0x00000004110a7825 */ /* 0x000fc600078e0208 */
[----:B------:R-:W4:Y:S04]  /*0620*/  LDG.E R22, desc[UR4][R8.64] ;  /* 0x0000000408167981 */ /* 0x000f28000c1e1900 */
[----:B------:R-:W4:Y:S04]  /*0630*/  LDG.E R18, desc[UR4][R2.64+0x8] ;  /* 0x0000080402127981 */ /* 0x000f28000c1e1900 */
[----:B------:R-:W5:Y:S04]  /*0640*/  LDG.E R26, desc[UR4][R2.64+0xc] ;  /* 0x00000c04021a7981 */ /* 0x000f68000c1e1900 */
[----:B------:R-:W5:Y:S01]  /*0650*/  LDG.E R10, desc[UR4][R10.64] ;  /* 0x000000040a0a7981 */ /* 0x000f62000c1e1900 */
[----:B------:R-:W-:Y:S01]  /*0660*/  IADD3 R21, PT, PT, R21, 0x4, RZ ;  /* 0x0000000415157810 */ /* 0x000fe20007ffe0ff */
[----:B---3--:R-:W-:-:S04]  /*0670*/  FFMA R24, R13, R4, R24 ;  /* 0x000000040d187223 */ /* 0x008fc80000000018 */
[----:B--2---:R-:W-:-:S04]  /*0680*/  FFMA R15, R15, R6, R24 ;  /* 0x000000060f0f7223 */ /* 0x004fc80000000018 */
[----:B----4-:R-:W-:-:S04]  /*0690*/  FFMA R15, R18, R22, R15 ;  /* 0x00000016120f7223 */ /* 0x010fc8000000000f */
[----:B-----5:R-:W-:-:S07]  /*06a0*/  FFMA R24, R26, R10, R15 ;  /* 0x0000000a1a187223 */ /* 0x020fce000000000f */
.L_x_65:
[----:B------:R-:W-:Y:S05]  /*06b0*/  @!P0 BRA `(.L_x_62) ;  /* 0x00000000007c8947 */ /* 0x000fea0003800000 */
[----:B------:R-:W-:Y:S01]  /*06c0*/  ISETP.NE.AND P1, PT, R14, 0x1, PT ;  /* 0x000000010e00780c */ /* 0x000fe20003f25270 */
[----:B------:R-:W0:Y:S01]  /*06d0*/  LDC.64 R10, c[0x0][0x390] ;  /* 0x0000e400ff0a7b82 */ /* 0x000e220000000a00 */
[----:B------:R-:W-:-:S04]  /*06e0*/  LOP3.LUT R19, R19, 0x1, RZ, 0xc0, !PT ;  /* 0x0000000113137812 */ /* 0x000fc800078ec0ff */
[----:B------:R-:W-:-:S03]  /*06f0*/  ISETP.NE.U32.AND P0, PT, R19, 0x1, PT ;  /* 0x000000011300780c */ /* 0x000fc60003f05070 */
[----:B------:R-:W1:Y:S04]  /*0700*/  LDC.64 R8, c[0x0][0x398] ;  /* 0x0000e600ff087b82 */ /* 0x000e680000000a00 */
[CC--:B------:R-:W-:Y:S02]  /*0710*/  @P1 IADD3 R13, PT, PT, R20.reuse, R21.reuse, RZ ;  /* 0x00000015140d1210 */ /* 0x0c0fe40007ffe0ff */
[----:B------:R-:W-:Y:S02]  /*0720*/  @P1 IADD3 R12, P2, PT, R20, R21, RZ ;  /* 0x00000015140c1210 */ /* 0x000fe40007f5e0ff */
[----:B------:R-:W2:Y:S02]  /*0730*/  @P1 LDC.64 R2, c[0x0][0x390] ;  /* 0x0000e400ff021b82 */ /* 0x000ea40000000a00 */
[----:B------:R-:W-:-:S06]  /*0740*/  @P1 IADD3.X R14, PT, PT, RZ, RZ, RZ, P2, !PT ;  /* 0x000000ffff0e1210 */ /* 0x000fcc00017fe4ff */
[----:B------:R-:W3:Y:S01]  /*0750*/  LDC.64 R4, c[0x0][0x390] ;  /* 0x0000e400ff047b82 */ /* 0x000ee20000000a00 */
[----:B0-----:R-:W-:-:S04]  /*0760*/  @P1 IMAD.WIDE.U32 R10, R13, 0x4, R10 ;  /* 0x000000040d0a1825 */ /* 0x001fc800078e000a */
[C---:B------:R-:W-:Y:S01]  /*0770*/  @P1 IMAD R13, R21.reuse, R17, R16 ;  /* 0x00000011150d1224 */ /* 0x040fe200078e0210 */
[----:B------:R-:W-:Y:S01]  /*0780*/  @P1 IADD3 R21, PT, PT, R21, 0x2, RZ ;  /* 0x0000000215151810 */ /* 0x000fe20007ffe0ff */
[----:B------:R-:W4:Y:S01]  /*0790*/  @P1 LDG.E R11, desc[UR4][R10.64] ;  /* 0x000000040a0b1981 */ /* 0x000f22000c1e1900 */
[----:B------:R-:W0:Y:S01]  /*07a0*/  LDC.64 R6, c[0x0][0x398] ;  /* 0x0000e600ff067b82 */ /* 0x000e220000000a00 */
[----:B-1----:R-:W-:Y:S01]  /*07b0*/  @P1 IMAD.WIDE R8, R13, 0x4, R8 ;  /* 0x000000040d081825 */ /* 0x002fe200078e0208 */
[----:B------:R-:W-:Y:S02]  /*07c0*/  @!P0 IADD3 R15, PT, PT, R20, R21, RZ ;  /* 0x00000015140f8210 */ /* 0x000fe40007ffe0ff */
[----:B--2---:R-:W-:Y:S01]  /*07d0*/  @P1 LEA R2, P2, R12, R2, 0x2 ;  /* 0x000000020c021211 */ /* 0x004fe200078410ff */
[----:B------:R-:W-:-:S03]  /*07e0*/  @!P0 IMAD R21, R21, R17, R16 ;  /* 0x0000001115158224 */ /* 0x000fc600078e0210 */
[----:B------:R-:W-:Y:S01]  /*07f0*/  @P1 LEA.HI.X R3, R12, R3, R14, 0x2, P2 ;  /* 0x000000030c031211 */ /* 0x000fe200010f140e */
[----:B------:R-:W-:Y:S01]  /*0800*/  @P1 IMAD.WIDE R12, R17, 0x4, R8 ;  /* 0x00000004110c1825 */ /* 0x000fe200078e0208 */
[----:B------:R-:W4:Y:S03]  /*0810*/  @P1 LDG.E R14, desc[UR4][R8.64] ;  /* 0x00000004080e1981 */ /* 0x000f26000c1e1900 */
[----:B---3--:R-:W-:Y:S01]  /*0820*/  @!P0 IMAD.WIDE.U32 R4, R15, 0x4, R4 ;  /* 0x000000040f048825 */ /* 0x008fe200078e0004 */
[----:B------:R-:W2:Y:S04]  /*0830*/  @P1 LDG.E R2, desc[UR4][R2.64+0x4] ;  /* 0x0000040402021981 */ /* 0x000ea8000c1e1900 */
[----:B------:R-:W2:Y:S01]  /*0840*/  @P1 LDG.E R12, desc[UR4][R12.64] ;  /* 0x000000040c0c1981 */ /* 0x000ea2000c1e1900 */
[----:B0-----:R-:W-:-:S03]  /*0850*/  @!P0 IMAD.WIDE R6, R21, 0x4, R6 ;  /* 0x0000000415068825 */ /* 0x001fc600078e0206 */
[----:B------:R-:W3:Y:S04]  /*0860*/  @!P0 LDG.E R5, desc[UR4][R4.64] ;  /* 0x0000000404058981 */ /* 0x000ee8000c1e1900 */
[----:B------:R-:W3:Y:S01]  /*0870*/  @!P0 LDG.E R6, desc[UR4][R6.64] ;  /* 0x0000000406068981 */ /* 0x000ee2000c1e1900 */
[----:B----4-:R-:W-:-:S04]  /*0880*/  @P1 FFMA R11, R11, R14, R24 ;  /* 0x0000000e0b0b1223 */ /* 0x010fc80000000018 */
[----:B--2---:R-:W-:-:S04]  /*0890*/  @P1 FFMA R24, R2, R12, R11 ;  /* 0x0000000c02181223 */ /* 0x004fc8000000000b */
[----:B---3--:R-:W-:-:S07]  /*08a0*/  @!P0 FFMA R24, R5, R6, R24 ;  /* 0x0000000605188223 */ /* 0x008fce0000000018 */
.L_x_62:
[----:B------:R-:W0:Y:S01]  /*08b0*/  LDC.64 R2, c[0x0][0x3a0] ;  /* 0x0000e800ff027b82 */ /* 0x000e220000000a00 */
[----:B------:R-:W-:-:S04]  /*08c0*/  IMAD R17, R0, R17, R16 ;  /* 0x0000001100117224 */ /* 0x000fc800078e0210 */
[----:B0-----:R-:W-:-:S05]  /*08d0*/  IMAD.WIDE R2, R17, 0x4, R2 ;  /* 0x0000000411027825 */ /* 0x001fca00078e0202 */
[----:B------:R-:W-:Y:S01]  /*08e0*/  STG.E desc[UR4][R2.64], R24 ;  /* 0x0000001802007986 */ /* 0x000fe2000c101904 */
[----:B------:R-:W-:Y:S05]  /*08f0*/  EXIT ;  /* 0x000000000000794d */ /* 0x000fea0003800000 */
.L_x_66:
        /* <DEDUP_REMOVED lines=16> */
.L_x_183:


//--------------------- .text.tensorDiv           --------------------------
	.section	.text.tensorDiv,"ax",@progbits
	.align	128
        .global         tensorDiv
        .type           tensorDiv,@function
        .size           tensorDiv,(.L_x_168 - tensorDiv)
        .other          tensorDiv,@"STO_CUDA_ENTRY STV_DEFAULT"
tensorDiv:
.text.tensorDiv:
        /* <DEDUP_REMOVED lines=13> */
[----:B------:R-:W0:Y:S01]  /*00d0*/  LDC.64 R6, c[0x0][0x390] ;  /* 0x0000e400ff067b82 */ /* 0x000e220000000a00 */
[----:B------:R-:W1:Y:S01]  /*00e0*/  LDCU.64 UR4, c[0x0][0x358] ;  /* 0x00006b00ff0477ac */ /* 0x000e620008000a00 */
[----:B------:R-:W-:-:S06]  /*00f0*/  IMAD R2, R3, UR6, R2 ;  /* 0x0000000603027c24 */ /* 0x000fcc000f8e0202 */
[----:B------:R-:W2:Y:S01]  /*0100*/  LDC.64 R4, c[0x0][0x388] ;  /* 0x0000e200ff047b82 */ /* 0x000ea20000000a00 */
[----:B0-----:R-:W-:-:S05]  /*0110*/  IMAD.WIDE R6, R2, 0x4, R6 ;  /* 0x0000000402067825 */ /* 0x001fca00078e0206 */
[----:B-1----:R-:W3:Y:S01]  /*0120*/  LDG.E R3, desc[UR4][R6.64] ;  /* 0x0000000406037981 */ /* 0x002ee2000c1e1900 */
[----:B--2---:R-:W-:-:S05]  /*0130*/  IMAD.WIDE R4, R2, 0x4, R4 ;  /* 0x0000000402047825 */ /* 0x004fca00078e0204 */
[----:B------:R-:W2:Y:S01]  /*0140*/  LDG.E R0, desc[UR4][R4.64] ;  /* 0x0000000404007981 */ /* 0x000ea2000c1e1900 */
[----:B------:R-:W-:Y:S01]  /*0150*/  BSSY.RECONVERGENT B0, `(.L_x_67) ;  /* 0x000000c000007945 */ /* 0x000fe20003800200 */
[----:B---3--:R-:W0:Y:S08]  /*0160*/  MUFU.RCP R8, R3 ;  /* 0x0000000300087308 */ /* 0x008e300000001000 */
[----:B--2---:R-:W1:Y:S01]  /*0170*/  FCHK P0, R0, R3 ;  /* 0x0000000300007302 */ /* 0x004e620000000000 */
[----:B0-----:R-:W-:-:S04]  /*0180*/  FFMA R9, -R3, R8, 1 ;  /* 0x3f80000003097423 */ /* 0x001fc80000000108 */
[----:B------:R-:W-:-:S04]  /*0190*/  FFMA R9, R8, R9, R8 ;  /* 0x0000000908097223 */ /* 0x000fc80000000008 */
[----:B------:R-:W-:-:S04]  /*01a0*/  FFMA R8, R0, R9, RZ ;  /* 0x0000000900087223 */ /* 0x000fc800000000ff */
[----:B------:R-:W-:-:S04]  /*01b0*/  FFMA R10, -R3, R8, R0 ;  /* 0x00000008030a7223 */ /* 0x000fc80000000100 */
[----:B------:R-:W-:Y:S01]  /*01c0*/  FFMA R9, R9, R10, R8 ;  /* 0x0000000a09097223 */ /* 0x000fe20000000008 */
[----:B-1----:R-:W-:Y:S06]  /*01d0*/  @!P0 BRA `(.L_x_68) ;  /* 0x00000000000c8947 */ /* 0x002fec0003800000 */
[----:B------:R-:W-:-:S07]  /*01e0*/  MOV R4, 0x200 ;  /* 0x0000020000047802 */ /* 0x000fce0000000f00 */
[----:B------:R-:W-:Y:S05]  /*01f0*/  CALL.REL.NOINC `($__internal_1_$__cuda_sm3x_div_rn_noftz_f32_slowpath) ;  /* 0x0000000000187944 */ /* 0x000fea0003c00000 */
[----:B------:R-:W-:-:S07]  /*0200*/  IMAD.MOV.U32 R9, RZ, RZ, R0 ;  /* 0x000000ffff097224 */ /* 0x000fce00078e0000 */
.L_x_68:
[----:B------:R-:W-:Y:S05]  /*0210*/  BSYNC.RECONVERGENT B0 ;  /* 0x0000000000007941 */ /* 0x000fea0003800200 */
.L_x_67:
[----:B------:R-:W0:Y:S02]  /*0220*/  LDC.64 R4, c[0x0][0x398] ;  /* 0x0000e600ff047b82 */ /* 0x000e240000000a00 */
[----:B0-----:R-:W-:-:S05]  /*0230*/  IMAD.WIDE R2, R2, 0x4, R4 ;  /* 0x0000000402027825 */ /* 0x001fca00078e0204 */
[----:B------:R-:W-:Y:S01]  /*0240*/  STG.E desc[UR4][R2.64], R9 ;  /* 0x0000000902007986 */ /* 0x000fe2000c101904 */
[----:B------:R-:W-:Y:S05]  /*0250*/  EXIT ;  /* 0x000000000000794d */ /* 0x000fea0003800000 */
        .weak           $__internal_1_$__cuda_sm3x_div_rn_noftz_f32_slowpath
        .type           $__internal_1_$__cuda_sm3x_div_rn_noftz_f32_slowpath,@function
        .size           $__internal_1_$__cuda_sm3x_div_rn_noftz_f32_slowpath,(.L_x_168 - $__internal_1_$__cuda_sm3x_div_rn_noftz_f32_slowpath)
$__internal_1_$__cuda_sm3x_div_rn_noftz_f32_slowpath:
[--C-:B------:R-:W-:Y:S01]  /*0260*/  SHF.R.U32.HI R6, RZ, 0x17, R3.reuse ;  /* 0x00000017ff067819 */ /* 0x100fe20000011603 */
[----:B------:R-:W-:Y:S01]  /*0270*/  BSSY.RECONVERGENT B1, `(.L_x_69) ;  /* 0x0000064000017945 */ /* 0x000fe20003800200 */
[--C-:B------:R-:W-:Y:S01]  /*0280*/  SHF.R.U32.HI R5, RZ, 0x17, R0.reuse ;  /* 0x00000017ff057819 */ /* 0x100fe20000011600 */
[----:B------:R-:W-:Y:S01]  /*0290*/  IMAD.MOV.U32 R7, RZ, RZ, R0 ;  /* 0x000000ffff077224 */ /* 0x000fe200078e0000 */
[----:B------:R-:W-:Y:S01]  /*02a0*/  LOP3.LUT R6, R6, 0xff, RZ, 0xc0, !PT ;  /* 0x000000ff06067812 */ /* 0x000fe200078ec0ff */
[----:B------:R-:W-:Y:S01]  /*02b0*/  IMAD.MOV.U32 R8, RZ, RZ, R3 ;  /* 0x000000ffff087224 */ /* 0x000fe200078e0003 */
[----:B------:R-:W-:-:S03]  /*02c0*/  LOP3.LUT R5, R5, 0xff, RZ, 0xc0, !PT ;  /* 0x000000ff05057812 */ /* 0x000fc600078ec0ff */
[----:B------:R-:W-:Y:S02]  /*02d0*/  VIADD R11, R6, 0xffffffff ;  /* 0xffffffff060b7836 */ /* 0x000fe40000000000 */
[----:B------:R-:W-:-:S03]  /*02e0*/  VIADD R10, R5, 0xffffffff ;  /* 0xffffffff050a7836 */ /* 0x000fc60000000000 */
[----:B------:R-:W-:-:S04]  /*02f0*/  ISETP.GT.U32.AND P0, PT, R11, 0xfd, PT ;  /* 0x000000fd0b00780c */ /* 0x000fc80003f04070 */
[----:B------:R-:W-:-:S13]  /*0300*/  ISETP.GT.U32.OR P0, PT, R10, 0xfd, P0 ;  /* 0x000000fd0a00780c */ /* 0x000fda0000704470 */
[----:B------:R-:W-:Y:S01]  /*0310*/  @!P0 IMAD.MOV.U32 R9, RZ, RZ, RZ ;  /* 0x000000ffff098224 */ /* 0x000fe200078e00ff */
[----:B------:R-:W-:Y:S06]  /*0320*/  @!P0 BRA `(.L_x_70) ;  /* 0x00000000005c8947 */ /* 0x000fec0003800000 */
[----:B------:R-:W-:Y:S02]  /*0330*/  FSETP.GTU.FTZ.AND P0, PT, |R0|, +INF , PT ;  /* 0x7f8000000000780b */ /* 0x000fe40003f1c200 */
        /* <DEDUP_REMOVED lines=17> */
[----:B------:R-:W-:Y:S02]  /*0450*/  @P0 IMAD.MOV.U32 R9, RZ, RZ, RZ ;  /* 0x000000ffff090224 */ /* 0x000fe400078e00ff */
[----:B------:R-:W-:Y:S01]  /*0460*/  @!P0 FFMA R7, R0, 1.84467440737095516160e+19, RZ ;  /* 0x5f80000000078823 */ /* 0x000fe200000000ff */
[----:B------:R-:W-:Y:S02]  /*0470*/  @!P0 IMAD.MOV.U32 R9, RZ, RZ, -0x40 ;  /* 0xffffffc0ff098424 */ /* 0x000fe400078e00ff */
[----:B------:R-:W-:Y:S02]  /*0480*/  @!P1 FFMA R8, R3, 1.84467440737095516160e+19, RZ ;  /* 0x5f80000003089823 */ /* 0x000fe400000000ff */
[----:B------:R-:W-:-:S07]  /*0490*/  @!P1 VIADD R9, R9, 0x40 ;  /* 0x0000004009099836 */ /* 0x000fce0000000000 */
.L_x_70:
[----:B------:R-:W-:Y:S01]  /*04a0*/  LEA R3, R6, 0xc0800000, 0x17 ;  /* 0xc080000006037811 */ /* 0x000fe200078eb8ff */
[----:B------:R-:W-:Y:S01]  /*04b0*/  VIADD R5, R5, 0xffffff81 ;  /* 0xffffff8105057836 */ /* 0x000fe20000000000 */
[----:B------:R-:W-:Y:S03]  /*04c0*/  BSSY.RECONVERGENT B2, `(.L_x_75) ;  /* 0x0000035000027945 */ /* 0x000fe60003800200 */
[----:B------:R-:W-:Y:S01]  /*04d0*/  IMAD.IADD R3, R8, 0x1, -R3 ;  /* 0x0000000108037824 */ /* 0x000fe200078e0a03 */
[C---:B------:R-:W-:Y:S01]  /*04e0*/  IADD3 R6, PT, PT, R5.reuse, 0x7f, -R6 ;  /* 0x0000007f05067810 */ /* 0x040fe20007ffe806 */
[----:B------:R-:W-:Y:S02]  /*04f0*/  IMAD R0, R5, -0x800000, R7 ;  /* 0xff80000005007824 */ /* 0x000fe400078e0207 */
[----:B------:R-:W0:Y:S01]  /*0500*/  MUFU.RCP R8, R3 ;  /* 0x0000000300087308 */ /* 0x000e220000001000 */
[----:B------:R-:W-:Y:S01]  /*0510*/  FADD.FTZ R11, -R3, -RZ ;  /* 0x800000ff030b7221 */ /* 0x000fe20000010100 */
[----:B------:R-:W-:-:S03]  /*0520*/  IMAD.IADD R6, R6, 0x1, R9 ;  /* 0x0000000106067824 */ /* 0x000fc600078e0209 */
        /* <DEDUP_REMOVED lines=8> */
[----:B------:R-:W-:-:S05]  /*05b0*/  LOP3.LUT R3, R3, 0xff, RZ, 0xc0, !PT ;  /* 0x000000ff03037812 */ /* 0x000fca00078ec0ff */
[----:B------:R-:W-:-:S04]  /*05c0*/  IMAD.IADD R9, R3, 0x1, R6 ;  /* 0x0000000103097824 */ /* 0x000fc800078e0206 */
        /* <DEDUP_REMOVED lines=11> */
[CCC-:B------:R-:W-:Y:S01]  /*0680*/  FFMA.RM R6, R10.reuse, R8.reuse, R7.reuse ;  /* 0x000000080a067223 */ /* 0x1c0fe20000004007 */
[C---:B------:R-:W-:Y:S02]  /*0690*/  ISETP.NE.AND P2, PT, R9.reuse, RZ, PT ;  /* 0x000000ff0900720c */ /* 0x040fe40003f45270 */
[----:B------:R-:W-:Y:S02]  /*06a0*/  ISETP.NE.AND P1, PT, R9, RZ, PT ;  /* 0x000000ff0900720c */ /* 0x000fe40003f25270 */
[----:B------:R-:W-:Y:S01]  /*06b0*/  LOP3.LUT R5, R3, 0x7fffff, RZ, 0xc0, !PT ;  /* 0x007fffff03057812 */ /* 0x000fe200078ec0ff */
[----:B------:R-:W-:Y:S01]  /*06c0*/  FFMA.RP R3, R10, R8, R7 ;  /* 0x000000080a037223 */ /* 0x000fe20000008007 */
[----:B------:R-:W-:Y:S02]  /*06d0*/  VIADD R8, R9, 0x20 ;  /* 0x0000002009087836 */ /* 0x000fe40000000000 */
[----:B------:R-:W-:Y:S01]  /*06e0*/  LOP3.LUT R5, R5, 0x800000, RZ, 0xfc, !PT ;  /* 0x0080000005057812 */ /* 0x000fe200078efcff */
[----:B------:R-:W-:Y:S01]  /*06f0*/  IMAD.MOV R7, RZ, RZ, -R9 ;  /* 0x000000ffff077224 */ /* 0x000fe200078e0a09 */
        /* <DEDUP_REMOVED lines=9> */
[----:B------:R-:W-:-:S05]  /*0790*/  LOP3.LUT R3, R3, R6, RZ, 0xc0, !PT ;  /* 0x0000000603037212 */ /* 0x000fca00078ec0ff */
[----:B------:R-:W-:-:S05]  /*07a0*/  IMAD.IADD R3, R8, 0x1, R3 ;  /* 0x0000000108037824 */ /* 0x000fca00078e0203 */
[----:B------:R-:W-:Y:S01]  /*07b0*/  LOP3.LUT R0, R3, R0, RZ, 0xfc, !PT ;  /* 0x0000000003007212 */ /* 0x000fe200078efcff */
[----:B------:R-:W-:Y:S06]  /*07c0*/  BRA `(.L_x_78) ;  /* 0x0000000000107947 */ /* 0x000fec0003800000 */
.L_x_77:
[----:B------:R-:W-:-:S04]  /*07d0*/  LOP3.LUT R0, R0, 0x80000000, RZ, 0xc0, !PT ;  /* 0x8000000000007812 */ /* 0x000fc800078ec0ff */
[----:B------:R-:W-:Y:S01]  /*07e0*/  LOP3.LUT R0, R0, 0x7f800000, RZ, 0xfc, !PT ;  /* 0x7f80000000007812 */ /* 0x000fe200078efcff */
[----:B------:R-:W-:Y:S06]  /*07f0*/  BRA `(.L_x_78) ;  /* 0x0000000000047947 */ /* 0x000fec0003800000 */
.L_x_76:
[----:B------:R-:W-:-:S07]  /*0800*/  IMAD R0, R6, 0x800000, R0 ;  /* 0x0080000006007824 */ /* 0x000fce00078e0200 */
.L_x_78:
[----:B------:R-:W-:Y:S05]  /*0810*/  BSYNC.RECONVERGENT B2 ;  /* 0x0000000000027941 */ /* 0x000fea0003800200 */
.L_x_75:
[----:B------:R-:W-:Y:S05]  /*0820*/  BRA `(.L_x_79) ;  /* 0x0000000000207947 */ /* 0x000fea0003800000 */
.L_x_74:
[----:B------:R-:W-:-:S04]  /*0830*/  LOP3.LUT R0, R8, 0x80000000, R7, 0x48, !PT ;  /* 0x8000000008007812 */ /* 0x000fc800078e4807 */
[----:B------:R-:W-:Y:S01]  /*0840*/  LOP3.LUT R0, R0, 0x7f800000, RZ, 0xfc, !PT ;  /* 0x7f80000000007812 */ /* 0x000fe200078efcff */
[----:B------:R-:W-:Y:S06]  /*0850*/  BRA `(.L_x_79) ;  /* 0x0000000000147947 */ /* 0x000fec0003800000 */
.L_x_73:
[----:B------:R-:W-:Y:S01]  /*0860*/  LOP3.LUT R0, R8, 0x80000000, R7, 0x48, !PT ;  /* 0x8000000008007812 */ /* 0x000fe200078e4807 */
[----:B------:R-:W-:Y:S06]  /*0870*/  BRA `(.L_x_79) ;  /* 0x00000000000c7947 */ /* 0x000fec0003800000 */
.L_x_72:
[----:B------:R-:W0:Y:S01]  /*0880*/  MUFU.RSQ R0, -QNAN ;  /* 0xffc0000000007908 */ /* 0x000e220000001400 */
[----:B------:R-:W-:Y:S05]  /*0890*/  BRA `(.L_x_79) ;  /* 0x0000000000047947 */ /* 0x000fea0003800000 */
.L_x_71:
[----:B------:R-:W-:-:S07]  /*08a0*/  FADD.FTZ R0, R0, R3 ;  /* 0x0000000300007221 */ /* 0x000fce0000010000 */
.L_x_79:
[----:B------:R-:W-:Y:S05]  /*08b0*/  BSYNC.RECONVERGENT B1 ;  /* 0x0000000000017941 */ /* 0x000fea0003800200 */
.L_x_69:
[----:B------:R-:W-:-:S04]  /*08c0*/  IMAD.MOV.U32 R5, RZ, RZ, 0x0 ;  /* 0x00000000ff057424 */ /* 0x000fc800078e00ff */
[----:B0-----:R-:W-:Y:S05]  /*08d0*/  RET.REL.NODEC R4 `(tensorDiv) ;  /* 0xfffffff404c87950 */ /* 0x001fea0003c3ffff */
.L_x_80:
        /* <DEDUP_REMOVED lines=10> */
.L_x_168:


//--------------------- .text.tensorMul           --------------------------
	.section	.text.tensorMul,"ax",@progbits
	.align	128
        .global         tensorMul
        .type           tensorMul,@function
        .size           tensorMul,(.L_x_185 - tensorMul)
        .other          tensorMul,@"STO_CUDA_ENTRY STV_DEFAULT"
tensorMul:
.text.tensorMul:
        /* <DEDUP_REMOVED lines=16> */
[----:B------:R-:W2:Y:S08]  /*0100*/  LDC.64 R4, c[0x0][0x390] ;  /* 0x0000e400ff047b82 */ /* 0x000eb00000000a00 */
[----:B------:R-:W3:Y:S01]  /*0110*/  LDC.64 R6, c[0x0][0x398] ;  /* 0x0000e600ff067b82 */ /* 0x000ee20000000a00 */
[----:B0-----:R-:W-:-:S06]  /*0120*/  IMAD.WIDE R2, R9, 0x4, R2 ;  /* 0x0000000409027825 */ /* 0x001fcc00078e0202 */
[----:B-1----:R-:W4:Y:S01]  /*0130*/  LDG.E R2, desc[UR4][R2.64] ;  /* 0x0000000402027981 */ /* 0x002f22000c1e1900 */
[----:B--2---:R-:W-:-:S06]  /*0140*/  IMAD.WIDE R4, R9, 0x4, R4 ;  /* 0x0000000409047825 */ /* 0x004fcc00078e0204 */
[----:B------:R-:W4:Y:S01]  /*0150*/  LDG.E R5, desc[UR4][R4.64] ;  /* 0x0000000404057981 */ /* 0x000f22000c1e1900 */
[----:B---3--:R-:W-:-:S04]  /*0160*/  IMAD.WIDE R6, R9, 0x4, R6 ;  /* 0x0000000409067825 */ /* 0x008fc800078e0206 */
[----:B----4-:R-:W-:-:S05]  /*0170*/  FMUL R9, R2, R5 ;  /* 0x0000000502097220 */ /* 0x010fca0000400000 */
[----:B------:R-:W-:Y:S01]  /*0180*/  STG.E desc[UR4][R6.64], R9 ;  /* 0x0000000906007986 */ /* 0x000fe2000c101904 */
[----:B------:R-:W-:Y:S05]  /*0190*/  EXIT ;  /* 0x000000000000794d */ /* 0x000fea0003800000 */
.L_x_81:
        /* <DEDUP_REMOVED lines=14> */
.L_x_185:


//--------------------- .text.concatenateHorizontal --------------------------
	.section	.text.concatenateHorizontal,"ax",@progbits
	.align	128
        .global         concatenateHorizontal
        .type           concatenateHorizontal,@function
        .size           concatenateHorizontal,(.L_x_186 - concatenateHorizontal)
        .other          concatenateHorizontal,@"STO_CUDA_ENTRY STV_DEFAULT"
concatenateHorizontal:
.text.concatenateHorizontal:
[----:B------:R-:W-:Y:S01]  /*0000*/  LDC R1, c[0x0][0x37c] ;  /* 0x0000df00ff017b82 */ /* 0x000fe20000000800 */
[----:B------:R-:W0:Y:S07]  /*0010*/  S2R R2, SR_TID.Y ;  /* 0x0000000000027919 */ /* 0x000e2e0000002200 */
[----:B------:R-:W1:Y:S01]  /*0020*/  LDC R0, c[0x0][0x360] ;  /* 0x0000d800ff007b82 */ /* 0x000e620000000800 */
[----:B------:R-:W2:Y:S01]  /*0030*/  LDCU.64 UR8, c[0x0][0x380] ;  /* 0x00007000ff0877ac */ /* 0x000ea20008000a00 */
[----:B------:R-:W1:Y:S01]  /*0040*/  S2R R3, SR_TID.X ;  /* 0x0000000000037919 */ /* 0x000e620000002100 */
[----:B------:R-:W3:Y:S05]  /*0050*/  LDCU UR6, c[0x0][0x388] ;  /* 0x00007100ff0677ac */ /* 0x000eea0008000800 */
[----:B------:R-:W0:Y:S08]  /*0060*/  S2UR UR4, SR_CTAID.Y ;  /* 0x00000000000479c3 */ /* 0x000e300000002600 */
[----:B------:R-:W0:Y:S08]  /*0070*/  LDC R5, c[0x0][0x364] ;  /* 0x0000d900ff057b82 */ /* 0x000e300000000800 */
[----:B------:R-:W1:Y:S01]  /*0080*/  S2UR UR5, SR_CTAID.X ;  /* 0x00000000000579c3 */ /* 0x000e620000002500 */
[----:B0-----:R-:W-:Y:S01]  /*0090*/  IMAD R5, R5, UR4, R2 ;  /* 0x0000000405057c24 */ /* 0x001fe2000f8e0202 */
[----:B--2---:R-:W-:-:S04]  /*00a0*/  UIADD3 UR4, UPT, UPT, UR9, UR8, URZ ;  /* 0x0000000809047290 */ /* 0x004fc8000fffe0ff */
[----:B---3--:R-:W-:Y:S01]  /*00b0*/  ISETP.GE.AND P0, PT, R5, UR6, PT ;  /* 0x0000000605007c0c */ /* 0x008fe2000bf06270 */
[----:B-1----:R-:W-:-:S05]  /*00c0*/  IMAD R0, R0, UR5, R3 ;  /* 0x0000000500007c24 */ /* 0x002fca000f8e0203 */
[----:B------:R-:W-:-:S13]  /*00d0*/  ISETP.GE.OR P0, PT, R0, UR4, P0 ;  /* 0x0000000400007c0c */ /* 0x000fda0008706670 */
[----:B------:R-:W-:Y:S05]  /*00e0*/  @P0 EXIT ;  /* 0x000000000000094d */ /* 0x000fea0003800000 */
[----:B------:R-:W-:Y:S01]  /*00f0*/  ISETP.GE.AND P0, PT, R0, UR8, PT ;  /* 0x0000000800007c0c */ /* 0x000fe2000bf06270 */
[----:B------:R-:W0:Y:S01]  /*0100*/  LDCU.64 UR6, c[0x0][0x358] ;  /* 0x00006b00ff0677ac */ /* 0x000e220008000a00 */
[----:B------:R-:W-:-:S11]  /*0110*/  IMAD R7, R5, UR4, R0 ;  /* 0x0000000405077c24 */ /* 0x000fd6000f8e0200 */
[----:B------:R-:W-:Y:S05]  /*0120*/  @P0 BRA `(.L_x_82) ;  /* 0x0000000000200947 */ /* 0x000fea0003800000 */
[----:B------:R-:W1:Y:S01]  /*0130*/  LDC.64 R2, c[0x0][0x390] ;  /* 0x0000e400ff027b82 */ /* 0x000e620000000a00 */
[----:B------:R-:W-:-:S04]  /*0140*/  IMAD R5, R5, UR8, R0 ;  /* 0x0000000805057c24 */ /* 0x000fc8000f8e0200 */
[----:B-1----:R-:W-:-:S03]  /*0150*/  IMAD.WIDE R2, R5, 0x4, R2 ;  /* 0x0000000405027825 */ /* 0x002fc600078e0202 */
[----:B------:R-:W1:Y:S03]  /*0160*/  LDC.64 R4, c[0x0][0x3a0] ;  /* 0x0000e800ff047b82 */ /* 0x000e660000000a00 */
[----:B0-----:R-:W2:Y:S01]  /*0170*/  LDG.E R3, desc[UR6][R2.64] ;  /* 0x0000000602037981 */ /* 0x001ea2000c1e1900 */
[----:B-1----:R-:W-:-:S05]  /*0180*/  IMAD.WIDE R4, R7, 0x4, R4 ;  /* 0x0000000407047825 */ /* 0x002fca00078e0204 */
[----:B--2---:R-:W-:Y:S01]  /*0190*/  STG.E desc[UR6][R4.64], R3 ;  /* 0x0000000304007986 */ /* 0x004fe2000c101906 */
[----:B------:R-:W-:Y:S05]  /*01a0*/  EXIT ;  /* 0x000000000000794d */ /* 0x000fea0003800000 */
.L_x_82:
[----:B------:R-:W1:Y:S01]  /*01b0*/  LDC.64 R2, c[0x0][0x398] ;  /* 0x0000e600ff027b82 */ /* 0x000e620000000a00 */
[----:B------:R-:W-:-:S05]  /*01c0*/  IADD3 R0, PT, PT, R0, -UR8, RZ ;  /* 0x8000000800007c10 */ /* 0x000fca000fffe0ff */
[----:B------:R-:W-:-:S04]  /*01d0*/  IMAD R5, R5, UR9, R0 ;  /* 0x0000000905057c24 */ /* 0x000fc8000f8e0200 */
[----:B-1----:R-:W-:Y:S02]  /*01e0*/  IMAD.WIDE R2, R5, 0x4, R2 ;  /* 0x0000000405027825 */ /* 0x002fe400078e0202 */
[----:B------:R-:W1:Y:S04]  /*01f0*/  LDC.64 R4, c[0x0][0x3a0] ;  /* 0x0000e800ff047b82 */ /* 0x000e680000000a00 */
[----:B0-----:R-:W2:Y:S01]  /*0200*/  LDG.E R3, desc[UR6][R2.64] ;  /* 0x0000000602037981 */ /* 0x001ea2000c1e1900 */
[----:B-1----:R-:W-:-:S05]  /*0210*/  IMAD.WIDE R4, R7, 0x4, R4 ;  /* 0x0000000407047825 */ /* 0x002fca00078e0204 */
[----:B--2---:R-:W-:Y:S01]  /*0220*/  STG.E desc[UR6][R4.64], R3 ;  /* 0x0000000304007986 */ /* 0x004fe2000c101906 */
[----:B------:R-:W-:Y:S05]  /*0230*/  EXIT ;  /* 0x000000000000794d */ /* 0x000fea0003800000 */
.L_x_83:
        /* <DEDUP_REMOVED lines=12> */
.L_x_186:


//--------------------- .text.concatenateVertical --------------------------
	.section	.text.concatenateVertical,"ax",@progbits
	.align	128
        .global         concatenateVertical
        .type           concatenateVertical,@function
        .size           concatenateVertical,(.L_x_187 - concatenateVertical)
        .other          concatenateVertical,@"STO_CUDA_ENTRY STV_DEFAULT"
concatenateVertical:
.text.concatenateVertical:
[----:B------:R-:W-:Y:S01]  /*0000*/  LDC R1, c[0x0][0x37c] ;  /* 0x0000df00ff017b82 */ /* 0x000fe20000000800 */
[----:B------:R-:W0:Y:S07]  /*0010*/  S2R R2, SR_TID.Y ;  /* 0x0000000000027919 */ /* 0x000e2e0000002200 */
[----:B------:R-:W1:Y:S01]  /*0020*/  LDC R0, c[0x0][0x360] ;  /* 0x0000d800ff007b82 */ /* 0x000e620000000800 */
[----:B------:R-:W2:Y:S01]  /*0030*/  LDCU UR4, c[0x0][0x388] ;  /* 0x00007100ff0477ac */ /* 0x000ea20008000800 */
[----:B------:R-:W1:Y:S01]  /*0040*/  S2R R3, SR_TID.X ;  /* 0x0000000000037919 */ /* 0x000e620000002100 */
[----:B------:R-:W2:Y:S05]  /*0050*/  LDCU.64 UR8, c[0x0][0x380] ;  /* 0x00007000ff0877ac */ /* 0x000eaa0008000a00 */
[----:B------:R-:W0:Y:S08]  /*0060*/  S2UR UR6, SR_CTAID.Y ;  /* 0x00000000000679c3 */ /* 0x000e300000002600 */
[----:B------:R-:W0:Y:S01]  /*0070*/  LDC R5, c[0x0][0x364] ;  /* 0x0000d900ff057b82 */ /* 0x000e220000000800 */
[----:B--2---:R-:W-:-:S07]  /*0080*/  UIADD3 UR4, UPT, UPT, UR4, UR9, URZ ;  /* 0x0000000904047290 */ /* 0x004fce000fffe0ff */
[----:B------:R-:W1:Y:S01]  /*0090*/  S2UR UR5, SR_CTAID.X ;  /* 0x00000000000579c3 */ /* 0x000e620000002500 */
[----:B0-----:R-:W-:-:S05]  /*00a0*/  IMAD R5, R5, UR6, R2 ;  /* 0x0000000605057c24 */ /* 0x001fca000f8e0202 */
[----:B------:R-:W-:Y:S01]  /*00b0*/  ISETP.GE.AND P0, PT, R5, UR4, PT ;  /* 0x0000000405007c0c */ /* 0x000fe2000bf06270 */
[----:B-1----:R-:W-:-:S05]  /*00c0*/  IMAD R0, R0, UR5, R3 ;  /* 0x0000000500007c24 */ /* 0x002fca000f8e0203 */
[----:B------:R-:W-:-:S13]  /*00d0*/  ISETP.GE.OR P0, PT, R0, UR8, P0 ;  /* 0x0000000800007c0c */ /* 0x000fda0008706670 */
[----:B------:R-:W-:Y:S05]  /*00e0*/  @P0 EXIT ;  /* 0x000000000000094d */ /* 0x000fea0003800000 */
[C---:B------:R-:W-:Y:S01]  /*00f0*/  ISETP.GE.AND P0, PT, R5.reuse, UR9, PT ;  /* 0x0000000905007c0c */ /* 0x040fe2000bf06270 */
[----:B------:R-:W0:Y:S01]  /*0100*/  LDCU.64 UR4, c[0x0][0x358] ;  /* 0x00006b00ff0477ac */ /* 0x000e220008000a00 */
[----:B------:R-:W-:-:S11]  /*0110*/  IMAD R7, R5, UR8, R0 ;  /* 0x0000000805077c24 */ /* 0x000fd6000f8e0200 */
[----:B------:R-:W-:Y:S05]  /*0120*/  @P0 BRA `(.L_x_84) ;  /* 0x00000000001c0947 */ /* 0x000fea0003800000 */
[----:B------:R-:W1:Y:S08]  /*0130*/  LDC.64 R2, c[0x0][0x390] ;  /* 0x0000e400ff027b82 */ /* 0x000e700000000a00 */
[----:B------:R-:W2:Y:S01]  /*0140*/  LDC.64 R4, c[0x0][0x3a0] ;  /* 0x0000e800ff047b82 */ /* 0x000ea20000000a00 */
[----:B-1----:R-:W-:-:S06]  /*0150*/  IMAD.WIDE R2, R7, 0x4, R2 ;  /* 0x0000000407027825 */ /* 0x002fcc00078e0202 */
[----:B0-----:R-:W3:Y:S01]  /*0160*/  LDG.E R3, desc[UR4][R2.64] ;  /* 0x0000000402037981 */ /* 0x001ee2000c1e1900 */
[----:B--2---:R-:W-:-:S05]  /*0170*/  IMAD.WIDE R4, R7, 0x4, R4 ;  /* 0x0000000407047825 */ /* 0x004fca00078e0204 */
[----:B---3--:R-:W-:Y:S01]  /*0180*/  STG.E desc[UR4][R4.64], R3 ;  /* 0x0000000304007986 */ /* 0x008fe2000c101904 */
[----:B------:R-:W-:Y:S05]  /*0190*/  EXIT ;  /* 0x000000000000794d */ /* 0x000fea0003800000 */
.L_x_84:
        /* <DEDUP_REMOVED lines=9> */
.L_x_85:
        /* <DEDUP_REMOVED lines=13> */
.L_x_187:


//--------------------- .text.tensorSub           --------------------------
	.section	.text.tensorSub,"ax",@progbits
	.align	128
        .global         tensorSub
        .type           tensorSub,@function
        .size           tensorSub,(.L_x_188 - tensorSub)
        .other          tensorSub,@"STO_CUDA_ENTRY STV_DEFAULT"
tensorSub:
.text.tensorSub:
        /* <DEDUP_REMOVED lines=23> */
[----:B----4-:R-:W-:-:S05]  /*0170*/  FADD R9, R2, -R5 ;  /* 0x8000000502097221 */ /* 0x010fca0000000000 */
[----:B------:R-:W-:Y:S01]  /*0180*/  STG.E desc[UR4][R6.64], R9 ;  /* 0x0000000906007986 */ /* 0x000fe2000c101904 */
[----:B------:R-:W-:Y:S05]  /*0190*/  EXIT ;  /* 0x000000000000794d */ /* 0x000fea0003800000 */
.L_x_86:
        /* <DEDUP_REMOVED lines=14> */
.L_x_188:


//--------------------- .text.tensorAdd           --------------------------
	.section	.text.tensorAdd,"ax",@progbits
	.align	128
        .global         tensorAdd
        .type           tensorAdd,@function
        .size           tensorAdd,(.L_x_189 - tensorAdd)
        .other          tensorAdd,@"STO_CUDA_ENTRY STV_DEFAULT"
tensorAdd:
.text.tensorAdd:
        /* <DEDUP_REMOVED lines=23> */
[----:B----4-:R-:W-:-:S05]  /*0170*/  FADD R9, R2, R5 ;  /* 0x0000000502097221 */ /* 0x010fca0000000000 */
[----:B------:R-:W-:Y:S01]  /*0180*/  STG.E desc[UR4][R6.64], R9 ;  /* 0x0000000906007986 */ /* 0x000fe2000c101904 */
[----:B------:R-:W-:Y:S05]  /*0190*/  EXIT ;  /* 0x000000000000794d */ /* 0x000fea0003800000 */
.L_x_87:
        /* <DEDUP_REMOVED lines=14> */
.L_x_189:


//--------------------- .text.transpose           --------------------------
	.section	.text.transpose,"ax",@progbits
	.align	128
        .global         transpose
        .type           transpose,@function
        .size           transpose,(.L_x_190 - transpose)
        .other          transpose,@"STO_CUDA_ENTRY STV_DEFAULT"
transpose:
.text.transpose:
        /* <DEDUP_REMOVED lines=15> */
[----:B------:R-:W-:-:S04]  /*00f0*/  IMAD R5, R0, UR7, R7 ;  /* 0x0000000700057c24 */ /* 0x000fc8000f8e0207 */
[----:B0-----:R-:W-:Y:S02]  /*0100*/  IMAD.WIDE R2, R5, 0x4, R2 ;  /* 0x0000000405027825 */ /* 0x001fe400078e0202 */
[----:B------:R-:W0:Y:S04]  /*0110*/  LDC.64 R4, c[0x0][0x390] ;  /* 0x0000e400ff047b82 */ /* 0x000e280000000a00 */
[----:B-1----:R-:W2:Y:S01]  /*0120*/  LDG.E R3, desc[UR4][R2.64] ;  /* 0x0000000402037981 */ /* 0x002ea2000c1e1900 */
[----:B------:R-:W-:-:S04]  /*0130*/  IMAD R7, R7, UR6, R0 ;  /* 0x0000000607077c24 */ /* 0x000fc8000f8e0200 */
[----:B0-----:R-:W-:-:S05]  /*0140*/  IMAD.WIDE R4, R7, 0x4, R4 ;  /* 0x0000000407047825 */ /* 0x001fca00078e0204 */
[----:B--2---:R-:W-:Y:S01]  /*0150*/  STG.E desc[UR4][R4.64], R3 ;  /* 0x0000000304007986 */ /* 0x004fe2000c101904 */
[----:B------:R-:W-:Y:S05]  /*0160*/  EXIT ;  /* 0x000000000000794d */ /* 0x000fea0003800000 */
.L_x_88:
        /* <DEDUP_REMOVED lines=9> */
.L_x_190:


//--------------------- .text.softmaxDer          --------------------------
	.section	.text.softmaxDer,"ax",@progbits
	.align	128
        .global         softmaxDer
        .type           softmaxDer,@function
        .size           softmaxDer,(.L_x_169 - softmaxDer)
        .other          softmaxDer,@"STO_CUDA_ENTRY STV_DEFAULT"
softmaxDer:
.text.softmaxDer:
        /* <DEDUP_REMOVED lines=13> */
[----:B------:R-:W-:Y:S01]  /*00d0*/  UIMAD UR4, UR7, UR6, URZ ;  /* 0x00000006070472a4 */ /* 0x000fe2000f8e02ff */
[----:B------:R-:W-:Y:S02]  /*00e0*/  HFMA2 R9, -RZ, RZ, 0, 0 ;  /* 0x00000000ff097431 */ /* 0x000fe400000001ff */
[----:B------:R-:W-:Y:S01]  /*00f0*/  IMAD R4, R3, UR6, R4 ;  /* 0x0000000603047c24 */ /* 0x000fe2000f8e0204 */
[----:B------:R-:W0:Y:S01]  /*0100*/  LDCU.64 UR10, c[0x0][0x358] ;  /* 0x00006b00ff0a77ac */ /* 0x000e220008000a00 */
[----:B------:R-:W-:-:S09]  /*0110*/  UISETP.GE.AND UP0, UPT, UR4, 0x1, UPT ;  /* 0x000000010400788c */ /* 0x000fd2000bf06270 */
[----:B------:R-:W-:Y:S05]  /*0120*/  BRA.U !UP0, `(.L_x_89) ;  /* 0x0000000d08247547 */ /* 0x000fea000b800000 */
[----:B------:R-:W-:Y:S01]  /*0130*/  UISETP.GE.U32.AND UP1, UPT, UR4, 0x8, UPT ;  /* 0x000000080400788c */ /* 0x000fe2000bf26070 */
[----:B------:R-:W-:Y:S01]  /*0140*/  MOV R9, RZ ;  /* 0x000000ff00097202 */ /* 0x000fe20000000f00 */
[----:B------:R-:W-:Y:S01]  /*0150*/  ULOP3.LUT UR8, UR4, 0x7, URZ, 0xc0, !UPT ;  /* 0x0000000704087892 */ /* 0x000fe2000f8ec0ff */
[----:B------:R-:W-:-:S03]  /*0160*/  MOV R0, RZ ;  /* 0x000000ff00007202 */ /* 0x000fc60000000f00 */
[----:B------:R-:W-:-:S03]  /*0170*/  UISETP.NE.AND UP0, UPT, UR8, URZ, UPT ;  /* 0x000000ff0800728c */ /* 0x000fc6000bf05270 */
[----:B------:R-:W-:Y:S08]  /*0180*/  BRA.U !UP1, `(.L_x_90) ;  /* 0x0000000509847547 */ /* 0x000ff0000b800000 */
[----:B------:R-:W1:Y:S01]  /*0190*/  LDCU.64 UR6, c[0x0][0x390] ;  /* 0x00007200ff0677ac */ /* 0x000e620008000a00 */
[----:B------:R-:W-:Y:S01]  /*01a0*/  MOV R9, RZ ;  /* 0x000000ff00097202 */ /* 0x000fe20000000f00 */
[----:B------:R-:W-:Y:S01]  /*01b0*/  ULOP3.LUT UR9, UR4, 0x7ffffff8, URZ, 0xc0, !UPT ;  /* 0x7ffffff804097892 */ /* 0x000fe2000f8ec0ff */
[----:B------:R-:W2:Y:S05]  /*01c0*/  LDCU UR12, c[0x0][0x388] ;  /* 0x00007100ff0c77ac */ /* 0x000eaa0008000800 */
[----:B------:R-:W-:Y:S01]  /*01d0*/  MOV R0, UR9 ;  /* 0x0000000900007c02 */ /* 0x000fe20008000f00 */
[----:B-1----:R-:W-:-:S04]  /*01e0*/  UIADD3 UR5, UP1, UPT, UR6, 0x10, URZ ;  /* 0x0000001006057890 */ /* 0x002fc8000ff3e0ff */
[----:B------:R-:W-:Y:S02]  /*01f0*/  UIADD3.X UR6, UPT, UPT, URZ, UR7, URZ, UP1, !UPT ;  /* 0x00000007ff067290 */ /* 0x000fe40008ffe4ff */
[----:B------:R-:W-:Y:S01]  /*0200*/  MOV R2, UR5 ;  /* 0x0000000500027c02 */ /* 0x000fe20008000f00 */
[----:B------:R-:W-:-:S03]  /*0210*/  UIADD3 UR7, UPT, UPT, -UR9, URZ, URZ ;  /* 0x000000ff09077290 */ /* 0x000fc6000fffe1ff */
[----:B--2---:R-:W-:-:S09]  /*0220*/  MOV R3, UR6 ;  /* 0x0000000600037c02 */ /* 0x004fd20008000f00 */
.L_x_91:
[----:B0-----:R-:W2:Y:S04]  /*0230*/  LDG.E R5, desc[UR10][R2.64+-0x10] ;  /* 0xfffff00a02057981 */ /* 0x001ea8000c1e1900 */
[----:B------:R-:W3:Y:S04]  /*0240*/  LDG.E R22, desc[UR10][R2.64+-0xc] ;  /* 0xfffff40a02167981 */ /* 0x000ee8000c1e1900 */
[----:B------:R-:W4:Y:S04]  /*0250*/  LDG.E R18, desc[UR10][R2.64+-0x8] ;  /* 0xfffff80a02127981 */ /* 0x000f28000c1e1900 */
[----:B------:R-:W5:Y:S04]  /*0260*/  LDG.E R20, desc[UR10][R2.64+-0x4] ;  /* 0xfffffc0a02147981 */ /* 0x000f68000c1e1900 */
[----:B------:R-:W5:Y:S04]  /*0270*/  LDG.E R11, desc[UR10][R2.64] ;  /* 0x0000000a020b7981 */ /* 0x000f68000c1e1900 */
[----:B------:R-:W5:Y:S04]  /*0280*/  LDG.E R16, desc[UR10][R2.64+0x4] ;  /* 0x0000040a02107981 */ /* 0x000f68000c1e1900 */
[----:B------:R-:W5:Y:S04]  /*0290*/  LDG.E R15, desc[UR10][R2.64+0x8] ;  /* 0x0000080a020f7981 */ /* 0x000f68000c1e1900 */
[----:B------:R0:W5:Y:S01]  /*02a0*/  LDG.E R14, desc[UR10][R2.64+0xc] ;  /* 0x00000c0a020e7981 */ /* 0x000162000c1e1900 */
[----:B------:R-:W-:Y:S01]  /*02b0*/  HFMA2 R7, -RZ, RZ, 0.96630859375, -0.0022525787353515625 ;  /* 0x3bbb989dff077431 */ /* 0x000fe200000001ff */
[----:B------:R-:W-:Y:S01]  /*02c0*/  MOV R10, 0x437c0000 ;  /* 0x437c0000000a7802 */ /* 0x000fe20000000f00 */
[----:B------:R-:W-:-:S04]  /*02d0*/  UIADD3 UR7, UPT, UPT, UR7, 0x8, URZ ;  /* 0x0000000807077890 */ /* 0x000fc8000fffe0ff */
[----:B------:R-:W-:Y:S01]  /*02e0*/  UISETP.NE.AND UP1, UPT, UR7, URZ, UPT ;  /* 0x000000ff0700728c */ /* 0x000fe2000bf25270 */
[----:B0-----:R-:W-:-:S04]  /*02f0*/  IADD3 R2, P0, PT, R2, 0x20, RZ ;  /* 0x0000002002027810 */ /* 0x001fc80007f1e0ff */
[----:B------:R-:W-:Y:S01]  /*0300*/  IADD3.X R3, PT, PT, RZ, R3, RZ, P0, !PT ;  /* 0x00000003ff037210 */ /* 0x000fe200007fe4ff */
[----:B--2---:R-:W-:-:S04]  /*0310*/  FMUL R6, R5, UR12 ;  /* 0x0000000c05067c20 */ /* 0x004fc80008400000 */
[----:B------:R-:W-:Y:S01]  /*0320*/  FFMA.SAT R5, R6, R7, 0.5 ;  /* 0x3f00000006057423 */ /* 0x000fe20000002007 */
[----:B---3--:R-:W-:-:S03]  /*0330*/  FMUL R22, R22, UR12 ;  /* 0x0000000c16167c20 */ /* 0x008fc60008400000 */
[-C--:B------:R-:W-:Y:S01]  /*0340*/  FFMA.RM R8, R5, R10.reuse, 12582913 ;  /* 0x4b40000105087423 */ /* 0x080fe2000000400a */
[-C--:B------:R-:W-:Y:S01]  /*0350*/  FFMA.SAT R5, R22, R7.reuse, 0.5 ;  /* 0x3f00000016057423 */ /* 0x080fe20000002007 */
[----:B----4-:R-:W-:Y:S02]  /*0360*/  FMUL R18, R18, UR12 ;  /* 0x0000000c12127c20 */ /* 0x010fe40008400000 */
[----:B------:R-:W-:Y:S01]  /*0370*/  FADD R13, R8, -12583039 ;  /* 0xcb40007f080d7421 */ /* 0x000fe20000000000 */
[-C--:B------:R-:W-:Y:S01]  /*0380*/  FFMA.RM R5, R5, R10.reuse, 12582913 ;  /* 0x4b40000105057423 */ /* 0x080fe2000000400a */
[----:B-----5:R-:W-:Y:S01]  /*0390*/  FMUL R20, R20, UR12 ;  /* 0x0000000c14147c20 */ /* 0x020fe20008400000 */
[-C--:B------:R-:W-:Y:S01]  /*03a0*/  FFMA.SAT R19, R18, R7.reuse, 0.5 ;  /* 0x3f00000012137423 */ /* 0x080fe20000002007 */
[----:B------:R-:W-:Y:S01]  /*03b0*/  FFMA R13, R6, 1.4426950216293334961, -R13 ;  /* 0x3fb8aa3b060d7823 */ /* 0x000fe2000000080d */
[----:B------:R-:W-:Y:S01]  /*03c0*/  FADD R17, R5, -12583039 ;  /* 0xcb40007f05117421 */ /* 0x000fe20000000000 */
[-C--:B------:R-:W-:Y:S01]  /*03d0*/  FFMA.SAT R21, R20, R7.reuse, 0.5 ;  /* 0x3f00000014157423 */ /* 0x080fe20000002007 */
[----:B------:R-:W-:Y:S01]  /*03e0*/  SHF.L.U32 R8, R8, 0x17, RZ ;  /* 0x0000001708087819 */ /* 0x000fe200000006ff */
[----:B------:R-:W-:Y:S01]  /*03f0*/  FFMA R12, R6, 1.925963033500011079e-08, R13 ;  /* 0x32a57060060c7823 */ /* 0x000fe2000000000d */
[----:B------:R-:W-:Y:S01]  /*0400*/  FFMA R17, R22, 1.4426950216293334961, -R17 ;  /* 0x3fb8aa3b16117823 */ /* 0x000fe20000000811 */
[-C--:B------:R-:W-:Y:S01]  /*0410*/  FFMA.RM R6, R19, R10.reuse, 12582913 ;  /* 0x4b40000113067423 */ /* 0x080fe2000000400a */
[----:B------:R-:W-:Y:S01]  /*0420*/  FMUL R24, R16, UR12 ;  /* 0x0000000c10187c20 */ /* 0x000fe20008400000 */
[----:B------:R-:W-:Y:S01]  /*0430*/  FMUL R26, R15, UR12 ;  /* 0x0000000c0f1a7c20 */ /* 0x000fe20008400000 */
[----:B------:R-:W-:Y:S01]  /*0440*/  FFMA R13, R22, 1.925963033500011079e-08, R17 ;  /* 0x32a57060160d7823 */ /* 0x000fe20000000011 */
[----:B------:R-:W-:Y:S01]  /*0450*/  FMUL R22, R11, UR12 ;  /* 0x0000000c0b167c20 */ /* 0x000fe20008400000 */
[-C--:B------:R-:W-:Y:S01]  /*0460*/  FFMA.RM R11, R21, R10.reuse, 12582913 ;  /* 0x4b400001150b7423 */ /* 0x080fe2000000400a */
[----:B------:R-:W-:Y:S01]  /*0470*/  FADD R19, R6, -12583039 ;  /* 0xcb40007f06137421 */ /* 0x000fe20000000000 */
[----:B------:R-:W0:Y:S01]  /*0480*/  MUFU.EX2 R12, R12 ;  /* 0x0000000c000c7308 */ /* 0x000e220000000800 */
[-C--:B------:R-:W-:Y:S01]  /*0490*/  FFMA.SAT R23, R22, R7.reuse, 0.5 ;  /* 0x3f00000016177423 */ /* 0x080fe20000002007 */
[----:B------:R-:W-:Y:S01]  /*04a0*/  FADD R21, R11, -12583039 ;  /* 0xcb40007f0b157421 */ /* 0x000fe20000000000 */
[----:B------:R-:W-:Y:S01]  /*04b0*/  FFMA R19, R18, 1.4426950216293334961, -R19 ;  /* 0x3fb8aa3b12137823 */ /* 0x000fe20000000813 */
[----:B------:R-:W-:Y:S01]  /*04c0*/  SHF.L.U32 R5, R5, 0x17, RZ ;  /* 0x0000001705057819 */ /* 0x000fe200000006ff */
[-C--:B------:R-:W-:Y:S01]  /*04d0*/  FFMA.RM R16, R23, R10.reuse, 12582913 ;  /* 0x4b40000117107423 */ /* 0x080fe2000000400a */
[----:B------:R-:W-:Y:S01]  /*04e0*/  FFMA R21, R20, 1.4426950216293334961, -R21 ;  /* 0x3fb8aa3b14157823 */ /* 0x000fe20000000815 */
[-C--:B------:R-:W-:Y:S01]  /*04f0*/  FFMA.SAT R23, R24, R7.reuse, 0.5 ;  /* 0x3f00000018177423 */ /* 0x080fe20000002007 */
[----:B------:R-:W-:Y:S01]  /*0500*/  FFMA R17, R18, 1.925963033500011079e-08, R19 ;  /* 0x32a5706012117823 */ /* 0x000fe20000000013 */
[----:B------:R-:W-:Y:S01]  /*0510*/  FADD R19, R16, -12583039 ;  /* 0xcb40007f10137421 */ /* 0x000fe20000000000 */
[----:B------:R-:W-:Y:S01]  /*0520*/  FFMA R18, R20, 1.925963033500011079e-08, R21 ;  /* 0x32a5706014127823 */ /* 0x000fe20000000015 */
[-C--:B------:R-:W-:Y:S01]  /*0530*/  FFMA.RM R15, R23, R10.reuse, 12582913 ;  /* 0x4b400001170f7423 */ /* 0x080fe2000000400a */
[-C--:B------:R-:W-:Y:S01]  /*0540*/  FFMA.SAT R23, R26, R7.reuse, 0.5 ;  /* 0x3f0000001a177423 */ /* 0x080fe20000002007 */
[----:B------:R-:W-:Y:S01]  /*0550*/  FMUL R20, R14, UR12 ;  /* 0x0000000c0e147c20 */ /* 0x000fe20008400000 */
[----:B------:R-:W1:Y:S01]  /*0560*/  MUFU.EX2 R13, R13 ;  /* 0x0000000d000d7308 */ /* 0x000e620000000800 */
[----:B------:R-:W-:Y:S01]  /*0570*/  FADD R21, R15, -12583039 ;  /* 0xcb40007f0f157421 */ /* 0x000fe20000000000 */
[----:B------:R-:W-:Y:S01]  /*0580*/  FFMA R19, R22, 1.4426950216293334961, -R19 ;  /* 0x3fb8aa3b16137823 */ /* 0x000fe20000000813 */
[-C--:B------:R-:W-:Y:S01]  /*0590*/  FFMA.RM R14, R23, R10.reuse, 12582913 ;  /* 0x4b400001170e7423 */ /* 0x080fe2000000400a */
[----:B------:R-:W-:Y:S01]  /*05a0*/  FFMA.SAT R25, R20, R7, 0.5 ;  /* 0x3f00000014197423 */ /* 0x000fe20000002007 */
[----:B------:R-:W-:Y:S01]  /*05b0*/  FFMA R21, R24, 1.4426950216293334961, -R21 ;  /* 0x3fb8aa3b18157823 */ /* 0x000fe20000000815 */
[----:B------:R-:W-:Y:S01]  /*05c0*/  FFMA R19, R22, 1.925963033500011079e-08, R19 ;  /* 0x32a5706016137823 */ /* 0x000fe20000000013 */
[----:B------:R-:W-:Y:S01]  /*05d0*/  FADD R23, R14, -12583039 ;  /* 0xcb40007f0e177421 */ /* 0x000fe20000000000 */
[----:B------:R-:W2:Y:S01]  /*05e0*/  MUFU.EX2 R17, R17 ;  /* 0x0000001100117308 */ /* 0x000ea20000000800 */
[----:B------:R-:W-:Y:S01]  /*05f0*/  FFMA.RM R10, R25, R10, 12582913 ;  /* 0x4b400001190a7423 */ /* 0x000fe2000000400a */
[----:B------:R-:W-:Y:S01]  /*0600*/  FFMA R7, R24, 1.925963033500011079e-08, R21 ;  /* 0x32a5706018077823 */ /* 0x000fe20000000015 */
[----:B------:R-:W-:Y:S01]  /*0610*/  FFMA R23, R26, 1.4426950216293334961, -R23 ;  /* 0x3fb8aa3b1a177823 */ /* 0x000fe20000000817 */
[----:B0-----:R-:W-:Y:S01]  /*0620*/  FFMA R8, R8, R12, R9 ;  /* 0x0000000c08087223 */ /* 0x001fe20000000009 */
[----:B------:R-:W-:Y:S01]  /*0630*/  FADD R21, R10, -12583039 ;  /* 0xcb40007f0a157421 */ /* 0x000fe20000000000 */
[----:B------:R-:W-:Y:S01]  /*0640*/  SHF.L.U32 R9, R6, 0x17, RZ ;  /* 0x0000001706097819 */ /* 0x000fe200000006ff */
[----:B------:R-:W-:Y:S01]  /*0650*/  FFMA R23, R26, 1.925963033500011079e-08, R23 ;  /* 0x32a570601a177823 */ /* 0x000fe20000000017 */
[----:B------:R-:W0:Y:S01]  /*0660*/  MUFU.EX2 R18, R18 ;  /* 0x0000001200127308 */ /* 0x000e220000000800 */
[----:B------:R-:W-:Y:S01]  /*0670*/  FFMA R21, R20, 1.4426950216293334961, -R21 ;  /* 0x3fb8aa3b14157823 */ /* 0x000fe20000000815 */
[----:B-1----:R-:W-:Y:S01]  /*0680*/  FFMA R8, R5, R13, R8 ;  /* 0x0000000d05087223 */ /* 0x002fe20000000008 */
[----:B------:R-:W-:-:S02]  /*0690*/  SHF.L.U32 R6, R11, 0x17, RZ ;  /* 0x000000170b067819 */ /* 0x000fc400000006ff */
[----:B------:R-:W-:Y:S01]  /*06a0*/  FFMA R21, R20, 1.925963033500011079e-08, R21 ;  /* 0x32a5706014157823 */ /* 0x000fe20000000015 */
[----:B------:R-:W-:Y:S02]  /*06b0*/  SHF.L.U32 R5, R16, 0x17, RZ ;  /* 0x0000001710057819 */ /* 0x000fe400000006ff */
[----:B------:R-:W1:Y:S01]  /*06c0*/  MUFU.EX2 R19, R19 ;  /* 0x0000001300137308 */ /* 0x000e620000000800 */
[----:B--2---:R-:W-:Y:S01]  /*06d0*/  FFMA R9, R9, R17, R8 ;  /* 0x0000001109097223 */ /* 0x004fe20000000008 */
[----:B------:R-:W-:Y:S02]  /*06e0*/  SHF.L.U32 R15, R15, 0x17, RZ ;  /* 0x000000170f0f7819 */ /* 0x000fe400000006ff */
[----:B------:R-:W-:-:S04]  /*06f0*/  SHF.L.U32 R10, R10, 0x17, RZ ;  /* 0x000000170a0a7819 */ /* 0x000fc800000006ff */
[----:B------:R-:W2:Y:S01]  /*0700*/  MUFU.EX2 R7, R7 ;  /* 0x0000000700077308 */ /* 0x000ea20000000800 */
[----:B0-----:R-:W-:-:S07]  /*0710*/  FFMA R6, R6, R18, R9 ;  /* 0x0000001206067223 */ /* 0x001fce0000000009 */
[----:B------:R-:W0:Y:S01]  /*0720*/  MUFU.EX2 R23, R23 ;  /* 0x0000001700177308 */ /* 0x000e220000000800 */
[----:B-1----:R-:W-:Y:S01]  /*0730*/  FFMA R6, R5, R19, R6 ;  /* 0x0000001305067223 */ /* 0x002fe20000000006 */
[----:B------:R-:W-:-:S06]  /*0740*/  SHF.L.U32 R5, R14, 0x17, RZ ;  /* 0x000000170e057819 */ /* 0x000fcc00000006ff */
[----:B------:R-:W1:Y:S01]  /*0750*/  MUFU.EX2 R21, R21 ;  /* 0x0000001500157308 */ /* 0x000e620000000800 */
[----:B--2---:R-:W-:-:S04]  /*0760*/  FFMA R6, R15, R7, R6 ;  /* 0x000000070f067223 */ /* 0x004fc80000000006 */
[----:B0-----:R-:W-:-:S04]  /*0770*/  FFMA R5, R5, R23, R6 ;  /* 0x0000001705057223 */ /* 0x001fc80000000006 */
[----:B-1----:R-:W-:Y:S01]  /*0780*/  FFMA R9, R10, R21, R5 ;  /* 0x000000150a097223 */ /* 0x002fe20000000005 */
[----:B------:R-:W-:Y:S06]  /*0790*/  BRA.U UP1, `(.L_x_91) ;  /* 0xfffffff901a47547 */ /* 0x000fec000b83ffff */
.L_x_90:
[----:B------:R-:W-:Y:S05]  /*07a0*/  BRA.U !UP0, `(.L_x_89) ;  /* 0x0000000508847547 */ /* 0x000fea000b800000 */
[----:B------:R-:W-:Y:S02]  /*07b0*/  UISETP.GE.U32.AND UP0, UPT, UR8, 0x4, UPT ;  /* 0x000000040800788c */ /* 0x000fe4000bf06070 */
[----:B------:R-:W-:-:S04]  /*07c0*/  ULOP3.LUT UR5, UR4, 0x3, URZ, 0xc0, !UPT ;  /* 0x0000000304057892 */ /* 0x000fc8000f8ec0ff */
[----:B------:R-:W-:-:S03]  /*07d0*/  UISETP.NE.AND UP1, UPT, UR5, URZ, UPT ;  /* 0x000000ff0500728c */ /* 0x000fc6000bf25270 */
[----:B------:R-:W-:Y:S08]  /*07e0*/  BRA.U !UP0, `(.L_x_92) ;  /* 0x0000000108b87547 */ /* 0x000ff0000b800000 */
[----:B------:R-:W1:Y:S01]  /*07f0*/  LDC.64 R6, c[0x0][0x390] ;  /* 0x0000e400ff067b82 */ /* 0x000e620000000a00 */
[----:B------:R-:W2:Y:S01]  /*0800*/  LDCU UR6, c[0x0][0x388] ;  /* 0x00007100ff0677ac */ /* 0x000ea20008000800 */
[----:B-1----:R-:W-:-:S05]  /*0810*/  IMAD.WIDE.U32 R6, R0, 0x4, R6 ;  /* 0x0000000400067825 */ /* 0x002fca00078e0006 */
[----:B0-----:R-:W2:Y:S04]  /*0820*/  LDG.E R2, desc[UR10][R6.64] ;  /* 0x0000000a06027981 */ /* 0x001ea8000c1e1900 */
[----:B------:R-:W3:Y:S04]  /*0830*/  LDG.E R3, desc[UR10][R6.64+0x4] ;  /* 0x0000040a06037981 */ /* 0x000ee8000c1e1900 */
[----:B------:R-:W4:Y:S04]  /*0840*/  LDG.E R11, desc[UR10][R6.64+0x8] ;  /* 0x0000080a060b7981 */ /* 0x000f28000c1e1900 */
[----:B------:R0:W5:Y:S01]  /*0850*/  LDG.E R12, desc[UR10][R6.64+0xc] ;  /* 0x00000c0a060c7981 */ /* 0x000162000c1e1900 */
[----:B------:R-:W-:Y:S01]  /*0860*/  HFMA2 R13, -RZ, RZ, 0.96630859375, -0.0022525787353515625 ;  /* 0x3bbb989dff0d7431 */ /* 0x000fe200000001ff */
[----:B------:R-:W-:-:S02]  /*0870*/  MOV R14, 0x437c0000 ;  /* 0x437c0000000e7802 */ /* 0x000fc40000000f00 */
[----:B------:R-:W-:Y:S01]  /*0880*/  IADD3 R0, PT, PT, R0, 0x4, RZ ;  /* 0x0000000400007810 */ /* 0x000fe20007ffe0ff */
        /* <DEDUP_REMOVED lines=8> */
[-C--:B0-----:R-:W-:Y:S01]  /*0910*/  FFMA.SAT R6, R11, R13.reuse, 0.5 ;  /* 0x3f0000000b067423 */ /* 0x081fe2000000200d */
[----:B-----5:R-:W-:Y:S01]  /*0920*/  FMUL R12, R12, UR6 ;  /* 0x000000060c0c7c20 */ /* 0x020fe20008400000 */
[----:B------:R-:W-:Y:S01]  /*0930*/  FFMA R8, R5, 1.4426950216293334961, -R8 ;  /* 0x3fb8aa3b05087823 */ /* 0x000fe20000000808 */
[----:B------:R-:W-:Y:S01]  /*0940*/  FADD R7, R3, -12583039 ;  /* 0xcb40007f03077421 */ /* 0x000fe20000000000 */
[----:B------:R-:W-:Y:S01]  /*0950*/  SHF.L.U32 R2, R2, 0x17, RZ ;  /* 0x0000001702027819 */ /* 0x000fe200000006ff */
[----:B------:R-:W-:Y:S01]  /*0960*/  FFMA.SAT R13, R12, R13, 0.5 ;  /* 0x3f0000000c0d7423 */ /* 0x000fe2000000200d */
[----:B------:R-:W-:Y:S01]  /*0970*/  FFMA R8, R5, 1.925963033500011079e-08, R8 ;  /* 0x32a5706005087823 */ /* 0x000fe20000000008 */
[-C--:B------:R-:W-:Y:S01]  /*0980*/  FFMA.RM R5, R6, R14.reuse, 12582913 ;  /* 0x4b40000106057423 */ /* 0x080fe2000000400e */
[C---:B------:R-:W-:Y:S01]  /*0990*/  FFMA R7, R10.reuse, 1.4426950216293334961, -R7 ;  /* 0x3fb8aa3b0a077823 */ /* 0x040fe20000000807 */
[----:B------:R-:W-:Y:S01]  /*09a0*/  FFMA.RM R13, R13, R14, 12582913 ;  /* 0x4b4000010d0d7423 */ /* 0x000fe2000000400e */
[----:B------:R-:W-:Y:S01]  /*09b0*/  SHF.L.U32 R3, R3, 0x17, RZ ;  /* 0x0000001703037819 */ /* 0x000fe200000006ff */
[----:B------:R-:W-:Y:S01]  /*09c0*/  FADD R6, R5, -12583039 ;  /* 0xcb40007f05067421 */ /* 0x000fe20000000000 */
[----:B------:R-:W-:Y:S01]  /*09d0*/  FFMA R7, R10, 1.925963033500011079e-08, R7 ;  /* 0x32a570600a077823 */ /* 0x000fe20000000007 */
[----:B------:R-:W-:Y:S01]  /*09e0*/  FADD R15, R13, -12583039 ;  /* 0xcb40007f0d0f7421 */ /* 0x000fe20000000000 */
[----:B------:R-:W0:Y:S01]  /*09f0*/  MUFU.EX2 R8, R8 ;  /* 0x0000000800087308 */ /* 0x000e220000000800 */
[----:B------:R-:W-:Y:S01]  /*0a00*/  FFMA R6, R11, 1.4426950216293334961, -R6 ;  /* 0x3fb8aa3b0b067823 */ /* 0x000fe20000000806 */
[----:B------:R-:W-:Y:S01]  /*0a10*/  SHF.L.U32 R5, R5, 0x17, RZ ;  /* 0x0000001705057819 */ /* 0x000fe200000006ff */
[----:B------:R-:W-:-:S02]  /*0a20*/  FFMA R15, R12, 1.4426950216293334961, -R15 ;  /* 0x3fb8aa3b0c0f7823 */ /* 0x000fc4000000080f */
[----:B------:R-:W-:Y:S02]  /*0a30*/  FFMA R6, R11, 1.925963033500011079e-08, R6 ;  /* 0x32a570600b067823 */ /* 0x000fe40000000006 */
[----:B------:R-:W-:Y:S01]  /*0a40*/  FFMA R15, R12, 1.925963033500011079e-08, R15 ;  /* 0x32a570600c0f7823 */ /* 0x000fe2000000000f */
[----:B------:R-:W1:Y:S08]  /*0a50*/  MUFU.EX2 R7, R7 ;  /* 0x0000000700077308 */ /* 0x000e700000000800 */
[----:B------:R-:W2:Y:S01]  /*0a60*/  MUFU.EX2 R6, R6 ;  /* 0x0000000600067308 */ /* 0x000ea20000000800 */
[----:B0-----:R-:W-:Y:S01]  /*0a70*/  FFMA R2, R2, R8, R9 ;  /* 0x0000000802027223 */ /* 0x001fe20000000009 */
[----:B------:R-:W-:-:S06]  /*0a80*/  SHF.L.U32 R9, R13, 0x17, RZ ;  /* 0x000000170d097819 */ /* 0x000fcc00000006ff */
[----:B------:R-:W0:Y:S01]  /*0a90*/  MUFU.EX2 R15, R15 ;  /* 0x0000000f000f7308 */ /* 0x000e220000000800 */
[----:B-1----:R-:W-:-:S04]  /*0aa0*/  FFMA R2, R3, R7, R2 ;  /* 0x0000000703027223 */ /* 0x002fc80000000002 */
[----:B--2---:R-:W-:-:S04]  /*0ab0*/  FFMA R2, R5, R6, R2 ;  /* 0x0000000605027223 */ /* 0x004fc80000000002 */
[----:B0-----:R-:W-:-:S07]  /*0ac0*/  FFMA R9, R9, R15, R2 ;  /* 0x0000000f09097223 */ /* 0x001fce0000000002 */
.L_x_92:
[----:B------:R-:W-:Y:S05]  /*0ad0*/  BRA.U !UP1, `(.L_x_89) ;  /* 0x0000000109b87547 */ /* 0x000fea000b800000 */
[----:B------:R-:W-:Y:S02]  /*0ae0*/  UISETP.NE.AND UP0, UPT, UR5, 0x1, UPT ;  /* 0x000000010500788c */ /* 0x000fe4000bf05270 */
[----:B------:R-:W-:-:S04]  /*0af0*/  ULOP3.LUT UR4, UR4, 0x1, URZ, 0xc0, !UPT ;  /* 0x0000000104047892 */ /* 0x000fc8000f8ec0ff */
[----:B------:R-:W-:-:S03]  /*0b00*/  UISETP.NE.U32.AND UP1, UPT, UR4, 0x1, UPT ;  /* 0x000000010400788c */ /* 0x000fc6000bf25070 */
[----:B------:R-:W-:Y:S08]  /*0b10*/  BRA.U !UP0, `(.L_x_93) ;  /* 0x0000000108687547 */ /* 0x000ff0000b800000 */
[----:B------:R-:W1:Y:S01]  /*0b20*/  LDC.64 R2, c[0x0][0x390] ;  /* 0x0000e400ff027b82 */ /* 0x000e620000000a00 */
[----:B------:R-:W2:Y:S01]  /*0b30*/  LDCU UR4, c[0x0][0x388] ;  /* 0x00007100ff0477ac */ /* 0x000ea20008000800 */
[----:B-1----:R-:W-:-:S05]  /*0b40*/  IMAD.WIDE.U32 R2, R0, 0x4, R2 ;  /* 0x0000000400027825 */ /* 0x002fca00078e0002 */
[----:B0-----:R-:W2:Y:S04]  /*0b50*/  LDG.E R5, desc[UR10][R2.64] ;  /* 0x0000000a02057981 */ /* 0x001ea8000c1e1900 */
[----:B------:R-:W3:Y:S01]  /*0b60*/  LDG.E R10, desc[UR10][R2.64+0x4] ;  /* 0x0000040a020a7981 */ /* 0x000ee2000c1e1900 */
[----:B------:R-:W-:Y:S01]  /*0b70*/  HFMA2 R6, -RZ, RZ, 0.96630859375, -0.0022525787353515625 ;  /* 0x3bbb989dff067431 */ /* 0x000fe200000001ff */
[----:B------:R-:W-:Y:S02]  /*0b80*/  MOV R8, 0x437c0000 ;  /* 0x437c000000087802 */ /* 0x000fe40000000f00 */
[----:B------:R-:W-:Y:S01]  /*0b90*/  IADD3 R0, PT, PT, R0, 0x2, RZ ;  /* 0x0000000200007810 */ /* 0x000fe20007ffe0ff */
[----:B--2---:R-:W-:-:S04]  /*0ba0*/  FMUL R5, R5, UR4 ;  /* 0x0000000405057c20 */ /* 0x004fc80008400000 */
[----:B------:R-:W-:Y:S01]  /*0bb0*/  FFMA.SAT R7, R5, R6, 0.5 ;  /* 0x3f00000005077423 */ /* 0x000fe20000002006 */
[----:B---3--:R-:W-:-:S03]  /*0bc0*/  FMUL R11, R10, UR4 ;  /* 0x000000040a0b7c20 */ /* 0x008fc60008400000 */
[----:B------:R-:W-:Y:S01]  /*0bd0*/  FFMA.RM R7, R7, R8, 12582913 ;  /* 0x4b40000107077423 */ /* 0x000fe20000004008 */
[----:B------:R-:W-:-:S03]  /*0be0*/  FFMA.SAT R13, R11, R6, 0.5 ;  /* 0x3f0000000b0d7423 */ /* 0x000fc60000002006 */
[----:B------:R-:W-:Y:S01]  /*0bf0*/  FADD R6, R7, -12583039 ;  /* 0xcb40007f07067421 */ /* 0x000fe20000000000 */
[----:B------:R-:W-:-:S03]  /*0c00*/  FFMA.RM R13, R13, R8, 12582913 ;  /* 0x4b4000010d0d7423 */ /* 0x000fc60000004008 */
[----:B------:R-:W-:Y:S01]  /*0c10*/  FFMA R6, R5, 1.4426950216293334961, -R6 ;  /* 0x3fb8aa3b05067823 */ /* 0x000fe20000000806 */
[C---:B------:R-:W-:Y:S01]  /*0c20*/  FADD R2, R13.reuse, -12583039 ;  /* 0xcb40007f0d027421 */ /* 0x040fe20000000000 */
[----:B------:R-:W-:Y:S02]  /*0c30*/  SHF.L.U32 R13, R13, 0x17, RZ ;  /* 0x000000170d0d7819 */ /* 0x000fe400000006ff */
[----:B------:R-:W-:Y:S01]  /*0c40*/  FFMA R6, R5, 1.925963033500011079e-08, R6 ;  /* 0x32a5706005067823 */ /* 0x000fe20000000006 */
[----:B------:R-:W-:-:S04]  /*0c50*/  FFMA R2, R11, 1.4426950216293334961, -R2 ;  /* 0x3fb8aa3b0b027823 */ /* 0x000fc80000000802 */
[----:B------:R-:W-:Y:S01]  /*0c60*/  FFMA R11, R11, 1.925963033500011079e-08, R2 ;  /* 0x32a570600b0b7823 */ /* 0x000fe20000000002 */
[----:B------:R-:W0:Y:S01]  /*0c70*/  MUFU.EX2 R6, R6 ;  /* 0x0000000600067308 */ /* 0x000e220000000800 */
[----:B------:R-:W-:-:S07]  /*0c80*/  SHF.L.U32 R2, R7, 0x17, RZ ;  /* 0x0000001707027819 */ /* 0x000fce00000006ff */
[----:B------:R-:W1:Y:S01]  /*0c90*/  MUFU.EX2 R11, R11 ;  /* 0x0000000b000b7308 */ /* 0x000e620000000800 */
[----:B0-----:R-:W-:-:S04]  /*0ca0*/  FFMA R2, R2, R6, R9 ;  /* 0x0000000602027223 */ /* 0x001fc80000000009 */
[----:B-1----:R-:W-:-:S07]  /*0cb0*/  FFMA R9, R13, R11, R2 ;  /* 0x0000000b0d097223 */ /* 0x002fce0000000002 */
.L_x_93:
[----:B------:R-:W-:Y:S05]  /*0cc0*/  BRA.U UP1, `(.L_x_89) ;  /* 0x00000001013c7547 */ /* 0x000fea000b800000 */
[----:B------:R-:W1:Y:S01]  /*0cd0*/  LDC.64 R2, c[0x0][0x390] ;  /* 0x0000e400ff027b82 */ /* 0x000e620000000a00 */
[----:B------:R-:W2:Y:S01]  /*0ce0*/  LDCU UR4, c[0x0][0x388] ;  /* 0x00007100ff0477ac */ /* 0x000ea20008000800 */
[----:B-1----:R-:W-:-:S06]  /*0cf0*/  IMAD.WIDE.U32 R2, R0, 0x4, R2 ;  /* 0x0000000400027825 */ /* 0x002fcc00078e0002 */
[----:B0-----:R-:W2:Y:S01]  /*0d00*/  LDG.E R2, desc[UR10][R2.64] ;  /* 0x0000000a02027981 */ /* 0x001ea2000c1e1900 */
[----:B------:R-:W-:Y:S01]  /*0d10*/  HFMA2 R5, -RZ, RZ, 0.96630859375, -0.0022525787353515625 ;  /* 0x3bbb989dff057431 */ /* 0x000fe200000001ff */
[----:B------:R-:W-:Y:S01]  /*0d20*/  MOV R6, 0x437c0000 ;  /* 0x437c000000067802 */ /* 0x000fe20000000f00 */
[----:B--2---:R-:W-:-:S04]  /*0d30*/  FMUL R0, R2, UR4 ;  /* 0x0000000402007c20 */ /* 0x004fc80008400000 */
[----:B------:R-:W-:-:S04]  /*0d40*/  FFMA.SAT R5, R0, R5, 0.5 ;  /* 0x3f00000000057423 */ /* 0x000fc80000002005 */
[----:B------:R-:W-:-:S04]  /*0d50*/  FFMA.RM R5, R5, R6, 12582913 ;  /* 0x4b40000105057423 */ /* 0x000fc80000004006 */
[----:B------:R-:W-:-:S04]  /*0d60*/  FADD R7, R5, -12583039 ;  /* 0xcb40007f05077421 */ /* 0x000fc80000000000 */
[----:B------:R-:W-:-:S04]  /*0d70*/  FFMA R7, R0, 1.4426950216293334961, -R7 ;  /* 0x3fb8aa3b00077823 */ /* 0x000fc80000000807 */
[----:B------:R-:W-:Y:S01]  /*0d80*/  FFMA R7, R0, 1.925963033500011079e-08, R7 ;  /* 0x32a5706000077823 */ /* 0x000fe20000000007 */
[----:B------:R-:W-:-:S05]  /*0d90*/  SHF.L.U32 R0, R5, 0x17, RZ ;  /* 0x0000001705007819 */ /* 0x000fca00000006ff */
[----:B------:R-:W0:Y:S02]  /*0da0*/  MUFU.EX2 R7, R7 ;  /* 0x0000000700077308 */ /* 0x000e240000000800 */
[----:B0-----:R-:W-:-:S07]  /*0db0*/  FFMA R9, R0, R7, R9 ;  /* 0x0000000700097223 */ /* 0x001fce0000000009 */
.L_x_89:
[----:B------:R-:W1:Y:S01]  /*0dc0*/  LDC.64 R2, c[0x0][0x390] ;  /* 0x0000e400ff027b82 */ /* 0x000e620000000a00 */
[----:B------:R-:W2:Y:S01]  /*0dd0*/  LDCU UR4, c[0x0][0x388] ;  /* 0x00007100ff0477ac */ /* 0x000ea20008000800 */
[----:B-1----:R-:W-:-:S06]  /*0de0*/  IMAD.WIDE R2, R4, 0x4, R2 ;  /* 0x0000000404027825 */ /* 0x002fcc00078e0202 */
[----:B0-----:R-:W2:Y:S01]  /*0df0*/  LDG.E R2, desc[UR10][R2.64] ;  /* 0x0000000a02027981 */ /* 0x001ea2000c1e1900 */
[----:B------:R-:W-:Y:S01]  /*0e00*/  MOV R5, 0x3bbb989d ;  /* 0x3bbb989d00057802 */ /* 0x000fe20000000f00 */
[----:B------:R-:W-:Y:S01]  /*0e10*/  FMUL R11, R9, R9 ;  /* 0x00000009090b7220 */ /* 0x000fe20000400000 */
[----:B------:R-:W-:Y:S01]  /*0e20*/  MOV R6, 0x437c0000 ;  /* 0x437c000000067802 */ /* 0x000fe20000000f00 */
[----:B------:R-:W-:Y:S01]  /*0e30*/  BSSY.RECONVERGENT B0, `(.L_x_94) ;  /* 0x0000018000007945 */ /* 0x000fe20003800200 */
[----:B--2---:R-:W-:Y:S02]  /*0e40*/  FMUL R0, R2, UR4 ;  /* 0x0000000402007c20 */ /* 0x004fe40008400000 */
[----:B------:R-:W0:Y:S02]  /*0e50*/  MUFU.RCP R2, R11 ;  /* 0x0000000b00027308 */ /* 0x000e240000001000 */
[----:B------:R-:W-:-:S04]  /*0e60*/  FFMA.SAT R5, R0, R5, 0.5 ;  /* 0x3f00000000057423 */ /* 0x000fc80000002005 */
[----:B------:R-:W-:-:S04]  /*0e70*/  FFMA.RM R5, R5, R6, 12582913 ;  /* 0x4b40000105057423 */ /* 0x000fc80000004006 */
[C---:B------:R-:W-:Y:S01]  /*0e80*/  FADD R7, R5.reuse, -12583039 ;  /* 0xcb40007f05077421 */ /* 0x040fe20000000000 */
[----:B------:R-:W-:-:S03]  /*0e90*/  SHF.L.U32 R5, R5, 0x17, RZ ;  /* 0x0000001705057819 */ /* 0x000fc600000006ff */
[----:B------:R-:W-:Y:S01]  /*0ea0*/  FFMA R7, R0, 1.4426950216293334961, -R7 ;  /* 0x3fb8aa3b00077823 */ /* 0x000fe20000000807 */
[----:B0-----:R-:W-:-:S03]  /*0eb0*/  FFMA R3, -R11, R2, 1 ;  /* 0x3f8000000b037423 */ /* 0x001fc60000000102 */
[----:B------:R-:W-:Y:S01]  /*0ec0*/  FFMA R7, R0, 1.925963033500011079e-08, R7 ;  /* 0x32a5706000077823 */ /* 0x000fe20000000007 */
[----:B------:R-:W-:-:S03]  /*0ed0*/  FFMA R3, R2, R3, R2 ;  /* 0x0000000302037223 */ /* 0x000fc60000000002 */
[----:B------:R-:W0:Y:S02]  /*0ee0*/  MUFU.EX2 R0, R7 ;  /* 0x0000000700007308 */ /* 0x000e240000000800 */
[----:B0-----:R-:W-:-:S04]  /*0ef0*/  FMUL R0, R5, R0 ;  /* 0x0000000005007220 */ /* 0x001fc80000400000 */
[C---:B------:R-:W-:Y:S01]  /*0f00*/  FADD R9, -R0.reuse, R9 ;  /* 0x0000000900097221 */ /* 0x040fe20000000100 */
[----:B------:R-:W-:-:S04]  /*0f10*/  FMUL R0, R0, UR4 ;  /* 0x0000000400007c20 */ /* 0x000fc80008400000 */
[----:B------:R-:W-:-:S04]  /*0f20*/  FMUL R0, R0, R9 ;  /* 0x0000000900007220 */ /* 0x000fc80000400000 */
[----:B------:R-:W0:Y:S01]  /*0f30*/  FCHK P0, R0, R11 ;  /* 0x0000000b00007302 */ /* 0x000e220000000000 */
[----:B------:R-:W-:-:S04]  /*0f40*/  FFMA R2, R0, R3, RZ ;  /* 0x0000000300027223 */ /* 0x000fc800000000ff */
[----:B------:R-:W-:-:S04]  /*0f50*/  FFMA R5, -R11, R2, R0 ;  /* 0x000000020b057223 */ /* 0x000fc80000000100 */
[----:B------:R-:W-:Y:S01]  /*0f60*/  FFMA R7, R3, R5, R2 ;  /* 0x0000000503077223 */ /* 0x000fe20000000002 */
[----:B0-----:R-:W-:Y:S06]  /*0f70*/  @!P0 BRA `(.L_x_95) ;  /* 0x00000000000c8947 */ /* 0x001fec0003800000 */
[----:B------:R-:W-:-:S07]  /*0f80*/  MOV R2, 0xfa0 ;  /* 0x00000fa000027802 */ /* 0x000fce0000000f00 */
[----:B------:R-:W-:Y:S05]  /*0f90*/  CALL.REL.NOINC `($__internal_2_$__cuda_sm3x_div_rn_noftz_f32_slowpath) ;  /* 0x0000000000187944 */ /* 0x000fea0003c00000 */
[----:B------:R-:W-:-:S07]  /*0fa0*/  MOV R7, R0 ;  /* 0x0000000000077202 */ /* 0x000fce0000000f00 */
.L_x_95:
[----:B------:R-:W-:Y:S05]  /*0fb0*/  BSYNC.RECONVERGENT B0 ;  /* 0x0000000000007941 */ /* 0x000fea0003800200 */
.L_x_94:
[----:B------:R-:W0:Y:S02]  /*0fc0*/  LDC.64 R2, c[0x0][0x398] ;  /* 0x0000e600ff027b82 */ /* 0x000e240000000a00 */
[----:B0-----:R-:W-:-:S05]  /*0fd0*/  IMAD.WIDE R4, R4, 0x4, R2 ;  /* 0x0000000404047825 */ /* 0x001fca00078e0202 */
[----:B------:R-:W-:Y:S01]  /*0fe0*/  STG.E desc[UR10][R4.64], R7 ;  /* 0x0000000704007986 */ /* 0x000fe2000c10190a */
[----:B------:R-:W-:Y:S05]  /*0ff0*/  EXIT ;  /* 0x000000000000794d */ /* 0x000fea0003800000 */
        .weak           $__internal_2_$__cuda_sm3x_div_rn_noftz_f32_slowpath
        .type           $__internal_2_$__cuda_sm3x_div_rn_noftz_f32_slowpath,@function
        .size           $__internal_2_$__cuda_sm3x_div_rn_noftz_f32_slowpath,(.L_x_169 - $__internal_2_$__cuda_sm3x_div_rn_noftz_f32_slowpath)
$__internal_2_$__cuda_sm3x_div_rn_noftz_f32_slowpath:
[----:B------:R-:W-:Y:S01]  /*1000*/  SHF.R.U32.HI R5, RZ, 0x17, R11 ;  /* 0x00000017ff057819 */ /* 0x000fe2000001160b */
[----:B------:R-:W-:Y:S01]  /*1010*/  BSSY.RECONVERGENT B1, `(.L_x_96) ;  /* 0x0000065000017945 */ /* 0x000fe20003800200 */
[----:B------:R-:W-:Y:S02]  /*1020*/  SHF.R.U32.HI R3, RZ, 0x17, R0 ;  /* 0x00000017ff037819 */ /* 0x000fe40000011600 */
[----:B------:R-:W-:Y:S02]  /*1030*/  LOP3.LUT R13, R5, 0xff, RZ, 0xc0, !PT ;  /* 0x000000ff050d7812 */ /* 0x000fe400078ec0ff */
[----:B------:R-:W-:Y:S02]  /*1040*/  LOP3.LUT R10, R3, 0xff, RZ, 0xc0, !PT ;  /* 0x000000ff030a7812 */ /* 0x000fe400078ec0ff */
[----:B------:R-:W-:Y:S02]  /*1050*/  IADD3 R9, PT, PT, R13, -0x1, RZ ;  /* 0xffffffff0d097810 */ /* 0x000fe40007ffe0ff */
[----:B------:R-:W-:-:S02]  /*1060*/  IADD3 R8, PT, PT, R10, -0x1, RZ ;  /* 0xffffffff0a087810 */ /* 0x000fc40007ffe0ff */
[----:B------:R-:W-:Y:S02]  /*1070*/  ISETP.GT.U32.AND P0, PT, R9, 0xfd, PT ;  /* 0x000000fd0900780c */ /* 0x000fe40003f04070 */
[----:B------:R-:W-:Y:S02]  /*1080*/  MOV R5, R0 ;  /* 0x0000000000057202 */ /* 0x000fe40000000f00 */
[----:B------:R-:W-:Y:S02]  /*1090*/  ISETP.GT.U32.OR P0, PT, R8, 0xfd, P0 ;  /* 0x000000fd0800780c */ /* 0x000fe40000704470 */
[----:B------:R-:W-:-:S11]  /*10a0*/  MOV R6, R11 ;  /* 0x0000000b00067202 */ /* 0x000fd60000000f00 */
[----:B------:R-:W-:Y:S01]  /*10b0*/  @!P0 MOV R7, RZ ;  /* 0x000000ff00078202 */ /* 0x000fe20000000f00 */
[----:B------:R-:W-:Y:S06]  /*10c0*/  @!P0 BRA `(.L_x_97) ;  /* 0x0000000000608947 */ /* 0x000fec0003800000 */
[----:B------:R-:W-:Y:S02]  /*10d0*/  FSETP.GTU.FTZ.AND P0, PT, |R0|, +INF , PT ;  /* 0x7f8000000000780b */ /* 0x000fe40003f1c200 */
[----:B------:R-:W-:Y:S02]  /*10e0*/  FSETP.GTU.FTZ.AND P1, PT, |R11|, +INF , PT ;  /* 0x7f8000000b00780b */ /* 0x000fe40003f3c200 */
[----:B------:R-:W-:Y:S02]  /*10f0*/  MOV R3, R11 ;  /* 0x0000000b00037202 */ /* 0x000fe40000000f00 */
        /* <DEDUP_REMOVED lines=17> */
[----:B------:R-:W-:Y:S01]  /*1210*/  @!P0 FFMA R5, R0, 1.84467440737095516160e+19, RZ ;  /* 0x5f80000000058823 */ /* 0x000fe200000000ff */
[----:B------:R-:W-:Y:S01]  /*1220*/  @!P0 MOV R7, 0xffffffc0 ;  /* 0xffffffc000078802 */ /* 0x000fe20000000f00 */
[----:B------:R-:W-:-:S03]  /*1230*/  @!P1 FFMA R6, R3, 1.84467440737095516160e+19, RZ ;  /* 0x5f80000003069823 */ /* 0x000fc600000000ff */
[----:B------:R-:W-:-:S07]  /*1240*/  @!P1 IADD3 R7, PT, PT, R7, 0x40, RZ ;  /* 0x0000004007079810 */ /* 0x000fce0007ffe0ff */
.L_x_97:
[----:B------:R-:W-:Y:S01]  /*1250*/  LEA R3, R13, 0xc0800000, 0x17 ;  /* 0xc08000000d037811 */ /* 0x000fe200078eb8ff */
[----:B------:R-:W-:Y:S03]  /*1260*/  BSSY.RECONVERGENT B2, `(.L_x_102) ;  /* 0x0000036000027945 */ /* 0x000fe60003800200 */
[----:B------:R-:W-:Y:S02]  /*1270*/  IADD3 R3, PT, PT, -R3, R6, RZ ;  /* 0x0000000603037210 */ /* 0x000fe40007ffe1ff */
[----:B------:R-:W-:Y:S02]  /*1280*/  IADD3 R6, PT, PT, R10, -0x7f, RZ ;  /* 0xffffff810a067810 */ /* 0x000fe40007ffe0ff */
[----:B------:R-:W0:Y:S01]  /*1290*/  MUFU.RCP R8, R3 ;  /* 0x0000000300087308 */ /* 0x000e220000001000 */
[----:B------:R-:W-:Y:S02]  /*12a0*/  FADD.FTZ R9, -R3, -RZ ;  /* 0x800000ff03097221 */ /* 0x000fe40000010100 */
[C---:B------:R-:W-:Y:S01]  /*12b0*/  IMAD R0, R6.reuse, -0x800000, R5 ;  /* 0xff80000006007824 */ /* 0x040fe200078e0205 */
[----:B------:R-:W-:-:S04]  /*12c0*/  IADD3 R6, PT, PT, R6, 0x7f, -R13 ;  /* 0x0000007f06067810 */ /* 0x000fc80007ffe80d */
[----:B------:R-:W-:Y:S01]  /*12d0*/  IADD3 R6, PT, PT, R6, R7, RZ ;  /* 0x0000000706067210 */ /* 0x000fe20007ffe0ff */
        /* <DEDUP_REMOVED lines=9> */
[----:B------:R-:W-:-:S04]  /*1370*/  IADD3 R7, PT, PT, R3, R6, RZ ;  /* 0x0000000603077210 */ /* 0x000fc80007ffe0ff */
[----:B------:R-:W-:-:S04]  /*1380*/  IADD3 R3, PT, PT, R7, -0x1, RZ ;  /* 0xffffffff07037810 */ /* 0x000fc80007ffe0ff */
        /* <DEDUP_REMOVED lines=15> */
[----:B------:R-:W-:Y:S02]  /*1480*/  IADD3 R8, PT, PT, R7, 0x20, RZ ;  /* 0x0000002007087810 */ /* 0x000fe40007ffe0ff */
[----:B------:R-:W-:-:S02]  /*1490*/  LOP3.LUT R5, R5, 0x800000, RZ, 0xfc, !PT ;  /* 0x0080000005057812 */ /* 0x000fc400078efcff */
[----:B------:R-:W-:Y:S02]  /*14a0*/  IADD3 R7, PT, PT, -R7, RZ, RZ ;  /* 0x000000ff07077210 */ /* 0x000fe40007ffe1ff */
[----:B------:R-:W-:Y:S02]  /*14b0*/  SHF.L.U32 R8, R5, R8, RZ ;  /* 0x0000000805087219 */ /* 0x000fe400000006ff */
[----:B------:R-:W-:Y:S02]  /*14c0*/  FSETP.NEU.FTZ.AND P0, PT, R3, R6, PT ;  /* 0x000000060300720b */ /* 0x000fe40003f1d000 */
[----:B------:R-:W-:Y:S02]  /*14d0*/  SEL R6, R7, RZ, P2 ;  /* 0x000000ff07067207 */ /* 0x000fe40001000000 */
[----:B------:R-:W-:Y:S02]  /*14e0*/  ISETP.NE.AND P1, PT, R8, RZ, P1 ;  /* 0x000000ff0800720c */ /* 0x000fe40000f25270 */
[----:B------:R-:W-:-:S02]  /*14f0*/  SHF.R.U32.HI R6, RZ, R6, R5 ;  /* 0x00000006ff067219 */ /* 0x000fc40000011605 */
[----:B------:R-:W-:Y:S02]  /*1500*/  PLOP3.LUT P0, PT, P0, P1, PT, 0xf8, 0x8f ;  /* 0x00000000008f781c */ /* 0x000fe40000703f70 */
[----:B------:R-:W-:Y:S02]  /*1510*/  SHF.R.U32.HI R8, RZ, 0x1, R6 ;  /* 0x00000001ff087819 */ /* 0x000fe40000011606 */
[----:B------:R-:W-:-:S04]  /*1520*/  SEL R3, RZ, 0x1, !P0 ;  /* 0x00000001ff037807 */ /* 0x000fc80004000000 */
[----:B------:R-:W-:-:S04]  /*1530*/  LOP3.LUT R3, R3, 0x1, R8, 0xf8, !PT ;  /* 0x0000000103037812 */ /* 0x000fc800078ef808 */
[----:B------:R-:W-:-:S04]  /*1540*/  LOP3.LUT R3, R3, R6, RZ, 0xc0, !PT ;  /* 0x0000000603037212 */ /* 0x000fc800078ec0ff */
[----:B------:R-:W-:-:S04]  /*1550*/  IADD3 R3, PT, PT, R8, R3, RZ ;  /* 0x0000000308037210 */ /* 0x000fc80007ffe0ff */
[----:B------:R-:W-:Y:S01]  /*1560*/  LOP3.LUT R0, R3, R0, RZ, 0xfc, !PT ;  /* 0x0000000003007212 */ /* 0x000fe200078efcff */
[----:B------:R-:W-:Y:S06]  /*1570*/  BRA `(.L_x_105) ;  /* 0x0000000000107947 */ /* 0x000fec0003800000 */
.L_x_104:
[----:B------:R-:W-:-:S04]  /*1580*/  LOP3.LUT R0, R0, 0x80000000, RZ, 0xc0, !PT ;  /* 0x8000000000007812 */ /* 0x000fc800078ec0ff */
[----:B------:R-:W-:Y:S01]  /*1590*/  LOP3.LUT R0, R0, 0x7f800000, RZ, 0xfc, !PT ;  /* 0x7f80000000007812 */ /* 0x000fe200078efcff */
[----:B------:R-:W-:Y:S06]  /*15a0*/  BRA `(.L_x_105) ;  /* 0x0000000000047947 */ /* 0x000fec0003800000 */
.L_x_103:
[----:B------:R-:W-:-:S07]  /*15b0*/  LEA R0, R6, R0, 0x17 ;  /* 0x0000000006007211 */ /* 0x000fce00078eb8ff */
.L_x_105:
[----:B------:R-:W-:Y:S05]  /*15c0*/  BSYNC.RECONVERGENT B2 ;  /* 0x0000000000027941 */ /* 0x000fea0003800200 */
.L_x_102:
[----:B------:R-:W-:Y:S05]  /*15d0*/  BRA `(.L_x_106) ;  /* 0x0000000000207947 */ /* 0x000fea0003800000 */
.L_x_101:
[----:B------:R-:W-:-:S04]  /*15e0*/  LOP3.LUT R0, R6, 0x80000000, R5, 0x48, !PT ;  /* 0x8000000006007812 */ /* 0x000fc800078e4805 */
[----:B------:R-:W-:Y:S01]  /*15f0*/  LOP3.LUT R0, R0, 0x7f800000, RZ, 0xfc, !PT ;  /* 0x7f80000000007812 */ /* 0x000fe200078efcff */
[----:B------:R-:W-:Y:S06]  /*1600*/  BRA `(.L_x_106) ;  /* 0x0000000000147947 */ /* 0x000fec0003800000 */
.L_x_100:
[----:B------:R-:W-:Y:S01]  /*1610*/  LOP3.LUT R0, R6, 0x80000000, R5, 0x48, !PT ;  /* 0x8000000006007812 */ /* 0x000fe200078e4805 */
[----:B------:R-:W-:Y:S06]  /*1620*/  BRA `(.L_x_106) ;  /* 0x00000000000c7947 */ /* 0x000fec0003800000 */
.L_x_99:
[----:B------:R-:W0:Y:S01]  /*1630*/  MUFU.RSQ R0, -QNAN ;  /* 0xffc0000000007908 */ /* 0x000e220000001400 */
[----:B------:R-:W-:Y:S05]  /*1640*/  BRA `(.L_x_106) ;  /* 0x0000000000047947 */ /* 0x000fea0003800000 */
.L_x_98:
[----:B------:R-:W-:-:S07]  /*1650*/  FADD.FTZ R0, R0, R3 ;  /* 0x0000000300007221 */ /* 0x000fce0000010000 */
.L_x_106:
[----:B------:R-:W-:Y:S05]  /*1660*/  BSYNC.RECONVERGENT B1 ;  /* 0x0000000000017941 */ /* 0x000fea0003800200 */
.L_x_96:
[----:B------:R-:W-:-:S04]  /*1670*/  HFMA2 R3, -RZ, RZ, 0, 0 ;  /* 0x00000000ff037431 */ /* 0x000fc800000001ff */
[----:B0-----:R-:W-:Y:S05]  /*1680*/  RET.REL.NODEC R2 `(softmaxDer) ;  /* 0xffffffe8025c7950 */ /* 0x001fea0003c3ffff */
.L_x_107:
        /* <DEDUP_REMOVED lines=15> */
.L_x_169:


//--------------------- .text.softmax             --------------------------
	.section	.text.softmax,"ax",@progbits
	.align	128
        .global         softmax
        .type           softmax,@function
        .size           softmax,(.L_x_170 - softmax)
        .other          softmax,@"STO_CUDA_ENTRY STV_DEFAULT"
softmax:
.text.softmax:
        /* <DEDUP_REMOVED lines=35> */
.L_x_110:
        /* <DEDUP_REMOVED lines=17> */
[----:B------:R-:W-:Y:S01]  /*0340*/  FFMA.RM R9, R9, R10, 12582913 ;  /* 0x4b40000109097423 */ /* 0x000fe2000000400a */
[----:B----4-:R-:W-:Y:S01]  /*0350*/  FMUL R17, R17, UR12 ;  /* 0x0000000c11117c20 */ /* 0x010fe20008400000 */
[-C--:B------:R-:W-:Y:S02]  /*0360*/  FFMA.SAT R19, R13, R8.reuse, 0.5 ;  /* 0x3f0000000d137423 */ /* 0x080fe40000002008 */
[----:B------:R-:W-:Y:S01]  /*0370*/  FADD R12, R9, -12583039 ;  /* 0xcb40007f090c7421 */ /* 0x000fe20000000000 */
[----:B------:R-:W-:Y:S01]  /*0380*/  FFMA.SAT R21, R17, R8, 0.5 ;  /* 0x3f00000011157423 */ /* 0x000fe20000002008 */
[----:B------:R-:W-:Y:S01]  /*0390*/  FFMA.RM R6, R19, R10, 12582913 ;  /* 0x4b40000113067423 */ /* 0x000fe2000000400a */
[----:B-----5:R-:W-:Y:S01]  /*03a0*/  FMUL R19, R20, UR12 ;  /* 0x0000000c14137c20 */ /* 0x020fe20008400000 */
[----:B------:R-:W-:Y:S02]  /*03b0*/  FFMA R12, R7, 1.4426950216293334961, -R12 ;  /* 0x3fb8aa3b070c7823 */ /* 0x000fe4000000080c */
[----:B------:R-:W-:Y:S01]  /*03c0*/  FADD R18, R6, -12583039 ;  /* 0xcb40007f06127421 */ /* 0x000fe20000000000 */
[----:B------:R-:W-:Y:S01]  /*03d0*/  FFMA.SAT R23, R19, R8, 0.5 ;  /* 0x3f00000013177423 */ /* 0x000fe20000002008 */
[----:B------:R-:W-:Y:S01]  /*03e0*/  FFMA R12, R7, 1.925963033500011079e-08, R12 ;  /* 0x32a57060070c7823 */ /* 0x000fe2000000000c */
[-C--:B------:R-:W-:Y:S01]  /*03f0*/  FFMA.RM R7, R21, R10.reuse, 12582913 ;  /* 0x4b40000115077423 */ /* 0x080fe2000000400a */
[----:B------:R-:W-:Y:S01]  /*0400*/  FMUL R21, R11, UR12 ;  /* 0x0000000c0b157c20 */ /* 0x000fe20008400000 */
[----:B------:R-:W-:Y:S01]  /*0410*/  FFMA R18, R13, 1.4426950216293334961, -R18 ;  /* 0x3fb8aa3b0d127823 */ /* 0x000fe20000000812 */
[----:B------:R-:W-:Y:S01]  /*0420*/  FFMA.RM R11, R23, R10, 12582913 ;  /* 0x4b400001170b7423 */ /* 0x000fe2000000400a */
[----:B------:R-:W-:Y:S01]  /*0430*/  FADD R20, R7, -12583039 ;  /* 0xcb40007f07147421 */ /* 0x000fe20000000000 */
[----:B------:R-:W-:Y:S01]  /*0440*/  FFMA.SAT R25, R21, R8, 0.5 ;  /* 0x3f00000015197423 */ /* 0x000fe20000002008 */
[----:B------:R-:W-:Y:S01]  /*0450*/  FMUL R23, R16, UR12 ;  /* 0x0000000c10177c20 */ /* 0x000fe20008400000 */
[----:B------:R-:W-:Y:S01]  /*0460*/  FFMA R13, R13, 1.925963033500011079e-08, R18 ;  /* 0x32a570600d0d7823 */ /* 0x000fe20000000012 */
[----:B------:R-:W-:Y:S01]  /*0470*/  FFMA R20, R17, 1.4426950216293334961, -R20 ;  /* 0x3fb8aa3b11147823 */ /* 0x000fe20000000814 */
[----:B------:R-:W-:Y:S01]  /*0480*/  FFMA.RM R16, R25, R10, 12582913 ;  /* 0x4b40000119107423 */ /* 0x000fe2000000400a */
[----:B------:R-:W-:Y:S01]  /*0490*/  FADD R18, R11, -12583039 ;  /* 0xcb40007f0b127421 */ /* 0x000fe20000000000 */
[----:B------:R-:W-:Y:S01]  /*04a0*/  FFMA.SAT R27, R23, R8, 0.5 ;  /* 0x3f000000171b7423 */ /* 0x000fe20000002008 */
[----:B------:R-:W-:Y:S01]  /*04b0*/  FFMA R17, R17, 1.925963033500011079e-08, R20 ;  /* 0x32a5706011117823 */ /* 0x000fe20000000014 */
[----:B------:R-:W-:Y:S01]  /*04c0*/  FADD R20, R16, -12583039 ;  /* 0xcb40007f10147421 */ /* 0x000fe20000000000 */
[----:B------:R-:W-:Y:S01]  /*04d0*/  FFMA R18, R19, 1.4426950216293334961, -R18 ;  /* 0x3fb8aa3b13127823 */ /* 0x000fe20000000812 */
[----:B------:R-:W-:Y:S01]  /*04e0*/  FMUL R25, R15, UR12 ;  /* 0x0000000c0f197c20 */ /* 0x000fe20008400000 */
[----:B------:R-:W0:Y:S01]  /*04f0*/  MUFU.EX2 R12, R12 ;  /* 0x0000000c000c7308 */ /* 0x000e220000000800 */
[----:B------:R-:W-:Y:S01]  /*0500*/  FFMA R20, R21, 1.4426950216293334961, -R20 ;  /* 0x3fb8aa3b15147823 */ /* 0x000fe20000000814 */
[----:B------:R-:W-:Y:S01]  /*0510*/  FFMA R18, R19, 1.925963033500011079e-08, R18 ;  /* 0x32a5706013127823 */ /* 0x000fe20000000012 */
[----:B------:R-:W-:Y:S01]  /*0520*/  FFMA.RM R15, R27, R10, 12582913 ;  /* 0x4b4000011b0f7423 */ /* 0x000fe2000000400a */
[----:B------:R-:W-:Y:S01]  /*0530*/  FFMA.SAT R27, R25, R8, 0.5 ;  /* 0x3f000000191b7423 */ /* 0x000fe20000002008 */
[----:B------:R-:W-:Y:S01]  /*0540*/  FFMA R19, R21, 1.925963033500011079e-08, R20 ;  /* 0x32a5706015137823 */ /* 0x000fe20000000014 */
[----:B------:R-:W-:Y:S01]  /*0550*/  FMUL R21, R14, UR12 ;  /* 0x0000000c0e157c20 */ /* 0x000fe20008400000 */
[----:B------:R-:W-:Y:S01]  /*0560*/  FADD R22, R15, -12583039 ;  /* 0xcb40007f0f167421 */ /* 0x000fe20000000000 */
[----:B------:R-:W1:Y:S01]  /*0570*/  MUFU.EX2 R13, R13 ;  /* 0x0000000d000d7308 */ /* 0x000e620000000800 */
[----:B------:R-:W-:Y:S01]  /*0580*/  FFMA.RM R14, R27, R10, 12582913 ;  /* 0x4b4000011b0e7423 */ /* 0x000fe2000000400a */
[----:B------:R-:W-:Y:S01]  /*0590*/  FFMA.SAT R27, R21, R8, 0.5 ;  /* 0x3f000000151b7423 */ /* 0x000fe20000002008 */
[----:B------:R-:W-:Y:S01]  /*05a0*/  FFMA R22, R23, 1.4426950216293334961, -R22 ;  /* 0x3fb8aa3b17167823 */ /* 0x000fe20000000816 */
[----:B------:R-:W-:Y:S01]  /*05b0*/  SHF.L.U32 R20, R9, 0x17, RZ ;  /* 0x0000001709147819 */ /* 0x000fe200000006ff */
[----:B------:R-:W-:Y:S01]  /*05c0*/  FADD R24, R14, -12583039 ;  /* 0xcb40007f0e187421 */ /* 0x000fe20000000000 */
[----:B------:R-:W-:Y:S01]  /*05d0*/  FFMA.RM R10, R27, R10, 12582913 ;  /* 0x4b4000011b0a7423 */ /* 0x000fe2000000400a */
[----:B------:R-:W-:Y:S01]  /*05e0*/  SHF.L.U32 R9, R6, 0x17, RZ ;  /* 0x0000001706097819 */ /* 0x000fe200000006ff */
[----:B------:R-:W2:Y:S01]  /*05f0*/  MUFU.EX2 R17, R17 ;  /* 0x0000001100117308 */ /* 0x000ea20000000800 */
[----:B------:R-:W-:Y:S01]  /*0600*/  FFMA R8, R23, 1.925963033500011079e-08, R22 ;  /* 0x32a5706017087823 */ /* 0x000fe20000000016 */
[----:B------:R-:W-:Y:S01]  /*0610*/  FFMA R24, R25, 1.4426950216293334961, -R24 ;  /* 0x3fb8aa3b19187823 */ /* 0x000fe20000000818 */
[----:B------:R-:W-:Y:S01]  /*0620*/  FADD R6, R10, -12583039 ;  /* 0xcb40007f0a067421 */ /* 0x000fe20000000000 */
[----:B0-----:R-:W-:Y:S01]  /*0630*/  FFMA R12, R20, R12, R5 ;  /* 0x0000000c140c7223 */ /* 0x001fe20000000005 */
[----:B------:R-:W-:Y:S01]  /*0640*/  SHF.L.U32 R7, R7, 0x17, RZ ;  /* 0x0000001707077819 */ /* 0x000fe200000006ff */
[----:B------:R-:W-:Y:S01]  /*0650*/  FFMA R24, R25, 1.925963033500011079e-08, R24 ;  /* 0x32a5706019187823 */ /* 0x000fe20000000018 */
[----:B------:R-:W-:Y:S01]  /*0660*/  FFMA R20, R21, 1.4426950216293334961, -R6 ;  /* 0x3fb8aa3b15147823 */ /* 0x000fe20000000806 */
[----:B------:R-:W0:Y:S01]  /*0670*/  MUFU.EX2 R18, R18 ;  /* 0x0000001200127308 */ /* 0x000e220000000800 */
[----:B-1----:R-:W-:Y:S01]  /*0680*/  FFMA R12, R9, R13, R12 ;  /* 0x0000000d090c7223 */ /* 0x002fe2000000000c */
[----:B------:R-:W-:Y:S01]  /*0690*/  SHF.L.U32 R6, R11, 0x17, RZ ;  /* 0x000000170b067819 */ /* 0x000fe200000006ff */
[----:B------:R-:W-:Y:S01]  /*06a0*/  FFMA R20, R21, 1.925963033500011079e-08, R20 ;  /* 0x32a5706015147823 */ /* 0x000fe20000000014 */
[----:B------:R-:W-:-:S02]  /*06b0*/  SHF.L.U32 R5, R16, 0x17, RZ ;  /* 0x0000001710057819 */ /* 0x000fc400000006ff */
        /* <DEDUP_REMOVED lines=8> */
[----:B-1----:R-:W-:-:S07]  /*0740*/  FFMA R5, R5, R19, R6 ;  /* 0x0000001305057223 */ /* 0x002fce0000000006 */
[----:B------:R-:W1:Y:S01]  /*0750*/  MUFU.EX2 R20, R20 ;  /* 0x0000001400147308 */ /* 0x000e620000000800 */
[----:B--2---:R-:W-:-:S04]  /*0760*/  FFMA R5, R12, R8, R5 ;  /* 0x000000080c057223 */ /* 0x004fc80000000005 */
[----:B0-----:R-:W-:-:S04]  /*0770*/  FFMA R5, R14, R24, R5 ;  /* 0x000000180e057223 */ /* 0x001fc80000000005 */
[----:B-1----:R-:W-:Y:S01]  /*0780*/  FFMA R5, R10, R20, R5 ;  /* 0x000000140a057223 */ /* 0x002fe20000000005 */
[----:B------:R-:W-:Y:S06]  /*0790*/  BRA.U UP1, `(.L_x_110) ;  /* 0xfffffff901a47547 */ /* 0x000fec000b83ffff */
.L_x_109:
        /* <DEDUP_REMOVED lines=27> */
[-C--:B------:R-:W-:Y:S01]  /*0950*/  FFMA.RM R6, R6, R14.reuse, 12582913 ;  /* 0x4b40000106067423 */ /* 0x080fe2000000400e */
[----:B------:R-:W-:Y:S01]  /*0960*/  FFMA.SAT R13, R12, R13, 0.5 ;  /* 0x3f0000000c0d7423 */ /* 0x000fe2000000200d */
[----:B------:R-:W-:Y:S01]  /*0970*/  FFMA R9, R8, 1.925963033500011079e-08, R9 ;  /* 0x32a5706008097823 */ /* 0x000fe20000000009 */
[----:B------:R-:W-:Y:S01]  /*0980*/  FFMA R7, R10, 1.4426950216293334961, -R7 ;  /* 0x3fb8aa3b0a077823 */ /* 0x000fe20000000807 */
[----:B------:R-:W-:Y:S01]  /*0990*/  FADD R8, R6, -12583039 ;  /* 0xcb40007f06087421 */ /* 0x000fe20000000000 */
[----:B------:R-:W-:Y:S01]  /*09a0*/  FFMA.RM R13, R13, R14, 12582913 ;  /* 0x4b4000010d0d7423 */ /* 0x000fe2000000400e */
[----:B------:R-:W-:Y:S01]  /*09b0*/  SHF.L.U32 R2, R2, 0x17, RZ ;  /* 0x0000001702027819 */ /* 0x000fe200000006ff */
[----:B------:R-:W-:Y:S01]  /*09c0*/  FFMA R7, R10, 1.925963033500011079e-08, R7 ;  /* 0x32a570600a077823 */ /* 0x000fe20000000007 */
[----:B------:R-:W-:Y:S01]  /*09d0*/  FFMA R8, R11, 1.4426950216293334961, -R8 ;  /* 0x3fb8aa3b0b087823 */ /* 0x000fe20000000808 */
[----:B------:R-:W-:Y:S01]  /*09e0*/  FADD R15, R13, -12583039 ;  /* 0xcb40007f0d0f7421 */ /* 0x000fe20000000000 */
[----:B------:R-:W0:Y:S01]  /*09f0*/  MUFU.EX2 R9, R9 ;  /* 0x0000000900097308 */ /* 0x000e220000000800 */
[----:B------:R-:W-:Y:S01]  /*0a00*/  SHF.L.U32 R3, R3, 0x17, RZ ;  /* 0x0000001703037819 */ /* 0x000fe200000006ff */
[----:B------:R-:W-:Y:S01]  /*0a10*/  FFMA R8, R11, 1.925963033500011079e-08, R8 ;  /* 0x32a570600b087823 */ /* 0x000fe20000000008 */
[----:B------:R-:W-:-:S04]  /*0a20*/  FFMA R15, R12, 1.4426950216293334961, -R15 ;  /* 0x3fb8aa3b0c0f7823 */ /* 0x000fc8000000080f */
[----:B------:R-:W-:Y:S01]  /*0a30*/  FFMA R15, R12, 1.925963033500011079e-08, R15 ;  /* 0x32a570600c0f7823 */ /* 0x000fe2000000000f */
[----:B------:R-:W1:Y:S08]  /*0a40*/  MUFU.EX2 R7, R7 ;  /* 0x0000000700077308 */ /* 0x000e700000000800 */
[----:B------:R-:W2:Y:S01]  /*0a50*/  MUFU.EX2 R8, R8 ;  /* 0x0000000800087308 */ /* 0x000ea20000000800 */
[----:B0-----:R-:W-:Y:S01]  /*0a60*/  FFMA R2, R2, R9, R5 ;  /* 0x0000000902027223 */ /* 0x001fe20000000005 */
[----:B------:R-:W-:-:S02]  /*0a70*/  SHF.L.U32 R5, R6, 0x17, RZ ;  /* 0x0000001706057819 */ /* 0x000fc400000006ff */
[----:B------:R-:W-:-:S04]  /*0a80*/  SHF.L.U32 R6, R13, 0x17, RZ ;  /* 0x000000170d067819 */ /* 0x000fc800000006ff */
[----:B------:R-:W0:Y:S01]  /*0a90*/  MUFU.EX2 R15, R15 ;  /* 0x0000000f000f7308 */ /* 0x000e220000000800 */
[----:B-1----:R-:W-:-:S04]  /*0aa0*/  FFMA R2, R3, R7, R2 ;  /* 0x0000000703027223 */ /* 0x002fc80000000002 */
[----:B--2---:R-:W-:-:S04]  /*0ab0*/  FFMA R5, R5, R8, R2 ;  /* 0x0000000805057223 */ /* 0x004fc80000000002 */
[----:B0-----:R-:W-:-:S07]  /*0ac0*/  FFMA R5, R6, R15, R5 ;  /* 0x0000000f06057223 */ /* 0x001fce0000000005 */
.L_x_111:
        /* <DEDUP_REMOVED lines=19> */
[----:B------:R-:W-:Y:S01]  /*0c00*/  FFMA.RM R12, R12, R9, 12582913 ;  /* 0x4b4000010c0c7423 */ /* 0x000fe20000004009 */
[----:B------:R-:W-:Y:S02]  /*0c10*/  SHF.L.U32 R8, R8, 0x17, RZ ;  /* 0x0000001708087819 */ /* 0x000fe400000006ff */
[----:B------:R-:W-:Y:S01]  /*0c20*/  FFMA R7, R6, 1.4426950216293334961, -R7 ;  /* 0x3fb8aa3b06077823 */ /* 0x000fe20000000807 */
[C---:B------:R-:W-:Y:S01]  /*0c30*/  FADD R3, R12.reuse, -12583039 ;  /* 0xcb40007f0c037421 */ /* 0x040fe20000000000 */
[----:B------:R-:W-:Y:S02]  /*0c40*/  SHF.L.U32 R12, R12, 0x17, RZ ;  /* 0x000000170c0c7819 */ /* 0x000fe400000006ff */
[----:B------:R-:W-:Y:S01]  /*0c50*/  FFMA R7, R6, 1.925963033500011079e-08, R7 ;  /* 0x32a5706006077823 */ /* 0x000fe20000000007 */
[----:B------:R-:W-:-:S04]  /*0c60*/  FFMA R3, R10, 1.4426950216293334961, -R3 ;  /* 0x3fb8aa3b0a037823 */ /* 0x000fc80000000803 */
[----:B------:R-:W-:Y:S01]  /*0c70*/  FFMA R3, R10, 1.925963033500011079e-08, R3 ;  /* 0x32a570600a037823 */ /* 0x000fe20000000003 */
[----:B------:R-:W0:Y:S08]  /*0c80*/  MUFU.EX2 R7, R7 ;  /* 0x0000000700077308 */ /* 0x000e300000000800 */
[----:B------:R-:W1:Y:S01]  /*0c90*/  MUFU.EX2 R3, R3 ;  /* 0x0000000300037308 */ /* 0x000e620000000800 */
[----:B0-----:R-:W-:-:S04]  /*0ca0*/  FFMA R5, R8, R7, R5 ;  /* 0x0000000708057223 */ /* 0x001fc80000000005 */
[----:B-1----:R-:W-:-:S07]  /*0cb0*/  FFMA R5, R12, R3, R5 ;  /* 0x000000030c057223 */ /* 0x002fce0000000005 */
.L_x_112:
        /* <DEDUP_REMOVED lines=10> */
[C---:B------:R-:W-:Y:S01]  /*0d60*/  FADD R7, R6.reuse, -12583039 ;  /* 0xcb40007f06077421 */ /* 0x040fe20000000000 */
[----:B------:R-:W-:-:S03]  /*0d70*/  SHF.L.U32 R6, R6, 0x17, RZ ;  /* 0x0000001706067819 */ /* 0x000fc600000006ff */
[----:B------:R-:W-:-:S04]  /*0d80*/  FFMA R7, R0, 1.4426950216293334961, -R7 ;  /* 0x3fb8aa3b00077823 */ /* 0x000fc80000000807 */
[----:B------:R-:W-:-:S06]  /*0d90*/  FFMA R7, R0, 1.925963033500011079e-08, R7 ;  /* 0x32a5706000077823 */ /* 0x000fcc0000000007 */
[----:B------:R-:W0:Y:S02]  /*0da0*/  MUFU.EX2 R7, R7 ;  /* 0x0000000700077308 */ /* 0x000e240000000800 */
[----:B0-----:R-:W-:-:S07]  /*0db0*/  FFMA R5, R6, R7, R5 ;  /* 0x0000000706057223 */ /* 0x001fce0000000005 */
.L_x_108:
[----:B------:R-:W1:Y:S01]  /*0dc0*/  LDC.64 R2, c[0x0][0x390] ;  /* 0x0000e400ff027b82 */ /* 0x000e620000000a00 */
[----:B------:R-:W2:Y:S01]  /*0dd0*/  LDCU UR4, c[0x0][0x388] ;  /* 0x00007100ff0477ac */ /* 0x000ea20008000800 */
[----:B-1----:R-:W-:-:S06]  /*0de0*/  IMAD.WIDE R2, R4, 0x4, R2 ;  /* 0x0000000404027825 */ /* 0x002fcc00078e0202 */
[----:B0-----:R0:W2:Y:S01]  /*0df0*/  LDG.E R2, desc[UR10][R2.64] ;  /* 0x0000000a02027981 */ /* 0x0010a2000c1e1900 */
[----:B------:R-:W-:Y:S01]  /*0e00*/  MOV R7, 0x3bbb989d ;  /* 0x3bbb989d00077802 */ /* 0x000fe20000000f00 */
[----:B------:R-:W0:Y:S01]  /*0e10*/  MUFU.RCP R8, R5 ;  /* 0x0000000500087308 */ /* 0x000e220000001000 */
[----:B------:R-:W-:Y:S01]  /*0e20*/  MOV R9, 0x437c0000 ;  /* 0x437c000000097802 */ /* 0x000fe20000000f00 */
[----:B------:R-:W-:Y:S01]  /*0e30*/  BSSY.RECONVERGENT B0, `(.L_x_113) ;  /* 0x0000015000007945 */ /* 0x000fe20003800200 */
[----:B0-----:R-:W-:-:S04]  /*0e40*/  FFMA R3, R8, -R5, 1 ;  /* 0x3f80000008037423 */ /* 0x001fc80000000805 */
[----:B------:R-:W-:Y:S01]  /*0e50*/  FFMA R3, R8, R3, R8 ;  /* 0x0000000308037223 */ /* 0x000fe20000000008 */
        /* <DEDUP_REMOVED lines=8> */
[----:B0-----:R-:W-:-:S06]  /*0ee0*/  FMUL R0, R0, R7 ;  /* 0x0000000700007220 */ /* 0x001fcc0000400000 */
[----:B------:R-:W0:Y:S01]  /*0ef0*/  FCHK P0, R0, R5 ;  /* 0x0000000500007302 */ /* 0x000e220000000000 */
[----:B------:R-:W-:-:S04]  /*0f00*/  FFMA R2, R0, R3, RZ ;  /* 0x0000000300027223 */ /* 0x000fc800000000ff */
[----:B------:R-:W-:-:S04]  /*0f10*/  FFMA R6, R2, -R5, R0 ;  /* 0x8000000502067223 */ /* 0x000fc80000000000 */
[----:B------:R-:W-:Y:S01]  /*0f20*/  FFMA R9, R3, R6, R2 ;  /* 0x0000000603097223 */ /* 0x000fe20000000002 */
[----:B0-----:R-:W-:Y:S06]  /*0f30*/  @!P0 BRA `(.L_x_114) ;  /* 0x0000000000108947 */ /* 0x001fec0003800000 */
[----:B------:R-:W-:Y:S02]  /*0f40*/  MOV R3, R5 ;  /* 0x0000000500037202 */ /* 0x000fe40000000f00 */
[----:B------:R-:W-:-:S07]  /*0f50*/  MOV R2, 0xf70 ;  /* 0x00000f7000027802 */ /* 0x000fce0000000f00 */
[----:B------:R-:W-:Y:S05]  /*0f60*/  CALL.REL.NOINC `($__internal_3_$__cuda_sm3x_div_rn_noftz_f32_slowpath) ;  /* 0x0000000000187944 */ /* 0x000fea0003c00000 */
[----:B------:R-:W-:-:S07]  /*0f70*/  MOV R9, R0 ;  /* 0x0000000000097202 */ /* 0x000fce0000000f00 */
.L_x_114:
[----:B------:R-:W-:Y:S05]  /*0f80*/  BSYNC.RECONVERGENT B0 ;  /* 0x0000000000007941 */ /* 0x000fea0003800200 */
.L_x_113:
[----:B------:R-:W0:Y:S02]  /*0f90*/  LDC.64 R2, c[0x0][0x398] ;  /* 0x0000e600ff027b82 */ /* 0x000e240000000a00 */
[----:B0-----:R-:W-:-:S05]  /*0fa0*/  IMAD.WIDE R4, R4, 0x4, R2 ;  /* 0x0000000404047825 */ /* 0x001fca00078e0202 */
[----:B------:R-:W-:Y:S01]  /*0fb0*/  STG.E desc[UR10][R4.64], R9 ;  /* 0x0000000904007986 */ /* 0x000fe2000c10190a */
[----:B------:R-:W-:Y:S05]  /*0fc0*/  EXIT ;  /* 0x000000000000794d */ /* 0x000fea0003800000 */
        .weak           $__internal_3_$__cuda_sm3x_div_rn_noftz_f32_slowpath
        .type           $__internal_3_$__cuda_sm3x_div_rn_noftz_f32_slowpath,@function
        .size           $__internal_3_$__cuda_sm3x_div_rn_noftz_f32_slowpath,(.L_x_170 - $__internal_3_$__cuda_sm3x_div_rn_noftz_f32_slowpath)
$__internal_3_$__cuda_sm3x_div_rn_noftz_f32_slowpath:
        /* <DEDUP_REMOVED lines=9> */
[----:B------:R-:W-:-:S13]  /*1060*/  ISETP.GT.U32.OR P0, PT, R8, 0xfd, P0 ;  /* 0x000000fd0800780c */ /* 0x000fda0000704470 */
[----:B------:R-:W-:Y:S01]  /*1070*/  @!P0 MOV R7, RZ ;  /* 0x000000ff00078202 */ /* 0x000fe20000000f00 */
        /* <DEDUP_REMOVED lines=24> */
.L_x_116:
[----:B------:R-:W-:Y:S01]  /*1200*/  LEA R0, R10, 0xc0800000, 0x17 ;  /* 0xc08000000a007811 */ /* 0x000fe200078eb8ff */
[----:B------:R-:W-:Y:S01]  /*1210*/  BSSY.RECONVERGENT B2, `(.L_x_121) ;  /* 0x0000036000027945 */ /* 0x000fe20003800200 */
[----:B------:R-:W-:Y:S02]  /*1220*/  IADD3 R5, PT, PT, R5, -0x7f, RZ ;  /* 0xffffff8105057810 */ /* 0x000fe40007ffe0ff */
[----:B------:R-:W-:-:S03]  /*1230*/  IADD3 R3, PT, PT, -R0, R3, RZ ;  /* 0x0000000300037210 */ /* 0x000fc60007ffe1ff */
[----:B------:R-:W-:Y:S01]  /*1240*/  IMAD R0, R5, -0x800000, R6 ;  /* 0xff80000005007824 */ /* 0x000fe200078e0206 */
[----:B------:R-:W0:Y:S01]  /*1250*/  MUFU.RCP R8, R3 ;  /* 0x0000000300087308 */ /* 0x000e220000001000 */
[----:B------:R-:W-:-:S04]  /*1260*/  FADD.FTZ R9, -R3, -RZ ;  /* 0x800000ff03097221 */ /* 0x000fc80000010100 */
[----:B0-----:R-:W-:-:S04]  /*1270*/  FFMA R11, R8, R9, 1 ;  /* 0x3f800000080b7423 */ /* 0x001fc80000000009 */
[----:B------:R-:W-:-:S04]  /*1280*/  FFMA R13, R8, R11, R8 ;  /* 0x0000000b080d7223 */ /* 0x000fc80000000008 */
[----:B------:R-:W-:-:S04]  /*1290*/  FFMA R6, R0, R13, RZ ;  /* 0x0000000d00067223 */ /* 0x000fc800000000ff */
[----:B------:R-:W-:-:S04]  /*12a0*/  FFMA R11, R9, R6, R0 ;  /* 0x00000006090b7223 */ /* 0x000fc80000000000 */
[----:B------:R-:W-:Y:S01]  /*12b0*/  FFMA R8, R13, R11, R6 ;  /* 0x0000000b0d087223 */ /* 0x000fe20000000006 */
[----:B------:R-:W-:-:S03]  /*12c0*/  IADD3 R6, PT, PT, R5, 0x7f, -R10 ;  /* 0x0000007f05067810 */ /* 0x000fc60007ffe80a */
[----:B------:R-:W-:Y:S01]  /*12d0*/  FFMA R9, R9, R8, R0 ;  /* 0x0000000809097223 */ /* 0x000fe20000000000 */
[----:B------:R-:W-:-:S03]  /*12e0*/  IADD3 R6, PT, PT, R6, R7, RZ ;  /* 0x0000000706067210 */ /* 0x000fc60007ffe0ff */
        /* <DEDUP_REMOVED lines=15> */
[-CC-:B------:R-:W-:Y:S01]  /*13e0*/  FFMA.RM R6, R13, R9.reuse, R8.reuse ;  /* 0x000000090d067223 */ /* 0x180fe20000004008 */
        /* <DEDUP_REMOVED lines=20> */
.L_x_123:
[----:B------:R-:W-:-:S04]  /*1530*/  LOP3.LUT R0, R0, 0x80000000, RZ, 0xc0, !PT ;  /* 0x8000000000007812 */ /* 0x000fc800078ec0ff */
[----:B------:R-:W-:Y:S01]  /*1540*/  LOP3.LUT R0, R0, 0x7f800000, RZ, 0xfc, !PT ;  /* 0x7f80000000007812 */ /* 0x000fe200078efcff */
[----:B------:R-:W-:Y:S06]  /*1550*/  BRA `(.L_x_124) ;  /* 0x0000000000047947 */ /* 0x000fec0003800000 */
.L_x_122:
[----:B------:R-:W-:-:S07]  /*1560*/  LEA R0, R6, R0, 0x17 ;  /* 0x0000000006007211 */ /* 0x000fce00078eb8ff */
.L_x_124:
[----:B------:R-:W-:Y:S05]  /*1570*/  BSYNC.RECONVERGENT B2 ;  /* 0x0000000000027941 */ /* 0x000fea0003800200 */
.L_x_121:
[----:B------:R-:W-:Y:S05]  /*1580*/  BRA `(.L_x_125) ;  /* 0x0000000000207947 */ /* 0x000fea0003800000 */
.L_x_120:
[----:B------:R-:W-:-:S04]  /*1590*/  LOP3.LUT R0, R3, 0x80000000, R6, 0x48, !PT ;  /* 0x8000000003007812 */ /* 0x000fc800078e4806 */
[----:B------:R-:W-:Y:S01]  /*15a0*/  LOP3.LUT R0, R0, 0x7f800000, RZ, 0xfc, !PT ;  /* 0x7f80000000007812 */ /* 0x000fe200078efcff */
[----:B------:R-:W-:Y:S06]  /*15b0*/  BRA `(.L_x_125) ;  /* 0x0000000000147947 */ /* 0x000fec0003800000 */
.L_x_119:
[----:B------:R-:W-:Y:S01]  /*15c0*/  LOP3.LUT R0, R3, 0x80000000, R6, 0x48, !PT ;  /* 0x8000000003007812 */ /* 0x000fe200078e4806 */
[----:B------:R-:W-:Y:S06]  /*15d0*/  BRA `(.L_x_125) ;  /* 0x00000000000c7947 */ /* 0x000fec0003800000 */
.L_x_118:
[----:B------:R-:W0:Y:S01]  /*15e0*/  MUFU.RSQ R0, -QNAN ;  /* 0xffc0000000007908 */ /* 0x000e220000001400 */
[----:B------:R-:W-:Y:S05]  /*15f0*/  BRA `(.L_x_125) ;  /* 0x0000000000047947 */ /* 0x000fea0003800000 */
.L_x_117:
[----:B------:R-:W-:-:S07]  /*1600*/  FADD.FTZ R0, R0, R3 ;  /* 0x0000000300007221 */ /* 0x000fce0000010000 */
.L_x_125:
[----:B------:R-:W-:Y:S05]  /*1610*/  BSYNC.RECONVERGENT B1 ;  /* 0x0000000000017941 */ /* 0x000fea0003800200 */
.L_x_115:
[----:B------:R-:W-:-:S04]  /*1620*/  HFMA2 R3, -RZ, RZ, 0, 0 ;  /* 0x00000000ff037431 */ /* 0x000fc800000001ff */
[----:B0-----:R-:W-:Y:S05]  /*1630*/  RET.REL.NODEC R2 `(softmax) ;  /* 0xffffffe802707950 */ /* 0x001fea0003c3ffff */
.L_x_126:
        /* <DEDUP_REMOVED lines=12> */
.L_x_170:


//--------------------- .text.tangentDer          --------------------------
	.section	.text.tangentDer,"ax",@progbits
	.align	128
        .global         tangentDer
        .type           tangentDer,@function
        .size           tangentDer,(.L_x_172 - tangentDer)
        .other          tangentDer,@"STO_CUDA_ENTRY STV_DEFAULT"
tangentDer:
.text.tangentDer:
        /* <DEDUP_REMOVED lines=15> */
[----:B------:R-:W-:Y:S01]  /*00f0*/  IMAD R0, R5, UR6, R0 ;  /* 0x0000000605007c24 */ /* 0x000fe2000f8e0200 */
[----:B------:R-:W2:Y:S03]  /*0100*/  LDCU UR6, c[0x0][0x388] ;  /* 0x00007100ff0677ac */ /* 0x000ea60008000800 */
[----:B0-----:R-:W-:-:S06]  /*0110*/  IMAD.WIDE R2, R0, 0x4, R2 ;  /* 0x0000000400027825 */ /* 0x001fcc00078e0202 */
[----:B-1----:R-:W2:Y:S01]  /*0120*/  LDG.E R2, desc[UR4][R2.64] ;  /* 0x0000000402027981 */ /* 0x002ea2000c1e1900 */
[----:B------:R-:W-:Y:S01]  /*0130*/  IMAD.MOV.U32 R5, RZ, RZ, 0x3bbb989d ;  /* 0x3bbb989dff057424 */ /* 0x000fe200078e00ff */
[----:B------:R-:W-:Y:S01]  /*0140*/  BSSY.RECONVERGENT B0, `(.L_x_127) ;  /* 0x0000012000007945 */ /* 0x000fe20003800200 */
[----:B------:R-:W-:Y:S01]  /*0150*/  IMAD.MOV.U32 R6, RZ, RZ, 0x437c0000 ;  /* 0x437c0000ff067424 */ /* 0x000fe200078e00ff */
[----:B------:R-:W-:Y:S01]  /*0160*/  MOV R20, 0x260 ;  /* 0x0000026000147802 */ /* 0x000fe20000000f00 */
[----:B--2---:R-:W-:Y:S02]  /*0170*/  FMUL R4, R2, -UR6 ;  /* 0x8000000602047c20 */ /* 0x004fe40008400000 */
[----:B------:R-:W0:Y:S02]  /*0180*/  F2F.F64.F32 R2, UR6 ;  /* 0x0000000600027d10 */ /* 0x000e240008201800 */
[----:B------:R-:W-:-:S04]  /*0190*/  FFMA.SAT R5, R4, R5, 0.5 ;  /* 0x3f00000004057423 */ /* 0x000fc80000002005 */
[----:B------:R-:W-:-:S04]  /*01a0*/  FFMA.RM R5, R5, R6, 12582913 ;  /* 0x4b40000105057423 */ /* 0x000fc80000004006 */
[C---:B------:R-:W-:Y:S01]  /*01b0*/  FADD R7, R5.reuse, -12583039 ;  /* 0xcb40007f05077421 */ /* 0x040fe20000000000 */
[----:B------:R-:W-:-:S03]  /*01c0*/  IMAD.SHL.U32 R5, R5, 0x800000, RZ ;  /* 0x0080000005057824 */ /* 0x000fc600078e00ff */
[----:B------:R-:W-:-:S04]  /*01d0*/  FFMA R7, R4, 1.4426950216293334961, -R7 ;  /* 0x3fb8aa3b04077823 */ /* 0x000fc80000000807 */
[----:B------:R-:W-:-:S06]  /*01e0*/  FFMA R8, R4, 1.925963033500011079e-08, R7 ;  /* 0x32a5706004087823 */ /* 0x000fcc0000000007 */
[----:B------:R-:W1:Y:S02]  /*01f0*/  MUFU.EX2 R8, R8 ;  /* 0x0000000800087308 */ /* 0x000e640000000800 */
[----:B-1----:R-:W-:Y:S01]  /*0200*/  FMUL R6, R5, R8 ;  /* 0x0000000805067220 */ /* 0x002fe20000400000 */
[----:B0-----:R-:W-:-:S05]  /*0210*/  DADD R4, R2, R2 ;  /* 0x0000000002047229 */ /* 0x001fca0000000002 */
[----:B------:R-:W0:Y:S03]  /*0220*/  F2F.F64.F32 R6, R6 ;  /* 0x0000000600067310 */ /* 0x000e260000201800 */
[----:B0-----:R-:W-:Y:S02]  /*0230*/  DMUL R4, R4, R6 ;  /* 0x0000000604047228 */ /* 0x001fe40000000000 */
[----:B------:R-:W-:-:S11]  /*0240*/  DADD R2, R6, 1 ;  /* 0x3ff0000006027429 */ /* 0x000fd60000000000 */
[----:B------:R-:W-:Y:S05]  /*0250*/  CALL.REL.NOINC `($tangentDer$__internal_accurate_pow) ;  /* 0x0000000800207944 */ /* 0x000fea0003c00000 */
[----:B------:R-:W-:Y:S05]  /*0260*/  BSYNC.RECONVERGENT B0 ;  /* 0x0000000000007941 */ /* 0x000fea0003800200 */
.L_x_127:
[C---:B------:R-:W-:Y:S01]  /*0270*/  DADD R6, R2.reuse, 2 ;  /* 0x4000000002067429 */ /* 0x040fe20000000000 */
[----:B------:R-:W-:Y:S01]  /*0280*/  BSSY.RECONVERGENT B0, `(.L_x_128) ;  /* 0x000000f000007945 */ /* 0x000fe20003800200 */
[C---:B------:R-:W-:Y:S02]  /*0290*/  DSETP.NEU.AND P1, PT, R2.reuse, RZ, PT ;  /* 0x000000ff0200722a */ /* 0x040fe40003f2d000 */
[----:B------:R-:W-:-:S06]  /*02a0*/  DSETP.NEU.AND P0, PT, R2, 1, PT ;  /* 0x3ff000000200742a */ /* 0x000fcc0003f0d000 */
[----:B------:R-:W-:Y:S01]  /*02b0*/  LOP3.LUT R6, R7, 0x7ff00000, RZ, 0xc0, !PT ;  /* 0x7ff0000007067812 */ /* 0x000fe200078ec0ff */
[----:B------:R-:W-:-:S03]  /*02c0*/  IMAD.MOV.U32 R7, RZ, RZ, R9 ;  /* 0x000000ffff077224 */ /* 0x000fc600078e0009 */
[----:B------:R-:W-:Y:S01]  /*02d0*/  ISETP.NE.AND P2, PT, R6, 0x7ff00000, PT ;  /* 0x7ff000000600780c */ /* 0x000fe20003f45270 */
[----:B------:R-:W-:Y:S01]  /*02e0*/  IMAD.MOV.U32 R6, RZ, RZ, R8 ;  /* 0x000000ffff067224 */ /* 0x000fe200078e0008 */
[----:B------:R-:W-:-:S11]  /*02f0*/  @!P1 CS2R R6, SRZ ;  /* 0x0000000000069805 */ /* 0x000fd6000001ff00 */
[----:B------:R-:W-:Y:S05]  /*0300*/  @P2 BRA `(.L_x_129) ;  /* 0x0000000000182947 */ /* 0x000fea0003800000 */
[----:B------:R-:W-:-:S14]  /*0310*/  DSETP.NAN.AND P1, PT, R2, R2, PT ;  /* 0x000000020200722a */ /* 0x000fdc0003f28000 */
[----:B------:R-:W-:Y:S01]  /*0320*/  @P1 DADD R6, R2, 2 ;  /* 0x4000000002061429 */ /* 0x000fe20000000000 */
[----:B------:R-:W-:Y:S10]  /*0330*/  @P1 BRA `(.L_x_129) ;  /* 0x00000000000c1947 */ /* 0x000ff40003800000 */
[----:B------:R-:W-:-:S14]  /*0340*/  DSETP.NEU.AND P1, PT, |R2|, +INF , PT ;  /* 0x7ff000000200742a */ /* 0x000fdc0003f2d200 */
[----:B------:R-:W-:Y:S02]  /*0350*/  @!P1 IMAD.MOV.U32 R6, RZ, RZ, 0x0 ;  /* 0x00000000ff069424 */ /* 0x000fe400078e00ff */
[----:B------:R-:W-:-:S07]  /*0360*/  @!P1 IMAD.MOV.U32 R7, RZ, RZ, 0x7ff00000 ;  /* 0x7ff00000ff079424 */ /* 0x000fce00078e00ff */
.L_x_129:
[----:B------:R-:W-:Y:S05]  /*0370*/  BSYNC.RECONVERGENT B0 ;  /* 0x0000000000007941 */ /* 0x000fea0003800200 */
.L_x_128:
[----:B------:R-:W-:Y:S01]  /*0380*/  FSEL R7, R7, 1.875, P0 ;  /* 0x3ff0000007077808 */ /* 0x000fe20000000000 */
[----:B------:R-:W-:Y:S01]  /*0390*/  IMAD.MOV.U32 R2, RZ, RZ, 0x1 ;  /* 0x00000001ff027424 */ /* 0x000fe200078e00ff */
[----:B------:R-:W-:Y:S01]  /*03a0*/  FSEL R6, R6, RZ, P0 ;  /* 0x000000ff06067208 */ /* 0x000fe20000000000 */
[----:B------:R-:W-:Y:S01]  /*03b0*/  BSSY.RECONVERGENT B0, `(.L_x_130) ;  /* 0x0000010000007945 */ /* 0x000fe20003800200 */
[----:B------:R-:W0:Y:S01]  /*03c0*/  MUFU.RCP64H R3, R7 ;  /* 0x0000000700037308 */ /* 0x000e220000001800 */
[----:B------:R-:W-:-:S03]  /*03d0*/  FSETP.GEU.AND P1, PT, |R5|, 6.5827683646048100446e-37, PT ;  /* 0x036000000500780b */ /* 0x000fc60003f2e200 */
[----:B0-----:R-:W-:-:S08]  /*03e0*/  DFMA R8, -R6, R2, 1 ;  /* 0x3ff000000608742b */ /* 0x001fd00000000102 */
[----:B------:R-:W-:-:S08]  /*03f0*/  DFMA R8, R8, R8, R8 ;  /* 0x000000080808722b */ /* 0x000fd00000000008 */
[----:B------:R-:W-:-:S08]  /*0400*/  DFMA R8, R2, R8, R2 ;  /* 0x000000080208722b */ /* 0x000fd00000000002 */
[----:B------:R-:W-:-:S08]  /*0410*/  DFMA R2, -R6, R8, 1 ;  /* 0x3ff000000602742b */ /* 0x000fd00000000108 */
[----:B------:R-:W-:-:S08]  /*0420*/  DFMA R2, R8, R2, R8 ;  /* 0x000000020802722b */ /* 0x000fd00000000008 */
[----:B------:R-:W-:-:S08]  /*0430*/  DMUL R8, R4, R2 ;  /* 0x0000000204087228 */ /* 0x000fd00000000000 */
[----:B------:R-:W-:-:S08]  /*0440*/  DFMA R10, -R6, R8, R4 ;  /* 0x00000008060a722b */ /* 0x000fd00000000104 */
[----:B------:R-:W-:-:S10]  /*0450*/  DFMA R2, R2, R10, R8 ;  /* 0x0000000a0202722b */ /* 0x000fd40000000008 */
[----:B------:R-:W-:-:S05]  /*0460*/  FFMA R8, RZ, R7, R3 ;  /* 0x00000007ff087223 */ /* 0x000fca0000000003 */
[----:B------:R-:W-:-:S13]  /*0470*/  FSETP.GT.AND P0, PT, |R8|, 1.469367938527859385e-39, PT ;  /* 0x001000000800780b */ /* 0x000fda0003f04200 */
[----:B------:R-:W-:Y:S05]  /*0480*/  @P0 BRA P1, `(.L_x_131) ;  /* 0x0000000000080947 */ /* 0x000fea0000800000 */
[----:B------:R-:W-:-:S07]  /*0490*/  MOV R10, 0x4b0 ;  /* 0x000004b0000a7802 */ /* 0x000fce0000000f00 */
[----:B------:R-:W-:Y:S05]  /*04a0*/  CALL.REL.NOINC `($__internal_4_$__cuda_sm20_div_rn_f64_full) ;  /* 0x0000000000187944 */ /* 0x000fea0003c00000 */
.L_x_131:
[----:B------:R-:W-:Y:S05]  /*04b0*/  BSYNC.RECONVERGENT B0 ;  /* 0x0000000000007941 */ /* 0x000fea0003800200 */
.L_x_130:
[----:B------:R-:W0:Y:S01]  /*04c0*/  LDC.64 R4, c[0x0][0x398] ;  /* 0x0000e600ff047b82 */ /* 0x000e220000000a00 */
[----:B------:R-:W1:Y:S01]  /*04d0*/  F2F.F32.F64 R3, R2 ;  /* 0x0000000200037310 */ /* 0x000e620000301000 */
[----:B0-----:R-:W-:-:S05]  /*04e0*/  IMAD.WIDE R4, R0, 0x4, R4 ;  /* 0x0000000400047825 */ /* 0x001fca00078e0204 */
[----:B-1----:R-:W-:Y:S01]  /*04f0*/  STG.E desc[UR4][R4.64], R3 ;  /* 0x0000000304007986 */ /* 0x002fe2000c101904 */
[----:B------:R-:W-:Y:S05]  /*0500*/  EXIT ;  /* 0x000000000000794d */ /* 0x000fea0003800000 */
        .weak           $__internal_4_$__cuda_sm20_div_rn_f64_full
        .type           $__internal_4_$__cuda_sm20_div_rn_f64_full,@function
        .size           $__internal_4_$__cuda_sm20_div_rn_f64_full,($tangentDer$__internal_accurate_pow - $__internal_4_$__cuda_sm20_div_rn_f64_full)
$__internal_4_$__cuda_sm20_div_rn_f64_full:
[C---:B------:R-:W-:Y:S01]  /*0510*/  FSETP.GEU.AND P0, PT, |R7|.reuse, 1.469367938527859385e-39, PT ;  /* 0x001000000700780b */ /* 0x040fe20003f0e200 */
[----:B------:R-:W-:Y:S01]  /*0520*/  IMAD.MOV.U32 R16, RZ, RZ, 0x1 ;  /* 0x00000001ff107424 */ /* 0x000fe200078e00ff */
[----:B------:R-:W-:Y:S01]  /*0530*/  LOP3.LUT R2, R7, 0x800fffff, RZ, 0xc0, !PT ;  /* 0x800fffff07027812 */ /* 0x000fe200078ec0ff */
[----:B------:R-:W-:Y:S01]  /*0540*/  BSSY.RECONVERGENT B1, `(.L_x_132) ;  /* 0x0000055000017945 */ /* 0x000fe20003800200 */
[C---:B------:R-:W-:Y:S02]  /*0550*/  FSETP.GEU.AND P2, PT, |R5|.reuse, 1.469367938527859385e-39, PT ;  /* 0x001000000500780b */ /* 0x040fe40003f4e200 */
[----:B------:R-:W-:Y:S01]  /*0560*/  LOP3.LUT R3, R2, 0x3ff00000, RZ, 0xfc, !PT ;  /* 0x3ff0000002037812 */ /* 0x000fe200078efcff */
[----:B------:R-:W-:Y:S01]  /*0570*/  IMAD.MOV.U32 R2, RZ, RZ, R6 ;  /* 0x000000ffff027224 */ /* 0x000fe200078e0006 */
[----:B------:R-:W-:Y:S02]  /*0580*/  LOP3.LUT R11, R5, 0x7ff00000, RZ, 0xc0, !PT ;  /* 0x7ff00000050b7812 */ /* 0x000fe400078ec0ff */
[----:B------:R-:W-:-:S03]  /*0590*/  LOP3.LUT R14, R7, 0x7ff00000, RZ, 0xc0, !PT ;  /* 0x7ff00000070e7812 */ /* 0x000fc600078ec0ff */
[----:B------:R-:W-:Y:S01]  /*05a0*/  @!P0 DMUL R2, R6, 8.98846567431157953865e+307 ;  /* 0x7fe0000006028828 */ /* 0x000fe20000000000 */
[----:B------:R-:W-:-:S03]  /*05b0*/  ISETP.GE.U32.AND P1, PT, R11, R14, PT ;  /* 0x0000000e0b00720c */ /* 0x000fc60003f26070 */
[----:B------:R-:W-:Y:S01]  /*05c0*/  @!P2 LOP3.LUT R12, R7, 0x7ff00000, RZ, 0xc0, !PT ;  /* 0x7ff00000070ca812 */ /* 0x000fe200078ec0ff */
[----:B------:R-:W-:Y:S01]  /*05d0*/  @!P2 IMAD.MOV.U32 R18, RZ, RZ, RZ ;  /* 0x000000ffff12a224 */ /* 0x000fe200078e00ff */
[----:B------:R-:W0:Y:S02]  /*05e0*/  MUFU.RCP64H R17, R3 ;  /* 0x0000000300117308 */ /* 0x000e240000001800 */
[----:B------:R-:W-:Y:S01]  /*05f0*/  @!P2 ISETP.GE.U32.AND P3, PT, R11, R12, PT ;  /* 0x0000000c0b00a20c */ /* 0x000fe20003f66070 */
[----:B------:R-:W-:-:S05]  /*0600*/  IMAD.MOV.U32 R12, RZ, RZ, 0x1ca00000 ;  /* 0x1ca00000ff0c7424 */ /* 0x000fca00078e00ff */
[----:B------:R-:W-:-:S04]  /*0610*/  @!P2 SEL R13, R12, 0x63400000, !P3 ;  /* 0x634000000c0da807 */ /* 0x000fc80005800000 */
[----:B------:R-:W-:-:S04]  /*0620*/  @!P2 LOP3.LUT R13, R13, 0x80000000, R5, 0xf8, !PT ;  /* 0x800000000d0da812 */ /* 0x000fc800078ef805 */
[----:B------:R-:W-:Y:S01]  /*0630*/  @!P2 LOP3.LUT R19, R13, 0x100000, RZ, 0xfc, !PT ;  /* 0x001000000d13a812 */ /* 0x000fe200078efcff */
[----:B0-----:R-:W-:-:S08]  /*0640*/  DFMA R8, R16, -R2, 1 ;  /* 0x3ff000001008742b */ /* 0x001fd00000000802 */
[----:B------:R-:W-:-:S08]  /*0650*/  DFMA R8, R8, R8, R8 ;  /* 0x000000080808722b */ /* 0x000fd00000000008 */
[----:B------:R-:W-:Y:S01]  /*0660*/  DFMA R16, R16, R8, R16 ;  /* 0x000000081010722b */ /* 0x000fe20000000010 */
[----:B------:R-:W-:Y:S01]  /*0670*/  SEL R9, R12, 0x63400000, !P1 ;  /* 0x634000000c097807 */ /* 0x000fe20004800000 */
[----:B------:R-:W-:-:S03]  /*0680*/  IMAD.MOV.U32 R8, RZ, RZ, R4 ;  /* 0x000000ffff087224 */ /* 0x000fc600078e0004 */
[----:B------:R-:W-:-:S03]  /*0690*/  LOP3.LUT R9, R9, 0x800fffff, R5, 0xf8, !PT ;  /* 0x800fffff09097812 */ /* 0x000fc600078ef805 */
[----:B------:R-:W-:-:S03]  /*06a0*/  DFMA R20, R16, -R2, 1 ;  /* 0x3ff000001014742b */ /* 0x000fc60000000802 */
[----:B------:R-:W-:-:S05]  /*06b0*/  @!P2 DFMA R8, R8, 2, -R18 ;  /* 0x400000000808a82b */ /* 0x000fca0000000812 */
[----:B------:R-:W-:Y:S01]  /*06c0*/  DFMA R16, R16, R20, R16 ;  /* 0x000000141010722b */ /* 0x000fe20000000010 */
[----:B------:R-:W-:Y:S02]  /*06d0*/  IMAD.MOV.U32 R21, RZ, RZ, R11 ;  /* 0x000000ffff157224 */ /* 0x000fe400078e000b */
[----:B------:R-:W-:Y:S01]  /*06e0*/  IMAD.MOV.U32 R20, RZ, RZ, R14 ;  /* 0x000000ffff147224 */ /* 0x000fe200078e000e */
[----:B------:R-:W-:Y:S02]  /*06f0*/  @!P0 LOP3.LUT R20, R3, 0x7ff00000, RZ, 0xc0, !PT ;  /* 0x7ff0000003148812 */ /* 0x000fe400078ec0ff */
[----:B------:R-:W-:Y:S02]  /*0700*/  @!P2 LOP3.LUT R21, R9, 0x7ff00000, RZ, 0xc0, !PT ;  /* 0x7ff000000915a812 */ /* 0x000fe400078ec0ff */
[----:B------:R-:W-:Y:S01]  /*0710*/  DMUL R18, R16, R8 ;  /* 0x0000000810127228 */ /* 0x000fe20000000000 */
[----:B------:R-:W-:Y:S02]  /*0720*/  VIADD R22, R20, 0xffffffff ;  /* 0xffffffff14167836 */ /* 0x000fe40000000000 */
[----:B------:R-:W-:-:S05]  /*0730*/  VIADD R13, R21, 0xffffffff ;  /* 0xffffffff150d7836 */ /* 0x000fca0000000000 */
[----:B------:R-:W-:Y:S01]  /*0740*/  DFMA R14, R18, -R2, R8 ;  /* 0x80000002120e722b */ /* 0x000fe20000000008 */
[----:B------:R-:W-:-:S04]  /*0750*/  ISETP.GT.U32.AND P0, PT, R13, 0x7feffffe, PT ;  /* 0x7feffffe0d00780c */ /* 0x000fc80003f04070 */
[----:B------:R-:W-:-:S03]  /*0760*/  ISETP.GT.U32.OR P0, PT, R22, 0x7feffffe, P0 ;  /* 0x7feffffe1600780c */ /* 0x000fc60000704470 */
[----:B------:R-:W-:-:S10]  /*0770*/  DFMA R14, R16, R14, R18 ;  /* 0x0000000e100e722b */ /* 0x000fd40000000012 */
[----:B------:R-:W-:Y:S05]  /*0780*/  @P0 BRA `(.L_x_133) ;  /* 0x00000000006c0947 */ /* 0x000fea0003800000 */
[----:B------:R-:W-:-:S04]  /*0790*/  LOP3.LUT R16, R7, 0x7ff00000, RZ, 0xc0, !PT ;  /* 0x7ff0000007107812 */ /* 0x000fc800078ec0ff */
[CC--:B------:R-:W-:Y:S02]  /*07a0*/  VIADDMNMX R4, R11.reuse, -R16.reuse, 0xb9600000, !PT ;  /* 0xb96000000b047446 */ /* 0x0c0fe40007800910 */
[----:B------:R-:W-:Y:S02]  /*07b0*/  ISETP.GE.U32.AND P0, PT, R11, R16, PT ;  /* 0x000000100b00720c */ /* 0x000fe40003f06070 */
[----:B------:R-:W-:Y:S02]  /*07c0*/  VIMNMX R4, PT, PT, R4, 0x46a00000, PT ;  /* 0x46a0000004047848 */ /* 0x000fe40003fe0100 */
[----:B------:R-:W-:-:S05]  /*07d0*/  SEL R11, R12, 0x63400000, !P0 ;  /* 0x634000000c0b7807 */ /* 0x000fca0004000000 */
[----:B------:R-:W-:Y:S01]  /*07e0*/  IMAD.IADD R11, R4, 0x1, -R11 ;  /* 0x00000001040b7824 */ /* 0x000fe200078e0a0b */
[----:B------:R-:W-:-:S03]  /*07f0*/  MOV R4, RZ ;  /* 0x000000ff00047202 */ /* 0x000fc60000000f00 */
[----:B------:R-:W-:-:S06]  /*0800*/  VIADD R5, R11, 0x7fe00000 ;  /* 0x7fe000000b057836 */ /* 0x000fcc0000000000 */
[----:B------:R-:W-:-:S10]  /*0810*/  DMUL R12, R14, R4 ;  /* 0x000000040e0c7228 */ /* 0x000fd40000000000 */
[----:B------:R-:W-:-:S13]  /*0820*/  FSETP.GTU.AND P0, PT, |R13|, 1.469367938527859385e-39, PT ;  /* 0x001000000d00780b */ /* 0x000fda0003f0c200 */
[----:B------:R-:W-:Y:S05]  /*0830*/  @P0 BRA `(.L_x_134) ;  /* 0x0000000000940947 */ /* 0x000fea0003800000 */
[----:B------:R-:W-:Y:S01]  /*0840*/  DFMA R2, R14, -R2, R8 ;  /* 0x800000020e02722b */ /* 0x000fe20000000008 */
[----:B------:R-:W-:-:S09]  /*0850*/  IMAD.MOV.U32 R4, RZ, RZ, RZ ;  /* 0x000000ffff047224 */ /* 0x000fd200078e00ff */
[C---:B------:R-:W-:Y:S02]  /*0860*/  FSETP.NEU.AND P0, PT, R3.reuse, RZ, PT ;  /* 0x000000ff0300720b */ /* 0x040fe40003f0d000 */
[----:B------:R-:W-:-:S04]  /*0870*/  LOP3.LUT R7, R3, 0x80000000, R7, 0x48, !PT ;  /* 0x8000000003077812 */ /* 0x000fc800078e4807 */
[----:B------:R-:W-:-:S07]  /*0880*/  LOP3.LUT R5, R7, R5, RZ, 0xfc, !PT ;  /* 0x0000000507057212 */ /* 0x000fce00078efcff */
[----:B------:R-:W-:Y:S05]  /*0890*/  @!P0 BRA `(.L_x_134) ;  /* 0x00000000007c8947 */ /* 0x000fea0003800000 */
[----:B------:R-:W-:Y:S01]  /*08a0*/  IMAD.MOV R3, RZ, RZ, -R11 ;  /* 0x000000ffff037224 */ /* 0x000fe200078e0a0b */
[----:B------:R-:W-:Y:S01]  /*08b0*/  DMUL.RP R4, R14, R4 ;  /* 0x000000040e047228 */ /* 0x000fe20000008000 */
[----:B------:R-:W-:-:S06]  /*08c0*/  IMAD.MOV.U32 R2, RZ, RZ, RZ ;  /* 0x000000ffff027224 */ /* 0x000fcc00078e00ff */
[----:B------:R-:W-:-:S03]  /*08d0*/  DFMA R2, R12, -R2, R14 ;  /* 0x800000020c02722b */ /* 0x000fc6000000000e */
[----:B------:R-:W-:-:S03]  /*08e0*/  LOP3.LUT R7, R5, R7, RZ, 0x3c, !PT ;  /* 0x0000000705077212 */ /* 0x000fc600078e3cff */
[----:B------:R-:W-:-:S04]  /*08f0*/  IADD3 R2, PT, PT, -R11, -0x43300000, RZ ;  /* 0xbcd000000b027810 */ /* 0x000fc80007ffe1ff */
[----:B------:R-:W-:-:S04]  /*0900*/  FSETP.NEU.AND P0, PT, |R3|, R2, PT ;  /* 0x000000020300720b */ /* 0x000fc80003f0d200 */
[----:B------:R-:W-:Y:S02]  /*0910*/  FSEL R12, R4, R12, !P0 ;  /* 0x0000000c040c7208 */ /* 0x000fe40004000000 */
[----:B------:R-:W-:Y:S01]  /*0920*/  FSEL R13, R7, R13, !P0 ;  /* 0x0000000d070d7208 */ /* 0x000fe20004000000 */
[----:B------:R-:W-:Y:S06]  /*0930*/  BRA `(.L_x_134) ;  /* 0x0000000000547947 */ /* 0x000fec0003800000 */
.L_x_133:
[----:B------:R-:W-:-:S14]  /*0940*/  DSETP.NAN.AND P0, PT, R4, R4, PT ;  /* 0x000000040400722a */ /* 0x000fdc0003f08000 */
[----:B------:R-:W-:Y:S05]  /*0950*/  @P0 BRA `(.L_x_135) ;  /* 0x0000000000440947 */ /* 0x000fea0003800000 */
[----:B------:R-:W-:-:S14]  /*0960*/  DSETP.NAN.AND P0, PT, R6, R6, PT ;  /* 0x000000060600722a */ /* 0x000fdc0003f08000 */
[----:B------:R-:W-:Y:S05]  /*0970*/  @P0 BRA `(.L_x_136) ;  /* 0x0000000000300947 */ /* 0x000fea0003800000 */
[----:B------:R-:W-:Y:S01]  /*0980*/  ISETP.NE.AND P0, PT, R21, R20, PT ;  /* 0x000000141500720c */ /* 0x000fe20003f05270 */
[----:B------:R-:W-:Y:S02]  /*0990*/  IMAD.MOV.U32 R12, RZ, RZ, 0x0 ;  /* 0x00000000ff0c7424 */ /* 0x000fe400078e00ff */
[----:B------:R-:W-:-:S10]  /*09a0*/  IMAD.MOV.U32 R13, RZ, RZ, -0x80000 ;  /* 0xfff80000ff0d7424 */ /* 0x000fd400078e00ff */
[----:B------:R-:W-:Y:S05]  /*09b0*/  @!P0 BRA `(.L_x_134) ;  /* 0x0000000000348947 */ /* 0x000fea0003800000 */
[----:B------:R-:W-:Y:S02]  /*09c0*/  ISETP.NE.AND P0, PT, R21, 0x7ff00000, PT ;  /* 0x7ff000001500780c */ /* 0x000fe40003f05270 */
[----:B------:R-:W-:Y:S02]  /*09d0*/  LOP3.LUT R13, R5, 0x80000000, R7, 0x48, !PT ;  /* 0x80000000050d7812 */ /* 0x000fe400078e4807 */
[----:B------:R-:W-:-:S13]  /*09e0*/  ISETP.EQ.OR P0, PT, R20, RZ, !P0 ;  /* 0x000000ff1400720c */ /* 0x000fda0004702670 */
[----:B------:R-:W-:Y:S01]  /*09f0*/  @P0 LOP3.LUT R2, R13, 0x7ff00000, RZ, 0xfc, !PT ;  /* 0x7ff000000d020812 */ /* 0x000fe200078efcff */
[----:B------:R-:W-:Y:S02]  /*0a00*/  @!P0 IMAD.MOV.U32 R12, RZ, RZ, RZ ;  /* 0x000000ffff0c8224 */ /* 0x000fe400078e00ff */
[----:B------:R-:W-:Y:S02]  /*0a10*/  @P0 IMAD.MOV.U32 R12, RZ, RZ, RZ ;  /* 0x000000ffff0c0224 */ /* 0x000fe400078e00ff */
[----:B------:R-:W-:Y:S01]  /*0a20*/  @P0 IMAD.MOV.U32 R13, RZ, RZ, R2 ;  /* 0x000000ffff0d0224 */ /* 0x000fe200078e0002 */
[----:B------:R-:W-:Y:S06]  /*0a30*/  BRA `(.L_x_134) ;  /* 0x0000000000147947 */ /* 0x000fec0003800000 */
.L_x_136:
[----:B------:R-:W-:Y:S01]  /*0a40*/  LOP3.LUT R13, R7, 0x80000, RZ, 0xfc, !PT ;  /* 0x00080000070d7812 */ /* 0x000fe200078efcff */
[----:B------:R-:W-:Y:S01]  /*0a50*/  IMAD.MOV.U32 R12, RZ, RZ, R6 ;  /* 0x000000ffff0c7224 */ /* 0x000fe200078e0006 */
[----:B------:R-:W-:Y:S06]  /*0a60*/  BRA `(.L_x_134) ;  /* 0x0000000000087947 */ /* 0x000fec0003800000 */
.L_x_135:
[----:B------:R-:W-:Y:S01]  /*0a70*/  LOP3.LUT R13, R5, 0x80000, RZ, 0xfc, !PT ;  /* 0x00080000050d7812 */ /* 0x000fe200078efcff */
[----:B------:R-:W-:-:S07]  /*0a80*/  IMAD.MOV.U32 R12, RZ, RZ, R4 ;  /* 0x000000ffff0c7224 */ /* 0x000fce00078e0004 */
.L_x_134:
[----:B------:R-:W-:Y:S05]  /*0a90*/  BSYNC.RECONVERGENT B1 ;  /* 0x0000000000017941 */ /* 0x000fea0003800200 */
.L_x_132:
[----:B------:R-:W-:Y:S01]  /*0aa0*/  MOV R11, 0x0 ;  /* 0x00000000000b7802 */ /* 0x000fe20000000f00 */
[----:B------:R-:W-:Y:S02]  /*0ab0*/  IMAD.MOV.U32 R2, RZ, RZ, R12 ;  /* 0x000000ffff027224 */ /* 0x000fe400078e000c */
[----:B------:R-:W-:Y:S01]  /*0ac0*/  IMAD.MOV.U32 R3, RZ, RZ, R13 ;  /* 0x000000ffff037224 */ /* 0x000fe200078e000d */
[----:B------:R-:W-:Y:S06]  /*0ad0*/  RET.REL.NODEC R10 `(tangentDer) ;  /* 0xfffffff40a487950 */ /* 0x000fec0003c3ffff */
        .type           $tangentDer$__internal_accurate_pow,@function
        .size           $tangentDer$__internal_accurate_pow,(.L_x_172 - $tangentDer$__internal_accurate_pow)
$tangentDer$__internal_accurate_pow:
[----:B------:R-:W-:Y:S01]  /*0ae0*/  DADD R10, -RZ, |R2| ;  /* 0x00000000ff0a7229 */ /* 0x000fe20000000502 */
[----:B------:R-:W-:Y:S01]  /*0af0*/  IMAD.MOV.U32 R16, RZ, RZ, RZ ;  /* 0x000000ffff107224 */ /* 0x000fe200078e00ff */
[----:B------:R-:W-:Y:S01]  /*0b00*/  UMOV UR6, 0x7d2cafe2 ;  /* 0x7d2cafe200067882 */ /* 0x000fe20000000000 */
[----:B------:R-:W-:Y:S01]  /*0b10*/  IMAD.MOV.U32 R18, RZ, RZ, 0x41ad3b5a ;  /* 0x41ad3b5aff127424 */ /* 0x000fe200078e00ff */
[----:B------:R-:W-:Y:S01]  /*0b20*/  UMOV UR7, 0x3eb0f5ff ;  /* 0x3eb0f5ff00077882 */ /* 0x000fe20000000000 */
[----:B------:R-:W-:Y:S01]  /*0b30*/  IMAD.MOV.U32 R19, RZ, RZ, 0x3ed0f5d2 ;  /* 0x3ed0f5d2ff137424 */ /* 0x000fe200078e00ff */
[----:B------:R-:W-:Y:S01]  /*0b40*/  UMOV UR8, 0x3b39803f ;  /* 0x3b39803f00087882 */ /* 0x000fe20000000000 */
[----:B------:R-:W-:-:S03]  /*0b50*/  UMOV UR9, 0x3c7abc9e ;  /* 0x3c7abc9e00097882 */ /* 0x000fc60000000000 */
[----:B------:R-:W-:Y:S01]  /*0b60*/  ISETP.GT.U32.AND P0, PT, R11, 0xfffff, PT ;  /* 0x000fffff0b00780c */ /* 0x000fe20003f04070 */
[----:B------:R-:W-:-:S12]  /*0b70*/  IMAD.MOV.U32 R6, RZ, RZ, R11 ;  /* 0x000000ffff067224 */ /* 0x000fd800078e000b */
[----:B------:R-:W-:-:S10]  /*0b80*/  @!P0 DMUL R24, R10, 1.80143985094819840000e+16 ;  /* 0x435000000a188828 */ /* 0x000fd40000000000 */
[----:B------:R-:W-:-:S05]  /*0b90*/  @!P0 IMAD.MOV.U32 R6, RZ, RZ, R25 ;  /* 0x000000ffff068224 */ /* 0x000fca00078e0019 */
[----:B------:R-:W-:-:S04]  /*0ba0*/  LOP3.LUT R6, R6, 0x800fffff, RZ, 0xc0, !PT ;  /* 0x800fffff06067812 */ /* 0x000fc800078ec0ff */
[----:B------:R-:W-:Y:S01]  /*0bb0*/  LOP3.LUT R7, R6, 0x3ff00000, RZ, 0xfc, !PT ;  /* 0x3ff0000006077812 */ /* 0x000fe200078efcff */
[----:B------:R-:W-:Y:S01]  /*0bc0*/  IMAD.MOV.U32 R6, RZ, RZ, R10 ;  /* 0x000000ffff067224 */ /* 0x000fe200078e000a */
[----:B------:R-:W-:Y:S01]  /*0bd0*/  SHF.R.U32.HI R10, RZ, 0x14, R11 ;  /* 0x00000014ff0a7819 */ /* 0x000fe2000001160b */
[----:B------:R-:W-:Y:S01]  /*0be0*/  @!P0 IMAD.MOV.U32 R6, RZ, RZ, R24 ;  /* 0x000000ffff068224 */ /* 0x000fe200078e0018 */
[----:B------:R-:W-:Y:S02]  /*0bf0*/  ISETP.GE.U32.AND P1, PT, R7, 0x3ff6a09f, PT ;  /* 0x3ff6a09f0700780c */ /* 0x000fe40003f26070 */
[----:B------:R-:W-:-:S05]  /*0c00*/  @!P0 LEA.HI R10, R25, 0xffffffca, RZ, 0xc ;  /* 0xffffffca190a8811 */ /* 0x000fca00078f60ff */
[----:B------:R-:W-:-:S06]  /*0c10*/  VIADD R11, R10, 0xfffffc01 ;  /* 0xfffffc010a0b7836 */ /* 0x000fcc0000000000 */
[----:B------:R-:W-:Y:S01]  /*0c20*/  @P1 VIADD R9, R7, 0xfff00000 ;  /* 0xfff0000007091836 */ /* 0x000fe20000000000 */
[----:B------:R-:W-:-:S03]  /*0c30*/  @P1 IADD3 R11, PT, PT, R10, -0x3fe, RZ ;  /* 0xfffffc020a0b1810 */ /* 0x000fc60007ffe0ff */
[----:B------:R-:W-:-:S06]  /*0c40*/  @P1 IMAD.MOV.U32 R7, RZ, RZ, R9 ;  /* 0x000000ffff071224 */ /* 0x000fcc00078e0009 */
[C---:B------:R-:W-:Y:S02]  /*0c50*/  DADD R12, R6.reuse, 1 ;  /* 0x3ff00000060c7429 */ /* 0x040fe40000000000 */
[----:B------:R-:W-:-:S04]  /*0c60*/  DADD R6, R6, -1 ;  /* 0xbff0000006067429 */ /* 0x000fc80000000000 */
[----:B------:R-:W0:Y:S02]  /*0c70*/  MUFU.RCP64H R17, R13 ;  /* 0x0000000d00117308 */ /* 0x000e240000001800 */
[----:B0-----:R-:W-:-:S08]  /*0c80*/  DFMA R8, -R12, R16, 1 ;  /* 0x3ff000000c08742b */ /* 0x001fd00000000110 */
[----:B------:R-:W-:-:S08]  /*0c90*/  DFMA R8, R8, R8, R8 ;  /* 0x000000080808722b */ /* 0x000fd00000000008 */
[----:B------:R-:W-:-:S08]  /*0ca0*/  DFMA R16, R16, R8, R16 ;  /* 0x000000081010722b */ /* 0x000fd00000000010 */
[----:B------:R-:W-:-:S08]  /*0cb0*/  DMUL R8, R6, R16 ;  /* 0x0000001006087228 */ /* 0x000fd00000000000 */
[----:B------:R-:W-:-:S08]  /*0cc0*/  DFMA R8, R6, R16, R8 ;  /* 0x000000100608722b */ /* 0x000fd00000000008 */
[----:B------:R-:W-:-:S08]  /*0cd0*/  DMUL R14, R8, R8 ;  /* 0x00000008080e7228 */ /* 0x000fd00000000000 */
[----:B------:R-:W-:Y:S01]  /*0ce0*/  DFMA R12, R14, UR6, R18 ;  /* 0x000000060e0c7c2b */ /* 0x000fe20008000012 */
[----:B------:R-:W-:Y:S01]  /*0cf0*/  UMOV UR6, 0x75488a3f ;  /* 0x75488a3f00067882 */ /* 0x000fe20000000000 */
[----:B------:R-:W-:Y:S01]  /*0d00*/  UMOV UR7, 0x3ef3b20a ;  /* 0x3ef3b20a00077882 */ /* 0x000fe20000000000 */
[----:B------:R-:W-:-:S05]  /*0d10*/  DADD R18, R6, -R8 ;  /* 0x0000000006127229 */ /* 0x000fca0000000808 */
[----:B------:R-:W-:Y:S01]  /*0d20*/  DFMA R12, R14, R12, UR6 ;  /* 0x000000060e0c7e2b */ /* 0x000fe2000800000c */
[----:B------:R-:W-:Y:S01]  /*0d30*/  UMOV UR6, 0xe4faecd5 ;  /* 0xe4faecd500067882 */ /* 0x000fe20000000000 */
[----:B------:R-:W-:Y:S01]  /*0d40*/  UMOV UR7, 0x3f1745cd ;  /* 0x3f1745cd00077882 */ /* 0x000fe20000000000 */
[----:B------:R-:W-:-:S05]  /*0d50*/  DADD R22, R18, R18 ;  /* 0x0000000012167229 */ /* 0x000fca0000000012 */
[----:B------:R-:W-:Y:S01]  /*0d60*/  DFMA R12, R14, R12, UR6 ;  /* 0x000000060e0c7e2b */ /* 0x000fe2000800000c */
[----:B------:R-:W-:Y:S01]  /*0d70*/  UMOV UR6, 0x258a578b ;  /* 0x258a578b00067882 */ /* 0x000fe20000000000 */
[----:B------:R-:W-:Y:S01]  /*0d80*/  UMOV UR7, 0x3f3c71c7 ;  /* 0x3f3c71c700077882 */ /* 0x000fe20000000000 */
[-C--:B------:R-:W-:Y:S02]  /*0d90*/  DFMA R6, R6, -R8.reuse, R22 ;  /* 0x800000080606722b */ /* 0x080fe40000000016 */
[----:B------:R-:W-:-:S03]  /*0da0*/  DMUL R22, R8, R8 ;  /* 0x0000000808167228 */ /* 0x000fc60000000000 */
[----:B------:R-:W-:Y:S01]  /*0db0*/  DFMA R12, R14, R12, UR6 ;  /* 0x000000060e0c7e2b */ /* 0x000fe2000800000c */
[----:B------:R-:W-:Y:S01]  /*0dc0*/  UMOV UR6, 0x9242b910 ;  /* 0x9242b91000067882 */ /* 0x000fe20000000000 */
[----:B------:R-:W-:Y:S01]  /*0dd0*/  UMOV UR7, 0x3f624924 ;  /* 0x3f62492400077882 */ /* 0x000fe20000000000 */
[----:B------:R-:W-:-:S05]  /*0de0*/  DMUL R6, R16, R6 ;  /* 0x0000000610067228 */ /* 0x000fca0000000000 */
[----:B------:R-:W-:Y:S01]  /*0df0*/  DFMA R12, R14, R12, UR6 ;  /* 0x000000060e0c7e2b */ /* 0x000fe2000800000c */
[----:B------:R-:W-:Y:S01]  /*0e00*/  UMOV UR6, 0x99999dfb ;  /* 0x99999dfb00067882 */ /* 0x000fe20000000000 */
[----:B------:R-:W-:-:S03]  /*0e10*/  UMOV UR7, 0x3f899999 ;  /* 0x3f89999900077882 */ /* 0x000fc60000000000 */
[----:B------:R-:W-:Y:S02]  /*0e20*/  VIADD R27, R7, 0x100000 ;  /* 0x00100000071b7836 */ /* 0x000fe40000000000 */
[----:B------:R-:W-:Y:S01]  /*0e30*/  IMAD.MOV.U32 R26, RZ, RZ, R6 ;  /* 0x000000ffff1a7224 */ /* 0x000fe200078e0006 */
[----:B------:R-:W-:Y:S01]  /*0e40*/  DFMA R18, R14, R12, UR6 ;  /* 0x000000060e127e2b */ /* 0x000fe2000800000c */
[----:B------:R-:W-:Y:S01]  /*0e50*/  UMOV UR6, 0x55555555 ;  /* 0x5555555500067882 */ /* 0x000fe20000000000 */
[----:B------:R-:W-:-:S06]  /*0e60*/  UMOV UR7, 0x3fb55555 ;  /* 0x3fb5555500077882 */ /* 0x000fcc0000000000 */
[----:B------:R-:W-:-:S08]  /*0e70*/  DFMA R12, R14, R18, UR6 ;  /* 0x000000060e0c7e2b */ /* 0x000fd00008000012 */
[----:B------:R-:W-:Y:S01]  /*0e80*/  DADD R16, -R12, UR6 ;  /* 0x000000060c107e29 */ /* 0x000fe20008000100 */
[----:B------:R-:W-:Y:S01]  /*0e90*/  UMOV UR6, 0xb9e7b0 ;  /* 0x00b9e7b000067882 */ /* 0x000fe20000000000 */
[----:B------:R-:W-:-:S06]  /*0ea0*/  UMOV UR7, 0x3c46a4cb ;  /* 0x3c46a4cb00077882 */ /* 0x000fcc0000000000 */
[----:B------:R-:W-:Y:S02]  /*0eb0*/  DFMA R18, R14, R18, R16 ;  /* 0x000000120e12722b */ /* 0x000fe40000000010 */
[C---:B------:R-:W-:Y:S02]  /*0ec0*/  DFMA R16, R8.reuse, R8, -R22 ;  /* 0x000000080810722b */ /* 0x040fe40000000816 */
[----:B------:R-:W-:-:S04]  /*0ed0*/  DMUL R14, R8, R22 ;  /* 0x00000016080e7228 */ /* 0x000fc80000000000 */
[----:B------:R-:W-:Y:S01]  /*0ee0*/  DADD R18, R18, -UR6 ;  /* 0x8000000612127e29 */ /* 0x000fe20008000000 */
[----:B------:R-:W-:Y:S01]  /*0ef0*/  UMOV UR6, 0x80000000 ;  /* 0x8000000000067882 */ /* 0x000fe20000000000 */
[C---:B------:R-:W-:Y:S01]  /*0f00*/  DFMA R16, R8.reuse, R26, R16 ;  /* 0x0000001a0810722b */ /* 0x040fe20000000010 */
[----:B------:R-:W-:Y:S01]  /*0f10*/  UMOV UR7, 0x43300000 ;  /* 0x4330000000077882 */ /* 0x000fe20000000000 */
[----:B------:R-:W-:-:S08]  /*0f20*/  DFMA R26, R8, R22, -R14 ;  /* 0x00000016081a722b */ /* 0x000fd0000000080e */
[----:B------:R-:W-:Y:S02]  /*0f30*/  DFMA R26, R6, R22, R26 ;  /* 0x00000016061a722b */ /* 0x000fe4000000001a */
[----:B------:R-:W-:-:S06]  /*0f40*/  DADD R22, R12, R18 ;  /* 0x000000000c167229 */ /* 0x000fcc0000000012 */
[----:B------:R-:W-:Y:S02]  /*0f50*/  DFMA R16, R8, R16, R26 ;  /* 0x000000100810722b */ /* 0x000fe4000000001a */
[----:B------:R-:W-:Y:S02]  /*0f60*/  DADD R26, R12, -R22 ;  /* 0x000000000c1a7229 */ /* 0x000fe40000000816 */
[----:B------:R-:W-:-:S06]  /*0f70*/  DMUL R12, R22, R14 ;  /* 0x0000000e160c7228 */ /* 0x000fcc0000000000 */
[----:B------:R-:W-:Y:S02]  /*0f80*/  DADD R18, R18, R26 ;  /* 0x0000000012127229 */ /* 0x000fe4000000001a */
[----:B------:R-:W-:-:S08]  /*0f90*/  DFMA R26, R22, R14, -R12 ;  /* 0x0000000e161a722b */ /* 0x000fd0000000080c */
[----:B------:R-:W-:-:S08]  /*0fa0*/  DFMA R16, R22, R16, R26 ;  /* 0x000000101610722b */ /* 0x000fd0000000001a */
[----:B------:R-:W-:-:S08]  /*0fb0*/  DFMA R18, R18, R14, R16 ;  /* 0x0000000e1212722b */ /* 0x000fd00000000010 */
[----:B------:R-:W-:-:S08]  /*0fc0*/  DADD R16, R12, R18 ;  /* 0x000000000c107229 */ /* 0x000fd00000000012 */
[--C-:B------:R-:W-:Y:S02]  /*0fd0*/  DADD R14, R8, R16.reuse ;  /* 0x00000000080e7229 */ /* 0x100fe40000000010 */
[----:B------:R-:W-:-:S06]  /*0fe0*/  DADD R12, R12, -R16 ;  /* 0x000000000c0c7229 */ /* 0x000fcc0000000810 */
[----:B------:R-:W-:Y:S02]  /*0ff0*/  DADD R8, R8, -R14 ;  /* 0x0000000008087229 */ /* 0x000fe4000000080e */
[----:B------:R-:W-:-:S06]  /*1000*/  DADD R12, R18, R12 ;  /* 0x00000000120c7229 */ /* 0x000fcc000000000c */
[----:B------:R-:W-:-:S08]  /*1010*/  DADD R8, R16, R8 ;  /* 0x0000000010087229 */ /* 0x000fd00000000008 */
[----:B------:R-:W-:-:S08]  /*1020*/  DADD R8, R12, R8 ;  /* 0x000000000c087229 */ /* 0x000fd00000000008 */
[----:B------:R-:W-:Y:S01]  /*1030*/  DADD R8, R6, R8 ;  /* 0x0000000006087229 */ /* 0x000fe20000000008 */
[----:B------:R-:W-:Y:S01]  /*1040*/  LOP3.LUT R6, R11, 0x80000000, RZ, 0x3c, !PT ;  /* 0x800000000b067812 */ /* 0x000fe200078e3cff */
[----:B------:R-:W-:-:S06]  /*1050*/  IMAD.MOV.U32 R7, RZ, RZ, 0x43300000 ;  /* 0x43300000ff077424 */ /* 0x000fcc00078e00ff */
[----:B------:R-:W-:Y:S02]  /*1060*/  DADD R10, R14, R8 ;  /* 0x000000000e0a7229 */ /* 0x000fe40000000008 */
[----:B------:R-:W-:Y:S01]  /*1070*/  DADD R12, R6, -UR6 ;  /* 0x80000006060c7e29 */ /* 0x000fe20008000000 */
[----:B------:R-:W-:Y:S01]  /*1080*/  UMOV UR6, 0xfefa39ef ;  /* 0xfefa39ef00067882 */ /* 0x000fe20000000000 */
[----:B------:R-:W-:-:S04]  /*1090*/  UMOV UR7, 0x3fe62e42 ;  /* 0x3fe62e4200077882 */ /* 0x000fc80000000000 */
[--C-:B------:R-:W-:Y:S02]  /*10a0*/  DADD R14, R14, -R10.reuse ;  /* 0x000000000e0e7229 */ /* 0x100fe4000000080a */
[----:B------:R-:W-:-:S06]  /*10b0*/  DFMA R6, R12, UR6, R10 ;  /* 0x000000060c067c2b */ /* 0x000fcc000800000a */
[----:B------:R-:W-:Y:S02]  /*10c0*/  DADD R14, R8, R14 ;  /* 0x00000000080e7229 */ /* 0x000fe4000000000e */
[----:B------:R-:W-:-:S08]  /*10d0*/  DFMA R16, R12, -UR6, R6 ;  /* 0x800000060c107c2b */ /* 0x000fd00008000006 */
[----:B------:R-:W-:-:S08]  /*10e0*/  DADD R16, -R10, R16 ;  /* 0x000000000a107229 */ /* 0x000fd00000000110 */
[----:B------:R-:W-:-:S08]  /*10f0*/  DADD R14, R14, -R16 ;  /* 0x000000000e0e7229 */ /* 0x000fd00000000810 */
[----:B------:R-:W-:-:S08]  /*1100*/  DFMA R14, R12, UR8, R14 ;  /* 0x000000080c0e7c2b */ /* 0x000fd0000800000e */
[----:B------:R-:W-:-:S08]  /*1110*/  DADD R8, R6, R14 ;  /* 0x0000000006087229 */ /* 0x000fd0000000000e */
[----:B------:R-:W-:Y:S02]  /*1120*/  DADD R10, R6, -R8 ;  /* 0x00000000060a7229 */ /* 0x000fe40000000808 */
[----:B------:R-:W-:-:S06]  /*1130*/  DMUL R6, R8, 2 ;  /* 0x4000000008067828 */ /* 0x000fcc0000000000 */
[----:B------:R-:W-:Y:S02]  /*1140*/  DADD R10, R14, R10 ;  /* 0x000000000e0a7229 */ /* 0x000fe4000000000a */
[----:B------:R-:W-:-:S08]  /*1150*/  DFMA R12, R8, 2, -R6 ;  /* 0x40000000080c782b */ /* 0x000fd00000000806 */
[----:B------:R-:W-:Y:S01]  /*1160*/  DFMA R12, R10, 2, R12 ;  /* 0x400000000a0c782b */ /* 0x000fe2000000000c */
[----:B------:R-:W-:Y:S02]  /*1170*/  IMAD.MOV.U32 R10, RZ, RZ, 0x652b82fe ;  /* 0x652b82feff0a7424 */ /* 0x000fe400078e00ff */
[----:B------:R-:W-:-:S05]  /*1180*/  IMAD.MOV.U32 R11, RZ, RZ, 0x3ff71547 ;  /* 0x3ff71547ff0b7424 */ /* 0x000fca00078e00ff */
[----:B------:R-:W-:-:S08]  /*1190*/  DADD R8, R6, R12 ;  /* 0x0000000006087229 */ /* 0x000fd0000000000c */
[----:B------:R-:W-:Y:S02]  /*11a0*/  DFMA R10, R8, R10, 6.75539944105574400000e+15 ;  /* 0x43380000080a742b */ /* 0x000fe4000000000a */
[----:B------:R-:W-:Y:S01]  /*11b0*/  FSETP.GEU.AND P0, PT, |R9|, 4.1917929649353027344, PT ;  /* 0x4086232b0900780b */ /* 0x000fe20003f0e200 */
[----:B------:R-:W-:-:S05]  /*11c0*/  DADD R6, R6, -R8 ;  /* 0x0000000006067229 */ /* 0x000fca0000000808 */
[----:B------:R-:W-:-:S03]  /*11d0*/  DADD R14, R10, -6.75539944105574400000e+15 ;  /* 0xc33800000a0e7429 */ /* 0x000fc60000000000 */
[----:B------:R-:W-:-:S05]  /*11e0*/  DADD R12, R12, R6 ;  /* 0x000000000c0c7229 */ /* 0x000fca0000000006 */
[----:B------:R-:W-:Y:S01]  /*11f0*/  DFMA R16, R14, -UR6, R8 ;  /* 0x800000060e107c2b */ /* 0x000fe20008000008 */
[----:B------:R-:W-:Y:S01]  /*1200*/  UMOV UR6, 0x3b39803f ;  /* 0x3b39803f00067882 */ /* 0x000fe20000000000 */
[----:B------:R-:W-:-:S06]  /*1210*/  UMOV UR7, 0x3c7abc9e ;  /* 0x3c7abc9e00077882 */ /* 0x000fcc0000000000 */
[----:B------:R-:W-:Y:S01]  /*1220*/  DFMA R14, R14, -UR6, R16 ;  /* 0x800000060e0e7c2b */ /* 0x000fe20008000010 */
[----:B------:R-:W-:Y:S01]  /*1230*/  UMOV UR6, 0x69ce2bdf ;  /* 0x69ce2bdf00067882 */ /* 0x000fe20000000000 */
[----:B------:R-:W-:Y:S01]  /*1240*/  IMAD.MOV.U32 R16, RZ, RZ, -0x35dec16 ;  /* 0xfca213eaff107424 */ /* 0x000fe200078e00ff */
[----:B------:R-:W-:Y:S01]  /*1250*/  UMOV UR7, 0x3e5ade15 ;  /* 0x3e5ade1500077882 */ /* 0x000fe20000000000 */
[----:B------:R-:W-:-:S06]  /*1260*/  IMAD.MOV.U32 R17, RZ, RZ, 0x3e928af3 ;  /* 0x3e928af3ff117424 */ /* 0x000fcc00078e00ff */
[----:B------:R-:W-:Y:S01]  /*1270*/  DFMA R16, R14, UR6, R16 ;  /* 0x000000060e107c2b */ /* 0x000fe20008000010 */
[----:B------:R-:W-:Y:S01]  /*1280*/  UMOV UR6, 0x62401315 ;  /* 0x6240131500067882 */ /* 0x000fe20000000000 */
[----:B------:R-:W-:-:S06]  /*1290*/  UMOV UR7, 0x3ec71dee ;  /* 0x3ec71dee00077882 */ /* 0x000fcc0000000000 */
[----:B------:R-:W-:Y:S01]  /*12a0*/  DFMA R16, R14, R16, UR6 ;  /* 0x000000060e107e2b */ /* 0x000fe20008000010 */
        /* <DEDUP_REMOVED lines=20> */
[----:B------:R-:W-:-:S08]  /*13f0*/  DFMA R16, R14, R16, UR6 ;  /* 0x000000060e107e2b */ /* 0x000fd00008000010 */
[----:B------:R-:W-:-:S08]  /*1400*/  DFMA R16, R14, R16, 1 ;  /* 0x3ff000000e10742b */ /* 0x000fd00000000010 */
[----:B------:R-:W-:-:S10]  /*1410*/  DFMA R14, R14, R16, 1 ;  /* 0x3ff000000e0e742b */ /* 0x000fd40000000010 */
[----:B------:R-:W-:Y:S02]  /*1420*/  IMAD R7, R10, 0x100000, R15 ;  /* 0x001000000a077824 */ /* 0x000fe400078e020f */
[----:B------:R-:W-:Y:S01]  /*1430*/  IMAD.MOV.U32 R6, RZ, RZ, R14 ;  /* 0x000000ffff067224 */ /* 0x000fe200078e000e */
[----:B------:R-:W-:Y:S06]  /*1440*/  @!P0 BRA `(.L_x_137) ;  /* 0x0000000000308947 */ /* 0x000fec0003800000 */
[----:B------:R-:W-:Y:S01]  /*1450*/  FSETP.GEU.AND P1, PT, |R9|, 4.2275390625, PT ;  /* 0x408748000900780b */ /* 0x000fe20003f2e200 */
[C---:B------:R-:W-:Y:S02]  /*1460*/  DADD R16, R8.reuse, +INF ;  /* 0x7ff0000008107429 */ /* 0x040fe40000000000 */
[----:B------:R-:W-:-:S08]  /*1470*/  DSETP.GEU.AND P0, PT, R8, RZ, PT ;  /* 0x000000ff0800722a */ /* 0x000fd00003f0e000 */
[----:B------:R-:W-:Y:S02]  /*1480*/  FSEL R7, R17, RZ, P0 ;  /* 0x000000ff11077208 */ /* 0x000fe40000000000 */
[----:B------:R-:W-:-:S04]  /*1490*/  @!P1 LEA.HI R6, R10, R10, RZ, 0x1 ;  /* 0x0000000a0a069211 */ /* 0x000fc800078f08ff */
[----:B------:R-:W-:Y:S02]  /*14a0*/  @!P1 SHF.R.S32.HI R9, RZ, 0x1, R6 ;  /* 0x00000001ff099819 */ /* 0x000fe40000011406 */
[----:B------:R-:W-:-:S03]  /*14b0*/  FSEL R6, R16, RZ, P0 ;  /* 0x000000ff10067208 */ /* 0x000fc60000000000 */
[----:B------:R-:W-:Y:S02]  /*14c0*/  @!P1 IMAD.IADD R8, R10, 0x1, -R9 ;  /* 0x000000010a089824 */ /* 0x000fe400078e0a09 */
[----:B------:R-:W-:-:S03]  /*14d0*/  @!P1 IMAD R15, R9, 0x100000, R15 ;  /* 0x00100000090f9824 */ /* 0x000fc600078e020f */
[----:B------:R-:W-:Y:S01]  /*14e0*/  @!P1 LEA R9, R8, 0x3ff00000, 0x14 ;  /* 0x3ff0000008099811 */ /* 0x000fe200078ea0ff */
[----:B------:R-:W-:-:S06]  /*14f0*/  @!P1 IMAD.MOV.U32 R8, RZ, RZ, RZ ;  /* 0x000000ffff089224 */ /* 0x000fcc00078e00ff */
[----:B------:R-:W-:-:S11]  /*1500*/  @!P1 DMUL R6, R14, R8 ;  /* 0x000000080e069228 */ /* 0x000fd60000000000 */
.L_x_137:
[----:B------:R-:W-:Y:S01]  /*1510*/  DFMA R12, R12, R6, R6 ;  /* 0x000000060c0c722b */ /* 0x000fe20000000006 */
[----:B------:R-:W-:Y:S01]  /*1520*/  IMAD.MOV.U32 R21, RZ, RZ, 0x0 ;  /* 0x00000000ff157424 */ /* 0x000fe200078e00ff */
[----:B------:R-:W-:-:S08]  /*1530*/  DSETP.NEU.AND P0, PT, |R6|, +INF , PT ;  /* 0x7ff000000600742a */ /* 0x000fd00003f0d200 */
[----:B------:R-:W-:Y:S02]  /*1540*/  FSEL R8, R6, R12, !P0 ;  /* 0x0000000c06087208 */ /* 0x000fe40004000000 */
[----:B------:R-:W-:Y:S01]  /*1550*/  FSEL R9, R7, R13, !P0 ;  /* 0x0000000d07097208 */ /* 0x000fe20004000000 */
[----:B------:R-:W-:Y:S06]  /*1560*/  RET.REL.NODEC R20 `(tangentDer) ;  /* 0xffffffe814a47950 */ /* 0x000fec0003c3ffff */
.L_x_138:
        /* <DEDUP_REMOVED lines=9> */
.L_x_172:


//--------------------- .text.tangent             --------------------------
	.section	.text.tangent,"ax",@progbits
	.align	128
        .global         tangent
        .type           tangent,@function
        .size           tangent,(.L_x_173 - tangent)
        .other          tangent,@"STO_CUDA_ENTRY STV_DEFAULT"
tangent:
.text.tangent:
        /* <DEDUP_REMOVED lines=21> */
[----:B------:R-:W-:Y:S02]  /*0150*/  IMAD.MOV.U32 R6, RZ, RZ, 0x437c0000 ;  /* 0x437c0000ff067424 */ /* 0x000fe400078e00ff */
[----:B--2---:R-:W-:Y:S01]  /*0160*/  FMUL R4, R2, -UR6 ;  /* 0x8000000602047c20 */ /* 0x004fe20008400000 */
[----:B------:R-:W-:-:S03]  /*0170*/  IMAD.MOV.U32 R2, RZ, RZ, 0x1 ;  /* 0x00000001ff027424 */ /* 0x000fc600078e00ff */
[----:B------:R-:W-:-:S04]  /*0180*/  FFMA.SAT R5, R4, R5, 0.5 ;  /* 0x3f00000004057423 */ /* 0x000fc80000002005 */
[----:B------:R-:W-:-:S04]  /*0190*/  FFMA.RM R5, R5, R6, 12582913 ;  /* 0x4b40000105057423 */ /* 0x000fc80000004006 */
[C---:B------:R-:W-:Y:S01]  /*01a0*/  FADD R7, R5.reuse, -12583039 ;  /* 0xcb40007f05077421 */ /* 0x040fe20000000000 */
[----:B------:R-:W-:-:S03]  /*01b0*/  IMAD.SHL.U32 R5, R5, 0x800000, RZ ;  /* 0x0080000005057824 */ /* 0x000fc600078e00ff */
[----:B------:R-:W-:-:S04]  /*01c0*/  FFMA R7, R4, 1.4426950216293334961, -R7 ;  /* 0x3fb8aa3b04077823 */ /* 0x000fc80000000807 */
[----:B------:R-:W-:-:S06]  /*01d0*/  FFMA R8, R4, 1.925963033500011079e-08, R7 ;  /* 0x32a5706004087823 */ /* 0x000fcc0000000007 */
[----:B------:R-:W0:Y:S02]  /*01e0*/  MUFU.EX2 R8, R8 ;  /* 0x0000000800087308 */ /* 0x000e240000000800 */
[----:B0-----:R-:W-:-:S06]  /*01f0*/  FMUL R10, R5, R8 ;  /* 0x00000008050a7220 */ /* 0x001fcc0000400000 */
[----:B------:R-:W0:Y:S02]  /*0200*/  F2F.F64.F32 R4, R10 ;  /* 0x0000000a00047310 */ /* 0x000e240000201800 */
[----:B0-----:R-:W-:-:S06]  /*0210*/  DADD R4, R4, 1 ;  /* 0x3ff0000004047429 */ /* 0x001fcc0000000000 */
[----:B------:R-:W0:Y:S02]  /*0220*/  MUFU.RCP64H R3, R5 ;  /* 0x0000000500037308 */ /* 0x000e240000001800 */
[----:B0-----:R-:W-:-:S08]  /*0230*/  DFMA R6, -R4, R2, 1 ;  /* 0x3ff000000406742b */ /* 0x001fd00000000102 */
[----:B------:R-:W-:-:S08]  /*0240*/  DFMA R6, R6, R6, R6 ;  /* 0x000000060606722b */ /* 0x000fd00000000006 */
[----:B------:R-:W-:-:S08]  /*0250*/  DFMA R6, R2, R6, R2 ;  /* 0x000000060206722b */ /* 0x000fd00000000002 */
[----:B------:R-:W-:-:S08]  /*0260*/  DFMA R2, -R4, R6, 1 ;  /* 0x3ff000000402742b */ /* 0x000fd00000000106 */
[----:B------:R-:W-:-:S08]  /*0270*/  DFMA R2, R6, R2, R6 ;  /* 0x000000020602722b */ /* 0x000fd00000000006 */
[----:B------:R-:W-:-:S08]  /*0280*/  DMUL R6, R2, 2 ;  /* 0x4000000002067828 */ /* 0x000fd00000000000 */
[----:B------:R-:W-:-:S08]  /*0290*/  DFMA R8, -R4, R6, 2 ;  /* 0x400000000408742b */ /* 0x000fd00000000106 */
[----:B------:R-:W-:-:S10]  /*02a0*/  DFMA R2, R2, R8, R6 ;  /* 0x000000080202722b */ /* 0x000fd40000000006 */
[----:B------:R-:W-:-:S05]  /*02b0*/  FFMA R6, RZ, R5, R3 ;  /* 0x00000005ff067223 */ /* 0x000fca0000000003 */
[----:B------:R-:W-:-:S13]  /*02c0*/  FSETP.GT.AND P0, PT, |R6|, 1.469367938527859385e-39, PT ;  /* 0x001000000600780b */ /* 0x000fda0003f04200 */
[----:B------:R-:W-:Y:S05]  /*02d0*/  @P0 BRA `(.L_x_140) ;  /* 0x0000000000080947 */ /* 0x000fea0003800000 */
[----:B------:R-:W-:-:S07]  /*02e0*/  MOV R6, 0x300 ;  /* 0x0000030000067802 */ /* 0x000fce0000000f00 */
[----:B------:R-:W-:Y:S05]  /*02f0*/  CALL.REL.NOINC `($__internal_5_$__cuda_sm20_div_rn_f64_full) ;  /* 0x00000000001c7944 */ /* 0x000fea0003c00000 */
.L_x_140:
[----:B------:R-:W-:Y:S05]  /*0300*/  BSYNC.RECONVERGENT B0 ;  /* 0x0000000000007941 */ /* 0x000fea0003800200 */
.L_x_139:
[----:B------:R-:W0:Y:S01]  /*0310*/  LDC.64 R4, c[0x0][0x398] ;  /* 0x0000e600ff047b82 */ /* 0x000e220000000a00 */
[----:B------:R-:W-:-:S10]  /*0320*/  DADD R2, R2, -1 ;  /* 0xbff0000002027429 */ /* 0x000fd40000000000 */
[----:B------:R-:W1:Y:S01]  /*0330*/  F2F.F32.F64 R3, R2 ;  /* 0x0000000200037310 */ /* 0x000e620000301000 */
[----:B0-----:R-:W-:-:S05]  /*0340*/  IMAD.WIDE R4, R0, 0x4, R4 ;  /* 0x0000000400047825 */ /* 0x001fca00078e0204 */
[----:B-1----:R-:W-:Y:S01]  /*0350*/  STG.E desc[UR4][R4.64], R3 ;  /* 0x0000000304007986 */ /* 0x002fe2000c101904 */
[----:B------:R-:W-:Y:S05]  /*0360*/  EXIT ;  /* 0x000000000000794d */ /* 0x000fea0003800000 */
        .weak           $__internal_5_$__cuda_sm20_div_rn_f64_full
        .type           $__internal_5_$__cuda_sm20_div_rn_f64_full,@function
        .size           $__internal_5_$__cuda_sm20_div_rn_f64_full,(.L_x_173 - $__internal_5_$__cuda_sm20_div_rn_f64_full)
$__internal_5_$__cuda_sm20_div_rn_f64_full:
[C---:B------:R-:W-:Y:S01]  /*0370*/  FSETP.GEU.AND P0, PT, |R5|.reuse, 1.469367938527859385e-39, PT ;  /* 0x001000000500780b */ /* 0x040fe20003f0e200 */
[----:B------:R-:W-:Y:S01]  /*0380*/  IMAD.MOV.U32 R17, RZ, RZ, 0x40000000 ;  /* 0x40000000ff117424 */ /* 0x000fe200078e00ff */
[C---:B------:R-:W-:Y:S01]  /*0390*/  LOP3.LUT R2, R5.reuse, 0x800fffff, RZ, 0xc0, !PT ;  /* 0x800fffff05027812 */ /* 0x040fe200078ec0ff */
[----:B------:R-:W-:Y:S01]  /*03a0*/  IMAD.MOV.U32 R7, RZ, RZ, 0x1ca00000 ;  /* 0x1ca00000ff077424 */ /* 0x000fe200078e00ff */
[----:B------:R-:W-:Y:S01]  /*03b0*/  MOV R8, 0x1 ;  /* 0x0000000100087802 */ /* 0x000fe20000000f00 */
[----:B------:R-:W-:Y:S01]  /*03c0*/  BSSY.RECONVERGENT B1, `(.L_x_141) ;  /* 0x0000046000017945 */ /* 0x000fe20003800200 */
[----:B------:R-:W-:Y:S01]  /*03d0*/  LOP3.LUT R3, R2, 0x3ff00000, RZ, 0xfc, !PT ;  /* 0x3ff0000002037812 */ /* 0x000fe200078efcff */
[----:B------:R-:W-:Y:S01]  /*03e0*/  IMAD.MOV.U32 R2, RZ, RZ, R4 ;  /* 0x000000ffff027224 */ /* 0x000fe200078e0004 */
[----:B------:R-:W-:Y:S02]  /*03f0*/  LOP3.LUT R14, R5, 0x7ff00000, RZ, 0xc0, !PT ;  /* 0x7ff00000050e7812 */ /* 0x000fe400078ec0ff */
[----:B------:R-:W-:-:S02]  /*0400*/  IADD3 R18, PT, PT, R17, -0x1, RZ ;  /* 0xffffffff11127810 */ /* 0x000fc40007ffe0ff */
[----:B------:R-:W-:Y:S01]  /*0410*/  ISETP.LE.U32.AND P1, PT, R14, 0x40000000, PT ;  /* 0x400000000e00780c */ /* 0x000fe20003f23070 */
[----:B------:R-:W-:Y:S01]  /*0420*/  @!P0 DMUL R2, R4, 8.98846567431157953865e+307 ;  /* 0x7fe0000004028828 */ /* 0x000fe20000000000 */
[----:B------:R-:W-:-:S05]  /*0430*/  IMAD.MOV.U32 R16, RZ, RZ, R14 ;  /* 0x000000ffff107224 */ /* 0x000fca00078e000e */
[----:B------:R-:W0:Y:S04]  /*0440*/  MUFU.RCP64H R9, R3 ;  /* 0x0000000300097308 */ /* 0x000e280000001800 */
[----:B------:R-:W-:Y:S02]  /*0450*/  @!P0 LOP3.LUT R16, R3, 0x7ff00000, RZ, 0xc0, !PT ;  /* 0x7ff0000003108812 */ /* 0x000fe400078ec0ff */
[----:B------:R-:W-:-:S03]  /*0460*/  ISETP.GT.U32.AND P0, PT, R18, 0x7feffffe, PT ;  /* 0x7feffffe1200780c */ /* 0x000fc60003f04070 */
[----:B------:R-:W-:-:S05]  /*0470*/  VIADD R18, R16, 0xffffffff ;  /* 0xffffffff10127836 */ /* 0x000fca0000000000 */
[----:B------:R-:W-:Y:S01]  /*0480*/  ISETP.GT.U32.OR P0, PT, R18, 0x7feffffe, P0 ;  /* 0x7feffffe1200780c */ /* 0x000fe20000704470 */
[----:B0-----:R-:W-:-:S08]  /*0490*/  DFMA R10, R8, -R2, 1 ;  /* 0x3ff00000080a742b */ /* 0x001fd00000000802 */
[----:B------:R-:W-:-:S08]  /*04a0*/  DFMA R10, R10, R10, R10 ;  /* 0x0000000a0a0a722b */ /* 0x000fd0000000000a */
[----:B------:R-:W-:-:S08]  /*04b0*/  DFMA R10, R8, R10, R8 ;  /* 0x0000000a080a722b */ /* 0x000fd00000000008 */
[----:B------:R-:W-:-:S08]  /*04c0*/  DFMA R8, R10, -R2, 1 ;  /* 0x3ff000000a08742b */ /* 0x000fd00000000802 */
[----:B------:R-:W-:Y:S01]  /*04d0*/  DFMA R10, R10, R8, R10 ;  /* 0x000000080a0a722b */ /* 0x000fe2000000000a */
[----:B------:R-:W-:Y:S01]  /*04e0*/  SEL R9, R7, 0x63400000, !P1 ;  /* 0x6340000007097807 */ /* 0x000fe20004800000 */
[----:B------:R-:W-:-:S06]  /*04f0*/  IMAD.MOV.U32 R8, RZ, RZ, RZ ;  /* 0x000000ffff087224 */ /* 0x000fcc00078e00ff */
[----:B------:R-:W-:-:S08]  /*0500*/  DMUL R12, R10, R8 ;  /* 0x000000080a0c7228 */ /* 0x000fd00000000000 */
[----:B------:R-:W-:-:S08]  /*0510*/  DFMA R14, R12, -R2, R8 ;  /* 0x800000020c0e722b */ /* 0x000fd00000000008 */
[----:B------:R-:W-:Y:S01]  /*0520*/  DFMA R10, R10, R14, R12 ;  /* 0x0000000e0a0a722b */ /* 0x000fe2000000000c */
[----:B------:R-:W-:Y:S10]  /*0530*/  @P0 BRA `(.L_x_142) ;  /* 0x0000000000740947 */ /* 0x000ff40003800000 */
[----:B------:R-:W-:Y:S01]  /*0540*/  LOP3.LUT R14, R5, 0x7ff00000, RZ, 0xc0, !PT ;  /* 0x7ff00000050e7812 */ /* 0x000fe200078ec0ff */
[----:B------:R-:W-:-:S03]  /*0550*/  IMAD.MOV.U32 R12, RZ, RZ, 0x40000000 ;  /* 0x40000000ff0c7424 */ /* 0x000fc600078e00ff */
[----:B------:R-:W-:Y:S01]  /*0560*/  ISETP.LE.U32.AND P0, PT, R14, 0x40000000, PT ;  /* 0x400000000e00780c */ /* 0x000fe20003f03070 */
[----:B------:R-:W-:Y:S02]  /*0570*/  IMAD.MOV R13, RZ, RZ, -R14 ;  /* 0x000000ffff0d7224 */ /* 0x000fe400078e0a0e */
[----:B------:R-:W-:Y:S01]  /*0580*/  IMAD.MOV.U32 R14, RZ, RZ, RZ ;  /* 0x000000ffff0e7224 */ /* 0x000fe200078e00ff */
[----:B------:R-:W-:Y:S02]  /*0590*/  SEL R7, R7, 0x63400000, !P0 ;  /* 0x6340000007077807 */ /* 0x000fe40004000000 */
[----:B------:R-:W-:-:S04]  /*05a0*/  VIADDMNMX R12, R13, R12, 0xb9600000, !PT ;  /* 0xb96000000d0c7446 */ /* 0x000fc8000780010c */
[----:B------:R-:W-:-:S05]  /*05b0*/  VIMNMX R12, PT, PT, R12, 0x46a00000, PT ;  /* 0x46a000000c0c7848 */ /* 0x000fca0003fe0100 */
[----:B------:R-:W-:-:S05]  /*05c0*/  IMAD.IADD R7, R12, 0x1, -R7 ;  /* 0x000000010c077824 */ /* 0x000fca00078e0a07 */
[----:B------:R-:W-:-:S06]  /*05d0*/  IADD3 R15, PT, PT, R7, 0x7fe00000, RZ ;  /* 0x7fe00000070f7810 */ /* 0x000fcc0007ffe0ff */
        /* <DEDUP_REMOVED lines=10> */
[----:B------:R-:W-:Y:S01]  /*0680*/  IADD3 R7, PT, PT, -R7, -0x43300000, RZ ;  /* 0xbcd0000007077810 */ /* 0x000fe20007ffe1ff */
[----:B------:R-:W-:-:S06]  /*0690*/  IMAD.MOV.U32 R2, RZ, RZ, RZ ;  /* 0x000000ffff027224 */ /* 0x000fcc00078e00ff */
[----:B------:R-:W-:Y:S02]  /*06a0*/  DFMA R2, R12, -R2, R10 ;  /* 0x800000020c02722b */ /* 0x000fe4000000000a */
[----:B------:R-:W-:-:S08]  /*06b0*/  DMUL.RP R10, R10, R14 ;  /* 0x0000000e0a0a7228 */ /* 0x000fd00000008000 */
[----:B------:R-:W-:Y:S02]  /*06c0*/  FSETP.NEU.AND P0, PT, |R3|, R7, PT ;  /* 0x000000070300720b */ /* 0x000fe40003f0d200 */
[----:B------:R-:W-:Y:S02]  /*06d0*/  LOP3.LUT R5, R11, R5, RZ, 0x3c, !PT ;  /* 0x000000050b057212 */ /* 0x000fe400078e3cff */
[----:B------:R-:W-:Y:S02]  /*06e0*/  FSEL R12, R10, R12, !P0 ;  /* 0x0000000c0a0c7208 */ /* 0x000fe40004000000 */
[----:B------:R-:W-:Y:S01]  /*06f0*/  FSEL R13, R5, R13, !P0 ;  /* 0x0000000d050d7208 */ /* 0x000fe20004000000 */
[----:B------:R-:W-:Y:S06]  /*0700*/  BRA `(.L_x_143) ;  /* 0x0000000000447947 */ /* 0x000fec0003800000 */
.L_x_142:
[----:B------:R-:W-:-:S14]  /*0710*/  DSETP.NAN.AND P0, PT, R4, R4, PT ;  /* 0x000000040400722a */ /* 0x000fdc0003f08000 */
[----:B------:R-:W-:Y:S05]  /*0720*/  @P0 BRA `(.L_x_144) ;  /* 0x0000000000340947 */ /* 0x000fea0003800000 */
[----:B------:R-:W-:Y:S01]  /*0730*/  ISETP.NE.AND P0, PT, R17, R16, PT ;  /* 0x000000101100720c */ /* 0x000fe20003f05270 */
[----:B------:R-:W-:Y:S01]  /*0740*/  IMAD.MOV.U32 R13, RZ, RZ, -0x80000 ;  /* 0xfff80000ff0d7424 */ /* 0x000fe200078e00ff */
[----:B------:R-:W-:-:S11]  /*0750*/  MOV R12, 0x0 ;  /* 0x00000000000c7802 */ /* 0x000fd60000000f00 */
[----:B------:R-:W-:Y:S05]  /*0760*/  @!P0 BRA `(.L_x_143) ;  /* 0x00000000002c8947 */ /* 0x000fea0003800000 */
[----:B------:R-:W-:Y:S02]  /*0770*/  ISETP.NE.AND P0, PT, R17, 0x7ff00000, PT ;  /* 0x7ff000001100780c */ /* 0x000fe40003f05270 */
[----:B------:R-:W-:Y:S02]  /*0780*/  LOP3.LUT R4, R5, 0x40000000, RZ, 0x3c, !PT ;  /* 0x4000000005047812 */ /* 0x000fe400078e3cff */
[----:B------:R-:W-:Y:S02]  /*0790*/  ISETP.EQ.OR P0, PT, R16, RZ, !P0 ;  /* 0x000000ff1000720c */ /* 0x000fe40004702670 */
[----:B------:R-:W-:-:S11]  /*07a0*/  LOP3.LUT R13, R4, 0x80000000, RZ, 0xc0, !PT ;  /* 0x80000000040d7812 */ /* 0x000fd600078ec0ff */
[----:B------:R-:W-:Y:S01]  /*07b0*/  @P0 LOP3.LUT R2, R13, 0x7ff00000, RZ, 0xfc, !PT ;  /* 0x7ff000000d020812 */ /* 0x000fe200078efcff */
[----:B------:R-:W-:Y:S02]  /*07c0*/  @!P0 IMAD.MOV.U32 R12, RZ, RZ, RZ ;  /* 0x000000ffff0c8224 */ /* 0x000fe400078e00ff */
[----:B------:R-:W-:Y:S02]  /*07d0*/  @P0 IMAD.MOV.U32 R12, RZ, RZ, RZ ;  /* 0x000000ffff0c0224 */ /* 0x000fe400078e00ff */
[----:B------:R-:W-:Y:S01]  /*07e0*/  @P0 IMAD.MOV.U32 R13, RZ, RZ, R2 ;  /* 0x000000ffff0d0224 */ /* 0x000fe200078e0002 */
[----:B------:R-:W-:Y:S06]  /*07f0*/  BRA `(.L_x_143) ;  /* 0x0000000000087947 */ /* 0x000fec0003800000 */
.L_x_144:
[----:B------:R-:W-:Y:S02]  /*0800*/  LOP3.LUT R13, R5, 0x80000, RZ, 0xfc, !PT ;  /* 0x00080000050d7812 */ /* 0x000fe400078efcff */
[----:B------:R-:W-:-:S07]  /*0810*/  MOV R12, R4 ;  /* 0x00000004000c7202 */ /* 0x000fce0000000f00 */
.L_x_143:
[----:B------:R-:W-:Y:S05]  /*0820*/  BSYNC.RECONVERGENT B1 ;  /* 0x0000000000017941 */ /* 0x000fea0003800200 */
.L_x_141:
[----:B------:R-:W-:Y:S02]  /*0830*/  IMAD.MOV.U32 R7, RZ, RZ, 0x0 ;  /* 0x00000000ff077424 */ /* 0x000fe400078e00ff */
[----:B------:R-:W-:Y:S02]  /*0840*/  IMAD.MOV.U32 R2, RZ, RZ, R12 ;  /* 0x000000ffff027224 */ /* 0x000fe400078e000c */
[----:B------:R-:W-:Y:S01]  /*0850*/  IMAD.MOV.U32 R3, RZ, RZ, R13 ;  /* 0x000000ffff037224 */ /* 0x000fe200078e000d */
[----:B------:R-:W-:Y:S06]  /*0860*/  RET.REL.NODEC R6 `(tangent) ;  /* 0xfffffff406e47950 */ /* 0x000fec0003c3ffff */
.L_x_145:
        /* <DEDUP_REMOVED lines=9> */
.L_x_173:


//--------------------- .text.sigmoidDer          --------------------------
	.section	.text.sigmoidDer,"ax",@progbits
	.align	128
        .global         sigmoidDer
        .type           sigmoidDer,@function
        .size           sigmoidDer,(.L_x_175 - sigmoidDer)
        .other          sigmoidDer,@"STO_CUDA_ENTRY STV_DEFAULT"
sigmoidDer:
.text.sigmoidDer:
        /* <DEDUP_REMOVED lines=22> */
[----:B--2---:R-:W-:-:S04]  /*0160*/  FMUL R0, R4, -UR6 ;  /* 0x8000000604007c20 */ /* 0x004fc80008400000 */
[----:B------:R-:W-:-:S04]  /*0170*/  FFMA.SAT R3, R0, R3, 0.5 ;  /* 0x3f00000000037423 */ /* 0x000fc80000002003 */
[----:B------:R-:W-:-:S04]  /*0180*/  FFMA.RM R3, R3, R6, 12582913 ;  /* 0x4b40000103037423 */ /* 0x000fc80000004006 */
[C---:B------:R-:W-:Y:S01]  /*0190*/  FADD R7, R3.reuse, -12583039 ;  /* 0xcb40007f03077421 */ /* 0x040fe20000000000 */
[----:B------:R-:W-:-:S03]  /*01a0*/  IMAD.SHL.U32 R3, R3, 0x800000, RZ ;  /* 0x0080000003037824 */ /* 0x000fc600078e00ff */
[----:B------:R-:W-:-:S04]  /*01b0*/  FFMA R7, R0, 1.4426950216293334961, -R7 ;  /* 0x3fb8aa3b00077823 */ /* 0x000fc80000000807 */
[----:B------:R-:W-:-:S04]  /*01c0*/  FFMA R7, R0, 1.925963033500011079e-08, R7 ;  /* 0x32a5706000077823 */ /* 0x000fc80000000007 */
[----:B------:R-:W0:Y:S02]  /*01d0*/  MUFU.EX2 R0, R7 ;  /* 0x0000000700007308 */ /* 0x000e240000000800 */
[----:B0-----:R-:W-:Y:S01]  /*01e0*/  FMUL R6, R3, R0 ;  /* 0x0000000003067220 */ /* 0x001fe20000400000 */
[----:B------:R-:W-:-:S05]  /*01f0*/  MOV R0, 0x240 ;  /* 0x0000024000007802 */ /* 0x000fca0000000f00 */
[----:B------:R-:W0:Y:S01]  /*0200*/  F2F.F64.F32 R4, R6 ;  /* 0x0000000600047310 */ /* 0x000e220000201800 */
[----:B------:R-:W-:Y:S01]  /*0210*/  FMUL R3, R6, UR6 ;  /* 0x0000000606037c20 */ /* 0x000fe20008400000 */
[----:B0-----:R-:W-:-:S11]  /*0220*/  DADD R4, R4, 1 ;  /* 0x3ff0000004047429 */ /* 0x001fd60000000000 */
[----:B------:R-:W-:Y:S05]  /*0230*/  CALL.REL.NOINC `($sigmoidDer$__internal_accurate_pow) ;  /* 0x0000000800287944 */ /* 0x000fea0003c00000 */
[----:B------:R-:W-:Y:S05]  /*0240*/  BSYNC.RECONVERGENT B0 ;  /* 0x0000000000007941 */ /* 0x000fea0003800200 */
.L_x_146:
        /* <DEDUP_REMOVED lines=16> */
.L_x_148:
[----:B------:R-:W-:Y:S05]  /*0350*/  BSYNC.RECONVERGENT B0 ;  /* 0x0000000000007941 */ /* 0x000fea0003800200 */
.L_x_147:
[----:B------:R-:W-:Y:S01]  /*0360*/  FSEL R7, R7, 1.875, P0 ;  /* 0x3ff0000007077808 */ /* 0x000fe20000000000 */
[----:B------:R-:W-:Y:S01]  /*0370*/  IMAD.MOV.U32 R4, RZ, RZ, 0x1 ;  /* 0x00000001ff047424 */ /* 0x000fe200078e00ff */
[----:B------:R-:W-:Y:S01]  /*0380*/  FSEL R6, R6, RZ, P0 ;  /* 0x000000ff06067208 */ /* 0x000fe20000000000 */
[----:B------:R-:W-:Y:S01]  /*0390*/  BSSY.RECONVERGENT B0, `(.L_x_149) ;  /* 0x0000013000007945 */ /* 0x000fe20003800200 */
[----:B------:R-:W0:Y:S04]  /*03a0*/  MUFU.RCP64H R5, R7 ;  /* 0x0000000700057308 */ /* 0x000e280000001800 */
[----:B0-----:R-:W-:-:S08]  /*03b0*/  DFMA R8, -R6, R4, 1 ;  /* 0x3ff000000608742b */ /* 0x001fd00000000104 */
[----:B------:R-:W-:-:S08]  /*03c0*/  DFMA R8, R8, R8, R8 ;  /* 0x000000080808722b */ /* 0x000fd00000000008 */
[----:B------:R-:W-:Y:S02]  /*03d0*/  DFMA R4, R4, R8, R4 ;  /* 0x000000080404722b */ /* 0x000fe40000000004 */
[----:B------:R-:W0:Y:S06]  /*03e0*/  F2F.F64.F32 R8, R3 ;  /* 0x0000000300087310 */ /* 0x000e2c0000201800 */
[----:B------:R-:W-:-:S08]  /*03f0*/  DFMA R10, -R6, R4, 1 ;  /* 0x3ff00000060a742b */ /* 0x000fd00000000104 */
[----:B------:R-:W-:Y:S01]  /*0400*/  DFMA R4, R4, R10, R4 ;  /* 0x0000000a0404722b */ /* 0x000fe20000000004 */
[----:B0-----:R-:W-:-:S07]  /*0410*/  FSETP.GEU.AND P1, PT, |R9|, 6.5827683646048100446e-37, PT ;  /* 0x036000000900780b */ /* 0x001fce0003f2e200 */
[----:B------:R-:W-:-:S08]  /*0420*/  DMUL R10, R8, R4 ;  /* 0x00000004080a7228 */ /* 0x000fd00000000000 */
[----:B------:R-:W-:-:S08]  /*0430*/  DFMA R12, -R6, R10, R8 ;  /* 0x0000000a060c722b */ /* 0x000fd00000000108 */
[----:B------:R-:W-:-:S10]  /*0440*/  DFMA R4, R4, R12, R10 ;  /* 0x0000000c0404722b */ /* 0x000fd4000000000a */
[----:B------:R-:W-:-:S05]  /*0450*/  FFMA R0, RZ, R7, R5 ;  /* 0x00000007ff007223 */ /* 0x000fca0000000005 */
[----:B------:R-:W-:-:S13]  /*0460*/  FSETP.GT.AND P0, PT, |R0|, 1.469367938527859385e-39, PT ;  /* 0x001000000000780b */ /* 0x000fda0003f04200 */
[----:B------:R-:W-:Y:S05]  /*0470*/  @P0 BRA P1, `(.L_x_150) ;  /* 0x0000000000100947 */ /* 0x000fea0000800000 */
[----:B------:R-:W-:-:S07]  /*0480*/  MOV R0, 0x4a0 ;  /* 0x000004a000007802 */ /* 0x000fce0000000f00 */
[----:B------:R-:W-:Y:S05]  /*0490*/  CALL.REL.NOINC `($__internal_6_$__cuda_sm20_div_rn_f64_full) ;  /* 0x0000000000207944 */ /* 0x000fea0003c00000 */
[----:B------:R-:W-:Y:S02]  /*04a0*/  IMAD.MOV.U32 R4, RZ, RZ, R12 ;  /* 0x000000ffff047224 */ /* 0x000fe400078e000c */
[----:B------:R-:W-:-:S07]  /*04b0*/  IMAD.MOV.U32 R5, RZ, RZ, R13 ;  /* 0x000000ffff057224 */ /* 0x000fce00078e000d */
.L_x_150:
[----:B------:R-:W-:Y:S05]  /*04c0*/  BSYNC.RECONVERGENT B0 ;  /* 0x0000000000007941 */ /* 0x000fea0003800200 */
.L_x_149:
[----:B------:R-:W0:Y:S01]  /*04d0*/  LDC.64 R6, c[0x0][0x398] ;  /* 0x0000e600ff067b82 */ /* 0x000e220000000a00 */
[----:B------:R-:W1:Y:S01]  /*04e0*/  F2F.F32.F64 R5, R4 ;  /* 0x0000000400057310 */ /* 0x000e620000301000 */
[----:B0-----:R-:W-:-:S05]  /*04f0*/  IMAD.WIDE R2, R2, 0x4, R6 ;  /* 0x0000000402027825 */ /* 0x001fca00078e0206 */
[----:B-1----:R-:W-:Y:S01]  /*0500*/  STG.E desc[UR4][R2.64], R5 ;  /* 0x0000000502007986 */ /* 0x002fe2000c101904 */
[----:B------:R-:W-:Y:S05]  /*0510*/  EXIT ;  /* 0x000000000000794d */ /* 0x000fea0003800000 */
        .weak           $__internal_6_$__cuda_sm20_div_rn_f64_full
        .type           $__internal_6_$__cuda_sm20_div_rn_f64_full,@function
        .size           $__internal_6_$__cuda_sm20_div_rn_f64_full,($sigmoidDer$__internal_accurate_pow - $__internal_6_$__cuda_sm20_div_rn_f64_full)
$__internal_6_$__cuda_sm20_div_rn_f64_full:
[C---:B------:R-:W-:Y:S01]  /*0520*/  FSETP.GEU.AND P0, PT, |R7|.reuse, 1.469367938527859385e-39, PT ;  /* 0x001000000700780b */ /* 0x040fe20003f0e200 */
[----:B------:R-:W-:Y:S01]  /*0530*/  BSSY.RECONVERGENT B1, `(.L_x_151) ;  /* 0x0000057000017945 */ /* 0x000fe20003800200 */
[----:B------:R-:W-:Y:S02]  /*0540*/  LOP3.LUT R4, R7, 0x800fffff, RZ, 0xc0, !PT ;  /* 0x800fffff07047812 */ /* 0x000fe400078ec0ff */
[C---:B------:R-:W-:Y:S02]  /*0550*/  FSETP.GEU.AND P2, PT, |R9|.reuse, 1.469367938527859385e-39, PT ;  /* 0x001000000900780b */ /* 0x040fe40003f4e200 */
[----:B------:R-:W-:Y:S01]  /*0560*/  LOP3.LUT R5, R4, 0x3ff00000, RZ, 0xfc, !PT ;  /* 0x3ff0000004057812 */ /* 0x000fe200078efcff */
[----:B------:R-:W-:Y:S01]  /*0570*/  IMAD.MOV.U32 R4, RZ, RZ, R6 ;  /* 0x000000ffff047224 */ /* 0x000fe200078e0006 */
[----:B------:R-:W-:Y:S02]  /*0580*/  MOV R16, 0x1 ;  /* 0x0000000100107802 */ /* 0x000fe40000000f00 */
[----:B------:R-:W-:-:S02]  /*0590*/  LOP3.LUT R3, R9, 0x7ff00000, RZ, 0xc0, !PT ;  /* 0x7ff0000009037812 */ /* 0x000fc400078ec0ff */
[----:B------:R-:W-:Y:S01]  /*05a0*/  LOP3.LUT R14, R7, 0x7ff00000, RZ, 0xc0, !PT ;  /* 0x7ff00000070e7812 */ /* 0x000fe200078ec0ff */
[----:B------:R-:W-:-:S03]  /*05b0*/  @!P0 DMUL R4, R6, 8.98846567431157953865e+307 ;  /* 0x7fe0000006048828 */ /* 0x000fc60000000000 */
[----:B------:R-:W-:Y:S01]  /*05c0*/  ISETP.GE.U32.AND P1, PT, R3, R14, PT ;  /* 0x0000000e0300720c */ /* 0x000fe20003f26070 */
[----:B------:R-:W-:Y:S01]  /*05d0*/  @!P2 IMAD.MOV.U32 R18, RZ, RZ, RZ ;  /* 0x000000ffff12a224 */ /* 0x000fe200078e00ff */
[----:B------:R-:W-:Y:S01]  /*05e0*/  @!P2 LOP3.LUT R12, R7, 0x7ff00000, RZ, 0xc0, !PT ;  /* 0x7ff00000070ca812 */ /* 0x000fe200078ec0ff */
[----:B------:R-:W0:Y:S03]  /*05f0*/  MUFU.RCP64H R17, R5 ;  /* 0x0000000500117308 */ /* 0x000e260000001800 */
[----:B------:R-:W-:Y:S01]  /*0600*/  @!P2 ISETP.GE.U32.AND P3, PT, R3, R12, PT ;  /* 0x0000000c0300a20c */ /* 0x000fe20003f66070 */
[----:B------:R-:W-:-:S05]  /*0610*/  IMAD.MOV.U32 R12, RZ, RZ, 0x1ca00000 ;  /* 0x1ca00000ff0c7424 */ /* 0x000fca00078e00ff */
[----:B------:R-:W-:-:S04]  /*0620*/  @!P2 SEL R13, R12, 0x63400000, !P3 ;  /* 0x634000000c0da807 */ /* 0x000fc80005800000 */
[----:B------:R-:W-:Y:S01]  /*0630*/  @!P2 LOP3.LUT R13, R13, 0x80000000, R9, 0xf8, !PT ;  /* 0x800000000d0da812 */ /* 0x000fe200078ef809 */
[----:B0-----:R-:W-:-:S03]  /*0640*/  DFMA R10, R16, -R4, 1 ;  /* 0x3ff00000100a742b */ /* 0x001fc60000000804 */
[----:B------:R-:W-:-:S05]  /*0650*/  @!P2 LOP3.LUT R19, R13, 0x100000, RZ, 0xfc, !PT ;  /* 0x001000000d13a812 */ /* 0x000fca00078efcff */
        /* <DEDUP_REMOVED lines=39> */
[----:B------:R-:W-:Y:S01]  /*08d0*/  IMAD.MOV.U32 R4, RZ, RZ, RZ ;  /* 0x000000ffff047224 */ /* 0x000fe200078e00ff */
[----:B------:R-:W-:-:S05]  /*08e0*/  IADD3 R3, PT, PT, -R3, -0x43300000, RZ ;  /* 0xbcd0000003037810 */ /* 0x000fca0007ffe1ff */
[----:B------:R-:W-:-:S03]  /*08f0*/  DFMA R4, R12, -R4, R14 ;  /* 0x800000040c04722b */ /* 0x000fc6000000000e */
[----:B------:R-:W-:-:S07]  /*0900*/  LOP3.LUT R7, R9, R7, RZ, 0x3c, !PT ;  /* 0x0000000709077212 */ /* 0x000fce00078e3cff */
[----:B------:R-:W-:-:S04]  /*0910*/  FSETP.NEU.AND P0, PT, |R5|, R3, PT ;  /* 0x000000030500720b */ /* 0x000fc80003f0d200 */
[----:B------:R-:W-:Y:S02]  /*0920*/  FSEL R12, R8, R12, !P0 ;  /* 0x0000000c080c7208 */ /* 0x000fe40004000000 */
[----:B------:R-:W-:Y:S01]  /*0930*/  FSEL R13, R7, R13, !P0 ;  /* 0x0000000d070d7208 */ /* 0x000fe20004000000 */
[----:B------:R-:W-:Y:S06]  /*0940*/  BRA `(.L_x_153) ;  /* 0x0000000000547947 */ /* 0x000fec0003800000 */
.L_x_152:
        /* <DEDUP_REMOVED lines=16> */
.L_x_155:
[----:B------:R-:W-:Y:S01]  /*0a50*/  LOP3.LUT R13, R7, 0x80000, RZ, 0xfc, !PT ;  /* 0x00080000070d7812 */ /* 0x000fe200078efcff */
[----:B------:R-:W-:Y:S01]  /*0a60*/  IMAD.MOV.U32 R12, RZ, RZ, R6 ;  /* 0x000000ffff0c7224 */ /* 0x000fe200078e0006 */
[----:B------:R-:W-:Y:S06]  /*0a70*/  BRA `(.L_x_153) ;  /* 0x0000000000087947 */ /* 0x000fec0003800000 */
.L_x_154:
[----:B------:R-:W-:Y:S02]  /*0a80*/  LOP3.LUT R13, R9, 0x80000, RZ, 0xfc, !PT ;  /* 0x00080000090d7812 */ /* 0x000fe400078efcff */
[----:B------:R-:W-:-:S07]  /*0a90*/  MOV R12, R8 ;  /* 0x00000008000c7202 */ /* 0x000fce0000000f00 */
.L_x_153:
[----:B------:R-:W-:Y:S05]  /*0aa0*/  BSYNC.RECONVERGENT B1 ;  /* 0x0000000000017941 */ /* 0x000fea0003800200 */
.L_x_151:
[----:B------:R-:W-:Y:S02]  /*0ab0*/  IMAD.MOV.U32 R4, RZ, RZ, R0 ;  /* 0x000000ffff047224 */ /* 0x000fe400078e0000 */
[----:B------:R-:W-:-:S04]  /*0ac0*/  IMAD.MOV.U32 R5, RZ, RZ, 0x0 ;  /* 0x00000000ff057424 */ /* 0x000fc800078e00ff */
[----:B------:R-:W-:Y:S05]  /*0ad0*/  RET.REL.NODEC R4 `(sigmoidDer) ;  /* 0xfffffff404487950 */ /* 0x000fea0003c3ffff */
        .type           $sigmoidDer$__internal_accurate_pow,@function
        .size           $sigmoidDer$__internal_accurate_pow,(.L_x_175 - $sigmoidDer$__internal_accurate_pow)
$sigmoidDer$__internal_accurate_pow:
[----:B------:R-:W-:Y:S01]  /*0ae0*/  DADD R6, -RZ, |R4| ;  /* 0x00000000ff067229 */ /* 0x000fe20000000504 */
[----:B------:R-:W-:Y:S01]  /*0af0*/  IMAD.MOV.U32 R20, RZ, RZ, RZ ;  /* 0x000000ffff147224 */ /* 0x000fe200078e00ff */
[----:B------:R-:W-:Y:S01]  /*0b00*/  MOV R18, 0x41ad3b5a ;  /* 0x41ad3b5a00127802 */ /* 0x000fe20000000f00 */
[----:B------:R-:W-:Y:S01]  /*0b10*/  IMAD.MOV.U32 R19, RZ, RZ, 0x3ed0f5d2 ;  /* 0x3ed0f5d2ff137424 */ /* 0x000fe200078e00ff */
[----:B------:R-:W-:Y:S01]  /*0b20*/  UMOV UR6, 0x7d2cafe2 ;  /* 0x7d2cafe200067882 */ /* 0x000fe20000000000 */
[----:B------:R-:W-:Y:S01]  /*0b30*/  UMOV UR7, 0x3eb0f5ff ;  /* 0x3eb0f5ff00077882 */ /* 0x000fe20000000000 */
[----:B------:R-:W-:Y:S01]  /*0b40*/  UMOV UR8, 0x3b39803f ;  /* 0x3b39803f00087882 */ /* 0x000fe20000000000 */
[----:B------:R-:W-:-:S03]  /*0b50*/  UMOV UR9, 0x3c7abc9e ;  /* 0x3c7abc9e00097882 */ /* 0x000fc60000000000 */
[----:B------:R-:W-:Y:S01]  /*0b60*/  ISETP.GT.U32.AND P0, PT, R7, 0xfffff, PT ;  /* 0x000fffff0700780c */ /* 0x000fe20003f04070 */
[----:B------:R-:W-:-:S12]  /*0b70*/  IMAD.MOV.U32 R10, RZ, RZ, R7 ;  /* 0x000000ffff0a7224 */ /* 0x000fd800078e0007 */
[----:B------:R-:W-:-:S10]  /*0b80*/  @!P0 DMUL R8, R6, 1.80143985094819840000e+16 ;  /* 0x4350000006088828 */ /* 0x000fd40000000000 */
[----:B------:R-:W-:Y:S02]  /*0b90*/  @!P0 IMAD.MOV.U32 R10, RZ, RZ, R9 ;  /* 0x000000ffff0a8224 */ /* 0x000fe400078e0009 */
[----:B------:R-:W-:-:S03]  /*0ba0*/  @!P0 IMAD.MOV.U32 R6, RZ, RZ, R8 ;  /* 0x000000ffff068224 */ /* 0x000fc600078e0008 */
[----:B------:R-:W-:Y:S01]  /*0bb0*/  LOP3.LUT R10, R10, 0x800fffff, RZ, 0xc0, !PT ;  /* 0x800fffff0a0a7812 */ /* 0x000fe200078ec0ff */
[----:B------:R-:W-:Y:S01]  /*0bc0*/  IMAD.MOV.U32 R14, RZ, RZ, R6 ;  /* 0x000000ffff0e7224 */ /* 0x000fe200078e0006 */
[----:B------:R-:W-:Y:S02]  /*0bd0*/  SHF.R.U32.HI R6, RZ, 0x14, R7 ;  /* 0x00000014ff067819 */ /* 0x000fe40000011607 */
[----:B------:R-:W-:Y:S02]  /*0be0*/  LOP3.LUT R15, R10, 0x3ff00000, RZ, 0xfc, !PT ;  /* 0x3ff000000a0f7812 */ /* 0x000fe400078efcff */
[----:B------:R-:W-:Y:S02]  /*0bf0*/  @!P0 LEA.HI R6, R9, 0xffffffca, RZ, 0xc ;  /* 0xffffffca09068811 */ /* 0x000fe400078f60ff */
[----:B------:R-:W-:-:S03]  /*0c00*/  ISETP.GE.U32.AND P1, PT, R15, 0x3ff6a09f, PT ;  /* 0x3ff6a09f0f00780c */ /* 0x000fc60003f26070 */
[----:B------:R-:W-:-:S10]  /*0c10*/  VIADD R7, R6, 0xfffffc01 ;  /* 0xfffffc0106077836 */ /* 0x000fd40000000000 */
[----:B------:R-:W-:Y:S02]  /*0c20*/  @P1 VIADD R11, R15, 0xfff00000 ;  /* 0xfff000000f0b1836 */ /* 0x000fe40000000000 */
[----:B------:R-:W-:Y:S02]  /*0c30*/  @P1 VIADD R7, R6, 0xfffffc02 ;  /* 0xfffffc0206071836 */ /* 0x000fe40000000000 */
[----:B------:R-:W-:-:S03]  /*0c40*/  @P1 IMAD.MOV.U32 R15, RZ, RZ, R11 ;  /* 0x000000ffff0f1224 */ /* 0x000fc600078e000b */
[----:B------:R-:W-:Y:S01]  /*0c50*/  LOP3.LUT R6, R7, 0x80000000, RZ, 0x3c, !PT ;  /* 0x8000000007067812 */ /* 0x000fe200078e3cff */
[----:B------:R-:W-:Y:S02]  /*0c60*/  IMAD.MOV.U32 R7, RZ, RZ, 0x43300000 ;  /* 0x43300000ff077424 */ /* 0x000fe400078e00ff */
        /* <DEDUP_REMOVED lines=8> */
[-C--:B------:R-:W-:Y:S02]  /*0cf0*/  DMUL R16, R10, R10.reuse ;  /* 0x0000000a0a107228 */ /* 0x080fe40000000000 */
[----:B------:R-:W-:Y:S02]  /*0d00*/  DADD R22, R14, -R10 ;  /* 0x000000000e167229 */ /* 0x000fe4000000080a */
[----:B------:R-:W-:-:S04]  /*0d10*/  DMUL R26, R10, R10 ;  /* 0x0000000a0a1a7228 */ /* 0x000fc80000000000 */
[----:B------:R-:W-:Y:S01]  /*0d20*/  DFMA R12, R16, UR6, R18 ;  /* 0x00000006100c7c2b */ /* 0x000fe20008000012 */
[----:B------:R-:W-:Y:S01]  /*0d30*/  UMOV UR6, 0x75488a3f ;  /* 0x75488a3f00067882 */ /* 0x000fe20000000000 */
[----:B------:R-:W-:Y:S01]  /*0d40*/  UMOV UR7, 0x3ef3b20a ;  /* 0x3ef3b20a00077882 */ /* 0x000fe20000000000 */
[----:B------:R-:W-:-:S05]  /*0d50*/  DADD R22, R22, R22 ;  /* 0x0000000016167229 */ /* 0x000fca0000000016 */
[----:B------:R-:W-:Y:S01]  /*0d60*/  DFMA R12, R16, R12, UR6 ;  /* 0x00000006100c7e2b */ /* 0x000fe2000800000c */
[----:B------:R-:W-:Y:S01]  /*0d70*/  UMOV UR6, 0xe4faecd5 ;  /* 0xe4faecd500067882 */ /* 0x000fe20000000000 */
[----:B------:R-:W-:Y:S01]  /*0d80*/  UMOV UR7, 0x3f1745cd ;  /* 0x3f1745cd00077882 */ /* 0x000fe20000000000 */
[----:B------:R-:W-:-:S05]  /*0d90*/  DFMA R14, R14, -R10, R22 ;  /* 0x8000000a0e0e722b */ /* 0x000fca0000000016 */
[----:B------:R-:W-:Y:S01]  /*0da0*/  DFMA R12, R16, R12, UR6 ;  /* 0x00000006100c7e2b */ /* 0x000fe2000800000c */
[----:B------:R-:W-:Y:S01]  /*0db0*/  UMOV UR6, 0x258a578b ;  /* 0x258a578b00067882 */ /* 0x000fe20000000000 */
[----:B------:R-:W-:Y:S01]  /*0dc0*/  UMOV UR7, 0x3f3c71c7 ;  /* 0x3f3c71c700077882 */ /* 0x000fe20000000000 */
[----:B------:R-:W-:Y:S02]  /*0dd0*/  DMUL R14, R20, R14 ;  /* 0x0000000e140e7228 */ /* 0x000fe40000000000 */
[----:B------:R-:W-:-:S03]  /*0de0*/  DFMA R20, R10, R10, -R26 ;  /* 0x0000000a0a14722b */ /* 0x000fc6000000081a */
        /* <DEDUP_REMOVED lines=14> */
[----:B------:R-:W-:Y:S01]  /*0ed0*/  DMUL R16, R10, R26 ;  /* 0x0000001a0a107228 */ /* 0x000fe20000000000 */
[----:B------:R-:W-:Y:S02]  /*0ee0*/  VIADD R23, R15, 0x100000 ;  /* 0x001000000f177836 */ /* 0x000fe40000000000 */
[----:B------:R-:W-:-:S03]  /*0ef0*/  IMAD.MOV.U32 R22, RZ, RZ, R14 ;  /* 0x000000ffff167224 */ /* 0x000fc600078e000e */
[----:B------:R-:W-:Y:S01]  /*0f00*/  DADD R18, R18, -UR6 ;  /* 0x8000000612127e29 */ /* 0x000fe20008000000 */
[----:B------:R-:W-:Y:S01]  /*0f10*/  UMOV UR6, 0x80000000 ;  /* 0x8000000000067882 */ /* 0x000fe20000000000 */
[C---:B------:R-:W-:Y:S01]  /*0f20*/  DFMA R24, R10.reuse, R26, -R16 ;  /* 0x0000001a0a18722b */ /* 0x040fe20000000810 */
[----:B------:R-:W-:Y:S01]  /*0f30*/  UMOV UR7, 0x43300000 ;  /* 0x4330000000077882 */ /* 0x000fe20000000000 */
[----:B------:R-:W-:-:S04]  /*0f40*/  DFMA R20, R10, R22, R20 ;  /* 0x000000160a14722b */ /* 0x000fc80000000014 */
[----:B------:R-:W-:Y:S02]  /*0f50*/  DADD R22, R12, R18 ;  /* 0x000000000c167229 */ /* 0x000fe40000000012 */
[----:B------:R-:W-:-:S06]  /*0f60*/  DFMA R24, R14, R26, R24 ;  /* 0x0000001a0e18722b */ /* 0x000fcc0000000018 */
[----:B------:R-:W-:Y:S02]  /*0f70*/  DMUL R26, R22, R16 ;  /* 0x00000010161a7228 */ /* 0x000fe40000000000 */
[----:B------:R-:W-:Y:S02]  /*0f80*/  DFMA R20, R10, R20, R24 ;  /* 0x000000140a14722b */ /* 0x000fe40000000018 */
[----:B------:R-:W-:-:S04]  /*0f90*/  DADD R24, R12, -R22 ;  /* 0x000000000c187229 */ /* 0x000fc80000000816 */
[----:B------:R-:W-:-:S04]  /*0fa0*/  DFMA R12, R22, R16, -R26 ;  /* 0x00000010160c722b */ /* 0x000fc8000000081a */
[----:B------:R-:W-:-:S04]  /*0fb0*/  DADD R24, R18, R24 ;  /* 0x0000000012187229 */ /* 0x000fc80000000018 */
        /* <DEDUP_REMOVED lines=9> */
[----:B------:R-:W-:Y:S02]  /*1050*/  DADD R10, R14, R10 ;  /* 0x000000000e0a7229 */ /* 0x000fe4000000000a */
[----:B------:R-:W-:Y:S01]  /*1060*/  DADD R14, R6, -UR6 ;  /* 0x80000006060e7e29 */ /* 0x000fe20008000000 */
[----:B------:R-:W-:Y:S01]  /*1070*/  UMOV UR6, 0xfefa39ef ;  /* 0xfefa39ef00067882 */ /* 0x000fe20000000000 */
[----:B------:R-:W-:-:S04]  /*1080*/  UMOV UR7, 0x3fe62e42 ;  /* 0x3fe62e4200077882 */ /* 0x000fc80000000000 */
[----:B------:R-:W-:-:S08]  /*1090*/  DADD R8, R12, R10 ;  /* 0x000000000c087229 */ /* 0x000fd0000000000a */
[--C-:B------:R-:W-:Y:S02]  /*10a0*/  DFMA R6, R14, UR6, R8.reuse ;  /* 0x000000060e067c2b */ /* 0x100fe40008000008 */
[----:B------:R-:W-:-:S06]  /*10b0*/  DADD R12, R12, -R8 ;  /* 0x000000000c0c7229 */ /* 0x000fcc0000000808 */
[----:B------:R-:W-:Y:S02]  /*10c0*/  DFMA R16, R14, -UR6, R6 ;  /* 0x800000060e107c2b */ /* 0x000fe40008000006 */
[----:B------:R-:W-:-:S06]  /*10d0*/  DADD R12, R10, R12 ;  /* 0x000000000a0c7229 */ /* 0x000fcc000000000c */
[----:B------:R-:W-:-:S08]  /*10e0*/  DADD R16, -R8, R16 ;  /* 0x0000000008107229 */ /* 0x000fd00000000110 */
[----:B------:R-:W-:-:S08]  /*10f0*/  DADD R12, R12, -R16 ;  /* 0x000000000c0c7229 */ /* 0x000fd00000000810 */
[----:B------:R-:W-:-:S08]  /*1100*/  DFMA R12, R14, UR8, R12 ;  /* 0x000000080e0c7c2b */ /* 0x000fd0000800000c */
[----:B------:R-:W-:-:S08]  /*1110*/  DADD R8, R6, R12 ;  /* 0x0000000006087229 */ /* 0x000fd0000000000c */
[----:B------:R-:W-:Y:S02]  /*1120*/  DADD R10, R6, -R8 ;  /* 0x00000000060a7229 */ /* 0x000fe40000000808 */
[----:B------:R-:W-:-:S06]  /*1130*/  DMUL R6, R8, 2 ;  /* 0x4000000008067828 */ /* 0x000fcc0000000000 */
[----:B------:R-:W-:Y:S02]  /*1140*/  DADD R12, R12, R10 ;  /* 0x000000000c0c7229 */ /* 0x000fe4000000000a */
[----:B------:R-:W-:Y:S01]  /*1150*/  DFMA R8, R8, 2, -R6 ;  /* 0x400000000808782b */ /* 0x000fe20000000806 */
[----:B------:R-:W-:Y:S02]  /*1160*/  IMAD.MOV.U32 R10, RZ, RZ, 0x652b82fe ;  /* 0x652b82feff0a7424 */ /* 0x000fe400078e00ff */
[----:B------:R-:W-:-:S05]  /*1170*/  IMAD.MOV.U32 R11, RZ, RZ, 0x3ff71547 ;  /* 0x3ff71547ff0b7424 */ /* 0x000fca00078e00ff */
[----:B------:R-:W-:-:S08]  /*1180*/  DFMA R12, R12, 2, R8 ;  /* 0x400000000c0c782b */ /* 0x000fd00000000008 */
        /* <DEDUP_REMOVED lines=12> */
[----:B------:R-:W-:Y:S01]  /*1250*/  MOV R17, 0x3e928af3 ;  /* 0x3e928af300117802 */ /* 0x000fe20000000f00 */
[----:B------:R-:W-:-:S05]  /*1260*/  UMOV UR7, 0x3e5ade15 ;  /* 0x3e5ade1500077882 */ /* 0x000fca0000000000 */
        /* <DEDUP_REMOVED lines=42> */
.L_x_156:
[----:B------:R-:W-:Y:S02]  /*1510*/  DFMA R12, R12, R6, R6 ;  /* 0x000000060c0c722b */ /* 0x000fe40000000006 */
[----:B------:R-:W-:-:S08]  /*1520*/  DSETP.NEU.AND P0, PT, |R6|, +INF , PT ;  /* 0x7ff000000600742a */ /* 0x000fd00003f0d200 */
[----:B------:R-:W-:Y:S01]  /*1530*/  FSEL R8, R6, R12, !P0 ;  /* 0x0000000c06087208 */ /* 0x000fe20004000000 */
[----:B------:R-:W-:Y:S01]  /*1540*/  IMAD.MOV.U32 R6, RZ, RZ, R0 ;  /* 0x000000ffff067224 */ /* 0x000fe200078e0000 */
[----:B------:R-:W-:Y:S01]  /*1550*/  FSEL R9, R7, R13, !P0 ;  /* 0x0000000d07097208 */ /* 0x000fe20004000000 */
[----:B------:R-:W-:-:S04]  /*1560*/  IMAD.MOV.U32 R7, RZ, RZ, 0x0 ;  /* 0x00000000ff077424 */ /* 0x000fc800078e00ff */
[----:B------:R-:W-:Y:S05]  /*1570*/  RET.REL.NODEC R6 `(sigmoidDer) ;  /* 0xffffffe806a07950 */ /* 0x000fea0003c3ffff */
.L_x_157:
        /* <DEDUP_REMOVED lines=16> */
.L_x_175:


//--------------------- .text.sigmoid             --------------------------
	.section	.text.sigmoid,"ax",@progbits
	.align	128
        .global         sigmoid
        .type           sigmoid,@function
        .size           sigmoid,(.L_x_176 - sigmoid)
        .other          sigmoid,@"STO_CUDA_ENTRY STV_DEFAULT"
sigmoid:
.text.sigmoid:
        /* <DEDUP_REMOVED lines=19> */
[----:B------:R-:W-:Y:S02]  /*0130*/  HFMA2 R5, -RZ, RZ, 0.96630859375, -0.0022525787353515625 ;  /* 0x3bbb989dff057431 */ /* 0x000fe400000001ff */
[----:B------:R-:W-:Y:S01]  /*0140*/  IMAD.MOV.U32 R6, RZ, RZ, 0x437c0000 ;  /* 0x437c0000ff067424 */ /* 0x000fe200078e00ff */
[----:B------:R-:W-:Y:S01]  /*0150*/  BSSY.RECONVERGENT B0, `(.L_x_158) ;  /* 0x0000019000007945 */ /* 0x000fe20003800200 */
[----:B--2---:R-:W-:-:S04]  /*0160*/  FMUL R4, R2, -UR6 ;  /* 0x8000000602047c20 */ /* 0x004fc80008400000 */
[----:B------:R-:W-:-:S04]  /*0170*/  FFMA.SAT R5, R4, R5, 0.5 ;  /* 0x3f00000004057423 */ /* 0x000fc80000002005 */
[----:B------:R-:W-:-:S04]  /*0180*/  FFMA.RM R5, R5, R6, 12582913 ;  /* 0x4b40000105057423 */ /* 0x000fc80000004006 */
[C---:B------:R-:W-:Y:S01]  /*0190*/  FADD R7, R5.reuse, -12583039 ;  /* 0xcb40007f05077421 */ /* 0x040fe20000000000 */
[----:B------:R-:W-:-:S03]  /*01a0*/  SHF.L.U32 R5, R5, 0x17, RZ ;  /* 0x0000001705057819 */ /* 0x000fc600000006ff */
[----:B------:R-:W-:-:S04]  /*01b0*/  FFMA R7, R4, 1.4426950216293334961, -R7 ;  /* 0x3fb8aa3b04077823 */ /* 0x000fc80000000807 */
[----:B------:R-:W-:-:S06]  /*01c0*/  FFMA R10, R4, 1.925963033500011079e-08, R7 ;  /* 0x32a57060040a7823 */ /* 0x000fcc0000000007 */
[----:B------:R-:W0:Y:S02]  /*01d0*/  MUFU.EX2 R10, R10 ;  /* 0x0000000a000a7308 */ /* 0x000e240000000800 */
[----:B0-----:R-:W-:-:S06]  /*01e0*/  FMUL R11, R5, R10 ;  /* 0x0000000a050b7220 */ /* 0x001fcc0000400000 */
[----:B------:R-:W0:Y:S02]  /*01f0*/  F2F.F64.F32 R2, R11 ;  /* 0x0000000b00027310 */ /* 0x000e240000201800 */
[----:B0-----:R-:W-:-:S06]  /*0200*/  DADD R4, R2, 1 ;  /* 0x3ff0000002047429 */ /* 0x001fcc0000000000 */
[----:B------:R-:W0:Y:S04]  /*0210*/  MUFU.RCP64H R3, R5 ;  /* 0x0000000500037308 */ /* 0x000e280000001800 */
[----:B------:R-:W-:-:S05]  /*0220*/  VIADD R2, R5, 0x300402 ;  /* 0x0030040205027836 */ /* 0x000fca0000000000 */
[----:B------:R-:W-:Y:S01]  /*0230*/  FSETP.GEU.AND P0, PT, |R2|, 5.8789094863358348022e-39, PT ;  /* 0x004004020200780b */ /* 0x000fe20003f0e200 */
[----:B0-----:R-:W-:-:S08]  /*0240*/  DFMA R6, -R4, R2, 1 ;  /* 0x3ff000000406742b */ /* 0x001fd00000000102 */
[----:B------:R-:W-:-:S08]  /*0250*/  DFMA R6, R6, R6, R6 ;  /* 0x000000060606722b */ /* 0x000fd00000000006 */
[----:B------:R-:W-:-:S08]  /*0260*/  DFMA R6, R2, R6, R2 ;  /* 0x000000060206722b */ /* 0x000fd00000000002 */
[----:B------:R-:W-:-:S08]  /*0270*/  DFMA R8, -R4, R6, 1 ;  /* 0x3ff000000408742b */ /* 0x000fd00000000106 */
[----:B------:R-:W-:Y:S01]  /*0280*/  DFMA R6, R6, R8, R6 ;  /* 0x000000080606722b */ /* 0x000fe20000000006 */
[----:B------:R-:W-:Y:S10]  /*0290*/  @P0 BRA `(.L_x_159) ;  /* 0x0000000000100947 */ /* 0x000ff40003800000 */
[----:B------:R-:W-:-:S04]  /*02a0*/  LOP3.LUT R2, R5, 0x7fffffff, RZ, 0xc0, !PT ;  /* 0x7fffffff05027812 */ /* 0x000fc800078ec0ff */
[----:B------:R-:W-:Y:S02]  /*02b0*/  IADD3 R8, PT, PT, R2, -0x100000, RZ ;  /* 0xfff0000002087810 */ /* 0x000fe40007ffe0ff */
[----:B------:R-:W-:-:S07]  /*02c0*/  MOV R2, 0x2e0 ;  /* 0x000002e000027802 */ /* 0x000fce0000000f00 */
[----:B------:R-:W-:Y:S05]  /*02d0*/  CALL.REL.NOINC `($__internal_7_$__cuda_sm20_dblrcp_rn_slowpath_v3) ;  /* 0x0000000000187944 */ /* 0x000fea0003c00000 */
.L_x_159:
[----:B------:R-:W-:Y:S05]  /*02e0*/  BSYNC.RECONVERGENT B0 ;  /* 0x0000000000007941 */ /* 0x000fea0003800200 */
.L_x_158:
[----:B------:R-:W0:Y:S01]  /*02f0*/  LDC.64 R2, c[0x0][0x398] ;  /* 0x0000e600ff027b82 */ /* 0x000e220000000a00 */
[----:B------:R-:W1:Y:S01]  /*0300*/  F2F.F32.F64 R7, R6 ;  /* 0x0000000600077310 */ /* 0x000e620000301000 */
[----:B0-----:R-:W-:-:S05]  /*0310*/  IMAD.WIDE R2, R0, 0x4, R2 ;  /* 0x0000000400027825 */ /* 0x001fca00078e0202 */
[----:B-1----:R-:W-:Y:S01]  /*0320*/  STG.E desc[UR4][R2.64], R7 ;  /* 0x0000000702007986 */ /* 0x002fe2000c101904 */
[----:B------:R-:W-:Y:S05]  /*0330*/  EXIT ;  /* 0x000000000000794d */ /* 0x000fea0003800000 */
        .weak           $__internal_7_$__cuda_sm20_dblrcp_rn_slowpath_v3
        .type           $__internal_7_$__cuda_sm20_dblrcp_rn_slowpath_v3,@function
        .size           $__internal_7_$__cuda_sm20_dblrcp_rn_slowpath_v3,(.L_x_176 - $__internal_7_$__cuda_sm20_dblrcp_rn_slowpath_v3)
$__internal_7_$__cuda_sm20_dblrcp_rn_slowpath_v3:
[----:B------:R-:W-:Y:S01]  /*0340*/  DSETP.GTU.AND P0, PT, |R4|, +INF , PT ;  /* 0x7ff000000400742a */ /* 0x000fe20003f0c200 */
[----:B------:R-:W-:-:S13]  /*0350*/  BSSY.RECONVERGENT B1, `(.L_x_160) ;  /* 0x0000023000017945 */ /* 0x000fda0003800200 */
[----:B------:R-:W-:Y:S05]  /*0360*/  @P0 BRA `(.L_x_161) ;  /* 0x00000000007c0947 */ /* 0x000fea0003800000 */
[----:B------:R-:W-:-:S05]  /*0370*/  LOP3.LUT R3, R5, 0x7fffffff, RZ, 0xc0, !PT ;  /* 0x7fffffff05037812 */ /* 0x000fca00078ec0ff */
[----:B------:R-:W-:-:S05]  /*0380*/  VIADD R6, R3, 0xffffffff ;  /* 0xffffffff03067836 */ /* 0x000fca0000000000 */
[----:B------:R-:W-:-:S13]  /*0390*/  ISETP.GE.U32.AND P0, PT, R6, 0x7fefffff, PT ;  /* 0x7fefffff0600780c */ /* 0x000fda0003f06070 */
[----:B------:R-:W-:Y:S02]  /*03a0*/  @P0 LOP3.LUT R7, R5, 0x7ff00000, RZ, 0x3c, !PT ;  /* 0x7ff0000005070812 */ /* 0x000fe400078e3cff */
[----:B------:R-:W-:Y:S01]  /*03b0*/  @P0 MOV R6, RZ ;  /* 0x000000ff00060202 */ /* 0x000fe20000000f00 */
[----:B------:R-:W-:Y:S06]  /*03c0*/  @P0 BRA `(.L_x_162) ;  /* 0x00000000006c0947 */ /* 0x000fec0003800000 */
[----:B------:R-:W-:-:S13]  /*03d0*/  ISETP.GE.U32.AND P0, PT, R3, 0x1000001, PT ;  /* 0x010000010300780c */ /* 0x000fda0003f06070 */
[----:B------:R-:W-:Y:S05]  /*03e0*/  @!P0 BRA `(.L_x_163) ;  /* 0x0000000000348947 */ /* 0x000fea0003800000 */
[----:B------:R-:W-:Y:S01]  /*03f0*/  VIADD R7, R5, 0xc0200000 ;  /* 0xc020000005077836 */ /* 0x000fe20000000000 */
[----:B------:R-:W-:-:S03]  /*0400*/  MOV R6, R4 ;  /* 0x0000000400067202 */ /* 0x000fc60000000f00 */
[----:B------:R-:W0:Y:S03]  /*0410*/  MUFU.RCP64H R9, R7 ;  /* 0x0000000700097308 */ /* 0x000e260000001800 */
[----:B0-----:R-:W-:-:S08]  /*0420*/  DFMA R10, -R6, R8, 1 ;  /* 0x3ff00000060a742b */ /* 0x001fd00000000108 */
[----:B------:R-:W-:-:S08]  /*0430*/  DFMA R10, R10, R10, R10 ;  /* 0x0000000a0a0a722b */ /* 0x000fd0000000000a */
[----:B------:R-:W-:-:S08]  /*0440*/  DFMA R10, R8, R10, R8 ;  /* 0x0000000a080a722b */ /* 0x000fd00000000008 */
[----:B------:R-:W-:-:S08]  /*0450*/  DFMA R8, -R6, R10, 1 ;  /* 0x3ff000000608742b */ /* 0x000fd0000000010a */
[----:B------:R-:W-:-:S08]  /*0460*/  DFMA R8, R10, R8, R10 ;  /* 0x000000080a08722b */ /* 0x000fd0000000000a */
[----:B------:R-:W-:-:S08]  /*0470*/  DMUL R8, R8, 2.2250738585072013831e-308 ;  /* 0x0010000008087828 */ /* 0x000fd00000000000 */
[----:B------:R-:W-:-:S08]  /*0480*/  DFMA R4, -R4, R8, 1 ;  /* 0x3ff000000404742b */ /* 0x000fd00000000108 */
[----:B------:R-:W-:-:S08]  /*0490*/  DFMA R4, R4, R4, R4 ;  /* 0x000000040404722b */ /* 0x000fd00000000004 */
[----:B------:R-:W-:Y:S01]  /*04a0*/  DFMA R6, R8, R4, R8 ;  /* 0x000000040806722b */ /* 0x000fe20000000008 */
[----:B------:R-:W-:Y:S10]  /*04b0*/  BRA `(.L_x_162) ;  /* 0x0000000000307947 */ /* 0x000ff40003800000 */
.L_x_163:
[----:B------:R-:W-:Y:S01]  /*04c0*/  DMUL R4, R4, 8.11296384146066816958e+31 ;  /* 0x4690000004047828 */ /* 0x000fe20000000000 */
[----:B------:R-:W-:-:S05]  /*04d0*/  IMAD.MOV.U32 R6, RZ, RZ, R8 ;  /* 0x000000ffff067224 */ /* 0x000fca00078e0008 */
[----:B------:R-:W0:Y:S02]  /*04e0*/  MUFU.RCP64H R7, R5 ;  /* 0x0000000500077308 */ /* 0x000e240000001800 */
[----:B0-----:R-:W-:-:S08]  /*04f0*/  DFMA R8, -R4, R6, 1 ;  /* 0x3ff000000408742b */ /* 0x001fd00000000106 */
[----:B------:R-:W-:-:S08]  /*0500*/  DFMA R8, R8, R8, R8 ;  /* 0x000000080808722b */ /* 0x000fd00000000008 */
[----:B------:R-:W-:-:S08]  /*0510*/  DFMA R8, R6, R8, R6 ;  /* 0x000000080608722b */ /* 0x000fd00000000006 */
[----:B------:R-:W-:-:S08]  /*0520*/  DFMA R6, -R4, R8, 1 ;  /* 0x3ff000000406742b */ /* 0x000fd00000000108 */
[----:B------:R-:W-:-:S08]  /*0530*/  DFMA R6, R8, R6, R8 ;  /* 0x000000060806722b */ /* 0x000fd00000000008 */
[----:B------:R-:W-:Y:S01]  /*0540*/  DMUL R6, R6, 8.11296384146066816958e+31 ;  /* 0x4690000006067828 */ /* 0x000fe20000000000 */
[----:B------:R-:W-:Y:S10]  /*0550*/  BRA `(.L_x_162) ;  /* 0x0000000000087947 */ /* 0x000ff40003800000 */
.L_x_161:
[----:B------:R-:W-:Y:S02]  /*0560*/  LOP3.LUT R7, R5, 0x80000, RZ, 0xfc, !PT ;  /* 0x0008000005077812 */ /* 0x000fe400078efcff */
[----:B------:R-:W-:-:S07]  /*0570*/  MOV R6, R4 ;  /* 0x0000000400067202 */ /* 0x000fce0000000f00 */
.L_x_162:
[----:B------:R-:W-:Y:S05]  /*0580*/  BSYNC.RECONVERGENT B1 ;  /* 0x0000000000017941 */ /* 0x000fea0003800200 */
.L_x_160:
[----:B------:R-:W-:-:S04]  /*0590*/  MOV R3, 0x0 ;  /* 0x0000000000037802 */ /* 0x000fc80000000f00 */
[----:B------:R-:W-:Y:S05]  /*05a0*/  RET.REL.NODEC R2 `(sigmoid) ;  /* 0xfffffff802947950 */ /* 0x000fea0003c3ffff */
.L_x_164:
        /* <DEDUP_REMOVED lines=13> */
.L_x_176:


//--------------------- .text.reluDer             --------------------------
	.section	.text.reluDer,"ax",@progbits
	.align	128
        .global         reluDer
        .type           reluDer,@function
        .size           reluDer,(.L_x_197 - reluDer)
        .other          reluDer,@"STO_CUDA_ENTRY STV_DEFAULT"
reluDer:
.text.reluDer:
        /* <DEDUP_REMOVED lines=16> */
[----:B0-----:R-:W-:-:S06]  /*0100*/  IMAD.WIDE R2, R7, 0x4, R2 ;  /* 0x0000000407027825 */ /* 0x001fcc00078e0202 */
[----:B-1----:R-:W2:Y:S02]  /*0110*/  LDG.E R2, desc[UR4][R2.64] ;  /* 0x0000000402027981 */ /* 0x002ea4000c1e1900 */
[----:B--2---:R-:W-:-:S13]  /*0120*/  FSETP.GE.AND P0, PT, R2, RZ, PT ;  /* 0x000000ff0200720b */ /* 0x004fda0003f06000 */
[----:B------:R-:W0:Y:S08]  /*0130*/  @P0 LDC.64 R4, c[0x0][0x398] ;  /* 0x0000e600ff040b82 */ /* 0x000e300000000a00 */
[----:B------:R-:W1:Y:S01]  /*0140*/  @P0 LDC R9, c[0x0][0x388] ;  /* 0x0000e200ff090b82 */ /* 0x000e620000000800 */
[----:B0-----:R-:W-:-:S05]  /*0150*/  @P0 IMAD.WIDE R4, R7, 0x4, R4 ;  /* 0x0000000407040825 */ /* 0x001fca00078e0204 */
[----:B-1----:R0:W-:Y:S01]  /*0160*/  @P0 STG.E desc[UR4][R4.64], R9 ;  /* 0x0000000904000986 */ /* 0x0021e2000c101904 */
[----:B------:R-:W-:Y:S05]  /*0170*/  @P0 EXIT ;  /* 0x000000000000094d */ /* 0x000fea0003800000 */
[----:B------:R-:W1:Y:S08]  /*0180*/  LDC.64 R2, c[0x0][0x398] ;  /* 0x0000e600ff027b82 */ /* 0x000e700000000a00 */
[----:B0-----:R-:W0:Y:S01]  /*0190*/  LDC R5, c[0x0][0x38c] ;  /* 0x0000e300ff057b82 */ /* 0x001e220000000800 */
[----:B-1----:R-:W-:-:S05]  /*01a0*/  IMAD.WIDE R2, R7, 0x4, R2 ;  /* 0x0000000407027825 */ /* 0x002fca00078e0202 */
[----:B0-----:R-:W-:Y:S01]  /*01b0*/  STG.E desc[UR4][R2.64], R5 ;  /* 0x0000000502007986 */ /* 0x001fe2000c101904 */
[----:B------:R-:W-:Y:S05]  /*01c0*/  EXIT ;  /* 0x000000000000794d */ /* 0x000fea0003800000 */
.L_x_165:
        /* <DEDUP_REMOVED lines=11> */
.L_x_197:


//--------------------- .text.relu                --------------------------
	.section	.text.relu,"ax",@progbits
	.align	128
        .global         relu
        .type           relu,@function
        .size           relu,(.L_x_198 - relu)
        .other          relu,@"STO_CUDA_ENTRY STV_DEFAULT"
relu:
.text.relu:
        /* <DEDUP_REMOVED lines=16> */
[----:B0-----:R-:W-:-:S05]  /*0100*/  IMAD.WIDE R2, R7, 0x4, R2 ;  /* 0x0000000407027825 */ /* 0x001fca00078e0202 */
[----:B-1----:R-:W2:Y:S02]  /*0110*/  LDG.E R0, desc[UR4][R2.64] ;  /* 0x0000000402007981 */ /* 0x002ea4000c1e1900 */
[----:B--2---:R-:W-:-:S13]  /*0120*/  FSETP.GE.AND P0, PT, R0, RZ, PT ;  /* 0x000000ff0000720b */ /* 0x004fda0003f06000 */
[----:B------:R-:W0:Y:S08]  /*0130*/  @P0 LDC R9, c[0x0][0x388] ;  /* 0x0000e200ff090b82 */ /* 0x000e300000000800 */
[----:B------:R-:W1:Y:S01]  /*0140*/  @P0 LDC.64 R4, c[0x0][0x398] ;  /* 0x0000e600ff040b82 */ /* 0x000e620000000a00 */
[----:B0-----:R-:W-:Y:S01]  /*0150*/  @P0 FMUL R9, R0, R9 ;  /* 0x0000000900090220 */ /* 0x001fe20000400000 */
[----:B-1----:R-:W-:-:S05]  /*0160*/  @P0 IMAD.WIDE R4, R7, 0x4, R4 ;  /* 0x0000000407040825 */ /* 0x002fca00078e0204 */
[----:B------:R0:W-:Y:S01]  /*0170*/  @P0 STG.E desc[UR4][R4.64], R9 ;  /* 0x0000000904000986 */ /* 0x0001e2000c101904 */
[----:B------:R-:W-:Y:S05]  /*0180*/  @P0 EXIT ;  /* 0x000000000000094d */ /* 0x000fea0003800000 */
[----:B------:R-:W1:Y:S01]  /*0190*/  LDC.64 R2, c[0x0][0x398] ;  /* 0x0000e600ff027b82 */ /* 0x000e620000000a00 */
[----:B------:R-:W0:Y:S02]  /*01a0*/  LDCU UR6, c[0x0][0x38c] ;  /* 0x00007180ff0677ac */ /* 0x000e240008000800 */
[----:B0-----:R-:W-:Y:S01]  /*01b0*/  FMUL R5, R0, UR6 ;  /* 0x0000000600057c20 */ /* 0x001fe20008400000 */
[----:B-1----:R-:W-:-:S05]  /*01c0*/  IMAD.WIDE R2, R7, 0x4, R2 ;  /* 0x0000000407027825 */ /* 0x002fca00078e0202 */
[----:B------:R-:W-:Y:S01]  /*01d0*/  STG.E desc[UR4][R2.64], R5 ;  /* 0x0000000502007986 */ /* 0x000fe2000c101904 */
[----:B------:R-:W-:Y:S05]  /*01e0*/  EXIT ;  /* 0x000000000000794d */ /* 0x000fea0003800000 */
.L_x_166:
        /* <DEDUP_REMOVED lines=9> */
.L_x_198:


//--------------------- .nv.shared.reserved.0     --------------------------
	.section	.nv.shared.reserved.0,"aw",@nobits
	.weak		__nv_reservedSMEM_offset_0_alias
	.size		__nv_reservedSMEM_offset_0_alias, 0, 64
	.other		__nv_reservedSMEM_offset_0_alias,@"STO_CUDA_RESERVED_SHARED STV_DEFAULT"
__nv_reservedSMEM_offset_0_alias:
	.zero		0
	.zero		64


//--------------------- .nv.constant0.avgPooling  --------------------------
	.section	.nv.constant0.avgPooling,"a",@progbits
	.sectionflags	@""
	.align	4
.nv.constant0.avgPooling:
	.zero		928


//--------------------- .nv.constant0.minPooling  --------------------------
	.section	.nv.constant0.minPooling,"a",@progbits
	.sectionflags	@""
	.align	4
.nv.constant0.minPooling:
	.zero		928


//--------------------- .nv.constant0.maxPooling  --------------------------
	.section	.nv.constant0.maxPooling,"a",@progbits
	.sectionflags	@""
	.align	4
.nv.constant0.maxPooling:
	.zero		928


//--------------------- .nv.constant0.matrixConvRepeatBorder --------------------------
	.section	.nv.constant0.matrixConvRepeatBorder,"a",@progbits
	.sectionflags	@""
	.align	4
.nv.constant0.matrixConvRepeatBorder:
	.zero		936


//--------------------- .nv.constant0.matrixConvExtendBorder --------------------------
	.section	.nv.constant0.matrixConvExtendBorder,"a",@progbits
	.sectionflags	@""
	.align	4
.nv.constant0.matrixConvExtendBorder:
	.zero		936


//--------------------- .nv.constant0.matrixConvEmptyBorder --------------------------
	.section	.nv.constant0.matrixConvEmptyBorder,"a",@progbits
	.sectionflags	@""
	.align	4
.nv.constant0.matrixConvEmptyBorder:
	.zero		936


//--------------------- .nv.constant0.matrixMul   --------------------------
	.section	.nv.constant0.matrixMul,"a",@progbits
	.sectionflags	@""
	.align	4
.nv.constant0.matrixMul:
	.zero		936


//--------------------- .nv.constant0.tensorDiv   --------------------------
	.section	.nv.constant0.tensorDiv,"a",@progbits
	.sectionflags	@""
	.align	4
.nv.constant0.tensorDiv:
	.zero		928


//--------------------- .nv.constant0.tensorMul   --------------------------
	.section	.nv.constant0.tensorMul,"a",@progbits
	.sectionflags	@""
	.align	4
.nv.constant0.tensorMul:
	.zero		928


//--------------------- .nv.constant0.concatenateHorizontal --------------------------
	.section	.nv.constant0.concatenateHorizontal,"a",@progbits
	.sectionflags	@""
	.align	4
.nv.constant0.concatenateHorizontal:
	.zero		936


//--------------------- .nv.constant0.concatenateVertical --------------------------
	.section	.nv.constant0.concatenateVertical,"a",@progbits
	.sectionflags	@""
	.align	4
.nv.constant0.concatenateVertical:
	.zero		936


//--------------------- .nv.constant0.tensorSub   --------------------------
	.section	.nv.constant0.tensorSub,"a",@progbits
	.sectionflags	@""
	.align	4
.nv.constant0.tensorSub:
	.zero		928


//--------------------- .nv.constant0.tensorAdd   --------------------------
	.section	.nv.constant0.tensorAdd,"a",@progbits
	.sectionflags	@""
	.align	4
.nv.constant0.tensorAdd:
	.zero		928


//--------------------- .nv.constant0.transpose   --------------------------
	.section	.nv.constant0.transpose,"a",@progbits
	.sectionflags	@""
	.align	4
.nv.constant0.transpose:
	.zero		920


//--------------------- .nv.constant0.softmaxDer  --------------------------
	.section	.nv.constant0.softmaxDer,"a",@progbits
	.sectionflags	@""
	.align	4
.nv.constant0.softmaxDer:
	.zero		928


//--------------------- .nv.constant0.softmax     --------------------------
	.section	.nv.constant0.softmax,"a",@progbits
	.sectionflags	@""
	.align	4
.nv.constant0.softmax:
	.zero		928


//--------------------- .nv.constant0.tangentDer  --------------------------
	.section	.nv.constant0.tangentDer,"a",@progbits
	.sectionflags	@""
	.align	4
.nv.constant0.tangentDer:
	.zero		928


//--------------------- .nv.constant0.tangent     --------------------------
	.section	.nv.constant0.tangent,"a",@progbits
	.sectionflags	@""
	.align	4
.nv.constant0.tangent:
	.zero		928


//--------------------- .nv.constant0.sigmoidDer  --------------------------
	.section	.nv.constant0.sigmoidDer,"a",@progbits
	.sectionflags	@""
	.align	4
.nv.constant0.sigmoidDer:
	.zero		928


//--------------------- .nv.constant0.sigmoid     --------------------------
	.section	.nv.constant0.sigmoid,"a",@progbits
	.sectionflags	@""
	.align	4
.nv.constant0.sigmoid:
	.zero		928


//--------------------- .nv.constant0.reluDer     --------------------------
	.section	.nv.constant0.reluDer,"a",@progbits
	.sectionflags	@""
	.align	4
.nv.constant0.reluDer:
	.zero		928


//--------------------- .nv.constant0.relu        --------------------------
	.section	.nv.constant0.relu,"a",@progbits
	.sectionflags	@""
	.align	4
.nv.constant0.relu:
	.zero		928


//--------------------- SYMBOLS --------------------------

	.type		.nv.reservedSmem.offset0,@object
	.size		.nv.reservedSmem.offset0,0x4
